def matmul_kernel(
    a_ptr,
    b_ptr,
    c_ptr,
    M,
    N,
    K,
    stride_am,
    stride_ak,
    stride_bk,
    stride_bn,
    stride_cm,
    stride_cn,
    BLOCK_M: tl.constexpr,
    BLOCK_N: tl.constexpr,
    BLOCK_K: tl.constexpr,
    GROUP_M: tl.constexpr,
):
    pid = tl.program_id(axis=0)
    num_pid_m = tl.cdiv(M, BLOCK_M)
    num_pid_n = tl.cdiv(N, BLOCK_N)
    num_pid_in_group = GROUP_M * num_pid_n
    group_id = pid // num_pid_in_group
    first_pid_m = group_id * GROUP_M
    group_size_m = min(num_pid_m - first_pid_m, GROUP_M)
    pid_m = first_pid_m + ((pid % num_pid_in_group) % group_size_m)
    pid_n = (pid % num_pid_in_group) // group_size_m

    offs_am = (pid_m * BLOCK_M + tl.arange(0, BLOCK_M)) % M
    offs_bn = (pid_n * BLOCK_N + tl.arange(0, BLOCK_N)) % N
    offs_k = tl.arange(0, BLOCK_K)
    a_ptrs = a_ptr + offs_am[:, None] * stride_am + offs_k[None, :] * stride_ak
    b_ptrs = b_ptr + offs_k[:, None] * stride_bk + offs_bn[None, :] * stride_bn

    acc = tl.zeros((BLOCK_M, BLOCK_N), dtype=tl.float32)
    for kk in range(0, tl.cdiv(K, BLOCK_K)):
        a = tl.load(a_ptrs, mask=offs_k[None, :] < K - kk * BLOCK_K, other=0.0)
        b = tl.load(b_ptrs, mask=offs_k[:, None] < K - kk * BLOCK_K, other=0.0)
        acc = tl.dot(a, b, acc)
        a_ptrs += BLOCK_K * stride_ak
        b_ptrs += BLOCK_K * stride_bk

    c = acc.to(c_ptr.dtype.element_ty)
    offs_cm = pid_m * BLOCK_M + tl.arange(0, BLOCK_M)
    offs_cn = pid_n * BLOCK_N + tl.arange(0, BLOCK_N)
    c_ptrs = c_ptr + offs_cm[:, None] * stride_cm + offs_cn[None, :] * stride_cn
    mask = (offs_cm[:, None] < M) & (offs_cn[None, :] < N)
    tl.store(c_ptrs, c, mask=mask)

# config = {"BLOCK_K": 64, "BLOCK_M": 64, "BLOCK_N": 512, "GROUP_M": 8, "arch": "sm_100", "dtype": "fp16", "num_ctas": 1, "num_stages": 3, "num_warps": 8}
# arch = sm_100


// ===== COMPILED SASS (sm_100a) =====

	.target	sm_100a

	.elftype	@"ET_EXEC"


//--------------------- .note.nv.tkinfo           --------------------------
	.section	.note.nv.tkinfo,"",@"SHT_NOTE"
	.sectionflags	@"SHF_NOTE_NV_TKINFO"
	.tkinfo
        /*0018*/ 	.word	0x00000081
        /*0030*/ 	.string	""
        /*0030*/ 	.string	"ptxas-blackwell"
        /*0030*/ 	.string	"Cuda compilation tools, release 12.9, V12.9.86"
        /*0030*/ 	.string	"Build cuda_12.9.r12.9/compiler.36037853_0"
        /*0030*/ 	.string	"-v  -suppress-debug-info  -lineinfo  -arch sm_100a "



//--------------------- .note.nv.cuver            --------------------------
	.section	.note.nv.cuver,"",@"SHT_NOTE"
	.sectionflags	@"SHF_NOTE_NV_CUVER"
        /*0018*/ 	.short	0x0001
        /*001a*/ 	.short	0x0064
        /*001c*/ 	.short	0x0001
        /*001e*/ 	.short	0x0000
        /*0020*/ 	.short	0x0001
        /*0022*/ 	.short	0x0000


//--------------------- .nv.info                  --------------------------
	.section	.nv.info,"",@"SHT_CUDA_INFO"
	.align	4


	//----- nvinfo : EIATTR_REGCOUNT
	.align		4
        /*0000*/ 	.byte	0x04, 0x2f
        /*0002*/ 	.short	(.L_4 - .L_3)
	.align		4
.L_3:
        /*0004*/ 	.word	index@(matmul_kernel)
        /*0008*/ 	.word	0x000000ff


	//----- nvinfo : EIATTR_FRAME_SIZE
	.align		4
.L_4:
        /*000c*/ 	.byte	0x04, 0x11
        /*000e*/ 	.short	(.L_6 - .L_5)
	.align		4
.L_5:
        /*0010*/ 	.word	index@($__internal_2_$__cuda_sm10x_tcgen05_guardrail_trap_unallocated_columns_being_dealloced)
        /*0014*/ 	.word	0x00000560


	//----- nvinfo : EIATTR_FRAME_SIZE
	.align		4
.L_6:
        /*0018*/ 	.byte	0x04, 0x11
        /*001a*/ 	.short	(.L_8 - .L_7)
	.align		4
.L_7:
        /*001c*/ 	.word	index@($__internal_1_$__cuda_sm10x_tcgen05_guardrail_trap_phase_invalid_during_alloc)
        /*0020*/ 	.word	0x00000560


	//----- nvinfo : EIATTR_FRAME_SIZE
	.align		4
.L_8:
        /*0024*/ 	.byte	0x04, 0x11
        /*0026*/ 	.short	(.L_10 - .L_9)
	.align		4
.L_9:
        /*0028*/ 	.word	index@($__internal_0_$__cuda_sm10x_tcgen05_guardrail_trap_col_being_dealloced_not_returned_by_alloc)
        /*002c*/ 	.word	0x00000560


	//----- nvinfo : EIATTR_FRAME_SIZE
	.align		4
.L_10:
        /*0030*/ 	.byte	0x04, 0x11
        /*0032*/ 	.short	(.L_12 - .L_11)
	.align		4
.L_11:
        /*0034*/ 	.word	index@(matmul_kernel)
        /*0038*/ 	.word	0x00000560


	//----- nvinfo : EIATTR_MIN_STACK_SIZE
	.align		4
.L_12:
        /*003c*/ 	.byte	0x04, 0x12
        /*003e*/ 	.short	(.L_14 - .L_13)
	.align		4
.L_13:
        /*0040*/ 	.word	index@(matmul_kernel)
        /*0044*/ 	.word	0x00000560
.L_14:


//--------------------- .nv.info.matmul_kernel    --------------------------
	.section	.nv.info.matmul_kernel,"",@"SHT_CUDA_INFO"
	.sectionflags	@""
	.align	4


	//----- nvinfo : EIATTR_CUDA_API_VERSION
	.align		4
        /*0000*/ 	.byte	0x04, 0x37
        /*0002*/ 	.short	(.L_16 - .L_15)
.L_15:
        /*0004*/ 	.word	0x00000081


	//----- nvinfo : EIATTR_KPARAM_INFO
	.align		4
.L_16:
        /*0008*/ 	.byte	0x04, 0x17
        /*000a*/ 	.short	(.L_18 - .L_17)
.L_17:
        /*000c*/ 	.word	0x00000000
        /*0010*/ 	.short	0x000d
        /*0012*/ 	.short	0x0048
        /*0014*/ 	.byte	0x00, 0xf4, 0x21, 0x00


	//----- nvinfo : EIATTR_KPARAM_INFO
	.align		4
.L_18:
        /*0018*/ 	.byte	0x04, 0x17
        /*001a*/ 	.short	(.L_20 - .L_19)
.L_19:
        /*001c*/ 	.word	0x00000000
        /*0020*/ 	.short	0x000c
        /*0022*/ 	.short	0x0040
        /*0024*/ 	.byte	0x00, 0xf4, 0x21, 0x00


	//----- nvinfo : EIATTR_KPARAM_INFO
	.align		4
.L_20:
        /*0028*/ 	.byte	0x04, 0x17
        /*002a*/ 	.short	(.L_22 - .L_21)
.L_21:
        /*002c*/ 	.word	0x00000000
        /*0030*/ 	.short	0x000b
        /*0032*/ 	.short	0x0038
        /*0034*/ 	.byte	0x00, 0xf0, 0x11, 0x00


	//----- nvinfo : EIATTR_KPARAM_INFO
	.align		4
.L_22:
        /*0038*/ 	.byte	0x04, 0x17
        /*003a*/ 	.short	(.L_24 - .L_23)
.L_23:
        /*003c*/ 	.word	0x00000000
        /*0040*/ 	.short	0x000a
        /*0042*/ 	.short	0x0034
        /*0044*/ 	.byte	0x00, 0xf0, 0x11, 0x00


	//----- nvinfo : EIATTR_KPARAM_INFO
	.align		4
.L_24:
        /*0048*/ 	.byte	0x04, 0x17
        /*004a*/ 	.short	(.L_26 - .L_25)
.L_25:
        /*004c*/ 	.word	0x00000000
        /*0050*/ 	.short	0x0009
        /*0052*/ 	.short	0x0030
        /*0054*/ 	.byte	0x00, 0xf0, 0x11, 0x00


	//----- nvinfo : EIATTR_KPARAM_INFO
	.align		4
.L_26:
        /*0058*/ 	.byte	0x04, 0x17
        /*005a*/ 	.short	(.L_28 - .L_27)
.L_27:
        /*005c*/ 	.word	0x00000000
        /*0060*/ 	.short	0x0008
        /*0062*/ 	.short	0x002c
        /*0064*/ 	.byte	0x00, 0xf0, 0x11, 0x00


	//----- nvinfo : EIATTR_KPARAM_INFO
	.align		4
.L_28:
        /*0068*/ 	.byte	0x04, 0x17
        /*006a*/ 	.short	(.L_30 - .L_29)
.L_29:
        /*006c*/ 	.word	0x00000000
        /*0070*/ 	.short	0x0007
        /*0072*/ 	.short	0x0028
        /*0074*/ 	.byte	0x00, 0xf0, 0x11, 0x00


	//----- nvinfo : EIATTR_KPARAM_INFO
	.align		4
.L_30:
        /*0078*/ 	.byte	0x04, 0x17
        /*007a*/ 	.short	(.L_32 - .L_31)
.L_31:
        /*007c*/ 	.word	0x00000000
        /*0080*/ 	.short	0x0006
        /*0082*/ 	.short	0x0024
        /*0084*/ 	.byte	0x00, 0xf0, 0x11, 0x00


	//----- nvinfo : EIATTR_KPARAM_INFO
	.align		4
.L_32:
        /*0088*/ 	.byte	0x04, 0x17
        /*008a*/ 	.short	(.L_34 - .L_33)
.L_33:
        /*008c*/ 	.word	0x00000000
        /*0090*/ 	.short	0x0005
        /*0092*/ 	.short	0x0020
        /*0094*/ 	.byte	0x00, 0xf0, 0x11, 0x00


	//----- nvinfo : EIATTR_KPARAM_INFO
	.align		4
.L_34:
        /*0098*/ 	.byte	0x04, 0x17
        /*009a*/ 	.short	(.L_36 - .L_35)
.L_35:
        /*009c*/ 	.word	0x00000000
        /*00a0*/ 	.short	0x0004
        /*00a2*/ 	.short	0x001c
        /*00a4*/ 	.byte	0x00, 0xf0, 0x11, 0x00


	//----- nvinfo : EIATTR_KPARAM_INFO
	.align		4
.L_36:
        /*00a8*/ 	.byte	0x04, 0x17
        /*00aa*/ 	.short	(.L_38 - .L_37)
.L_37:
        /*00ac*/ 	.word	0x00000000
        /*00b0*/ 	.short	0x0003
        /*00b2*/ 	.short	0x0018
        /*00b4*/ 	.byte	0x00, 0xf0, 0x11, 0x00


	//----- nvinfo : EIATTR_KPARAM_INFO
	.align		4
.L_38:
        /*00b8*/ 	.byte	0x04, 0x17
        /*00ba*/ 	.short	(.L_40 - .L_39)
.L_39:
        /*00bc*/ 	.word	0x00000000
        /*00c0*/ 	.short	0x0002
        /*00c2*/ 	.short	0x0010
        /*00c4*/ 	.byte	0x00, 0xf4, 0x21, 0x00


	//----- nvinfo : EIATTR_KPARAM_INFO
	.align		4
.L_40:
        /*00c8*/ 	.byte	0x04, 0x17
        /*00ca*/ 	.short	(.L_42 - .L_41)
.L_41:
        /*00cc*/ 	.word	0x00000000
        /*00d0*/ 	.short	0x0001
        /*00d2*/ 	.short	0x0008
        /*00d4*/ 	.byte	0x00, 0xf4, 0x21, 0x00


	//----- nvinfo : EIATTR_KPARAM_INFO
	.align		4
.L_42:
        /*00d8*/ 	.byte	0x04, 0x17
        /*00da*/ 	.short	(.L_44 - .L_43)
.L_43:
        /*00dc*/ 	.word	0x00000000
        /*00e0*/ 	.short	0x0000
        /*00e2*/ 	.short	0x0000
        /*00e4*/ 	.byte	0x00, 0xf4, 0x21, 0x00


	//----- nvinfo : EIATTR_AT_ENTRY_FRAGMENTS
	.align		4
.L_44:
        /*00e8*/ 	.byte	0x04, 0x4f
        /*00ea*/ 	.short	(.L_46 - .L_45)


	//   ....[0]....
.L_45:
        /*00ec*/ 	.word	0x00000004


	//----- nvinfo : EIATTR_RESERVED_SMEM_USED
	.align		4
.L_46:
        /*00f0*/ 	.byte	0x01, 0x41
	.zero		2


	//----- nvinfo : EIATTR_SPARSE_MMA_MASK
	.align		4
        /*00f4*/ 	.byte	0x03, 0x50
        /*00f6*/ 	.short	0x0000


	//----- nvinfo : EIATTR_TCGEN05_1CTA_USED
	.align		4
        /*00f8*/ 	.byte	0x01, 0x51
	.zero		2


	//----- nvinfo : EIATTR_MAXREG_COUNT
	.align		4
        /*00fc*/ 	.byte	0x03, 0x1b
        /*00fe*/ 	.short	0x00ff


	//----- nvinfo : EIATTR_NUM_BARRIERS
	.align		4
        /*0100*/ 	.byte	0x02, 0x4c
        /*0102*/ 	.byte	0x01
	.zero		1


	//----- nvinfo : EIATTR_ANNOTATIONS
	.align		4
        /*0104*/ 	.byte	0x04, 0x55
        /*0106*/ 	.short	(.L_48 - .L_47)


	//   ....[0]....
.L_47:
        /*0108*/ 	.word	0x00000001
        /*010c*/ 	.byte	0x60, 0x0b, 0x00, 0x00, 0x01, 0x00, 0x00, 0x00, 0xe0, 0x0b, 0x00, 0x00, 0x01, 0x00, 0x00, 0x00
        /* <DEDUP_REMOVED lines=417> */
        /*1b2c*/ 	.byte	0x70, 0x4a, 0x01, 0x00


	//----- nvinfo : EIATTR_INT_WARP_WIDE_INSTR_OFFSETS
	.align		4
.L_48:
        /*1b30*/ 	.byte	0x04, 0x31
        /*1b32*/ 	.short	(.L_50 - .L_49)


	//   ....[0]....
.L_49:
        /*1b34*/ 	.word	0x00002480


	//   ....[1]....
        /*1b38*/ 	.word	0x00002490


	//   ....[2]....
        /*1b3c*/ 	.word	0x00009680


	//   ....[3]....
        /*1b40*/ 	.word	0x00014fe0


	//   ....[4]....
        /*1b44*/ 	.word	0x00015030


	//----- nvinfo : EIATTR_COOP_GROUP_MASK_REGIDS
	.align		4
.L_50:
        /*1b48*/ 	.byte	0x04, 0x29
        /*1b4a*/ 	.short	(.L_52 - .L_51)


	//   ....[0]....
.L_51:
        /*1b4c*/ 	.word	0xffffffff


	//   ....[1]....
        /*1b50*/ 	.word	0xffffffff


	//   ....[2]....
        /*1b54*/ 	.word	0xffffffff


	//   ....[3]....
        /*1b58*/ 	.word	0xffffffff


	//----- nvinfo : EIATTR_COOP_GROUP_INSTR_OFFSETS
	.align		4
.L_52:
        /*1b5c*/ 	.byte	0x04, 0x28
        /*1b5e*/ 	.short	(.L_54 - .L_53)


	//   ....[0]....
.L_53:
        /*1b60*/ 	.word	0x00000080


	//   ....[1]....
        /*1b64*/ 	.word	0x00000340


	//   ....[2]....
        /*1b68*/ 	.word	0x00014e70


	//   ....[3]....
        /*1b6c*/ 	.word	0x000150e0


	//----- nvinfo : EIATTR_VRC_CTA_INIT_COUNT
	.align		4
.L_54:
        /*1b70*/ 	.byte	0x02, 0x4a
        /*1b72*/ 	.byte	0x80
	.zero		1


	//----- nvinfo : EIATTR_MBARRIER_INSTR_OFFSETS
	.align		4
        /*1b74*/ 	.byte	0x04, 0x39
        /*1b76*/ 	.short	(.L_56 - .L_55)


	//   ....[0]....
.L_55:
        /*1b78*/ 	.word	0x00002620
        /*1b7c*/ 	.word	0x000000ff
        /*1b80*/ 	.word	0x00000000
        /*1b84*/ 	.short	0x0100
        /*1b86*/ 	.byte	0x0b
	.zero		1


	//   ....[1]....
        /*1b88*/ 	.word	0x000096b0
        /*1b8c*/ 	.word	0x000000ff
        /*1b90*/ 	.word	0x00024008
        /*1b94*/ 	.short	0x0100
        /*1b96*/ 	.byte	0x09
	.zero		1


	//   ....[2]....
        /*1b98*/ 	.word	0x0000c9d0
        /*1b9c*/ 	.word	0x000000ff
        /*1ba0*/ 	.word	0x00000000
        /*1ba4*/ 	.short	0x010a
        /*1ba6*/ 	.byte	0x0b
	.zero		1


	//   ....[3]....
        /*1ba8*/ 	.word	0x00010d30
        /*1bac*/ 	.word	0x000000ff
        /*1bb0*/ 	.word	0x00000000
        /*1bb4*/ 	.short	0x010a
        /*1bb6*/ 	.byte	0x0b
	.zero		1


	//   ....[4]....
        /*1bb8*/ 	.word	0x00010e30
        /*1bbc*/ 	.word	0x000000ff
        /*1bc0*/ 	.word	0x00024000
        /*1bc4*/ 	.short	0x0108
        /*1bc6*/ 	.byte	0x09
	.zero		1


	//   ....[5]....
        /*1bc8*/ 	.word	0x00010f10
        /*1bcc*/ 	.word	0x000000ff
        /*1bd0*/ 	.word	0x00024008
        /*1bd4*/ 	.short	0x0108
        /*1bd6*/ 	.byte	0x09
	.zero		1


	//   ....[6]....
        /*1bd8*/ 	.word	0x00015100
        /*1bdc*/ 	.word	0x000000ff
        /*1be0*/ 	.word	0x00000000
        /*1be4*/ 	.short	0x010a
        /*1be6*/ 	.byte	0x0b
	.zero		1


	//   ....[7]....
        /*1be8*/ 	.word	0x00015130
        /*1bec*/ 	.word	0x000000ff
        /*1bf0*/ 	.word	0x00000000
        /*1bf4*/ 	.short	0x010a
        /*1bf6*/ 	.byte	0x0b
	.zero		1


	//----- nvinfo : EIATTR_NUM_MBARRIERS
	.align		4
.L_56:
        /*1bf8*/ 	.byte	0x03, 0x38
        /*1bfa*/ 	.short	0x0002


	//----- nvinfo : EIATTR_EXIT_INSTR_OFFSETS
	.align		4
        /*1bfc*/ 	.byte	0x04, 0x1c
        /*1bfe*/ 	.short	(.L_58 - .L_57)


	//   ....[0]....
.L_57:
        /*1c00*/ 	.word	0x000150f0


	//----- nvinfo : EIATTR_REQNTID
	.align		4
.L_58:
        /*1c04*/ 	.byte	0x04, 0x10
        /*1c06*/ 	.short	(.L_60 - .L_59)
.L_59:
        /*1c08*/ 	.word	0x00000100
        /*1c0c*/ 	.word	0x00000001
        /*1c10*/ 	.word	0x00000001


	//----- nvinfo : EIATTR_CRS_STACK_SIZE
	.align		4
.L_60:
        /*1c14*/ 	.byte	0x04, 0x1e
        /*1c16*/ 	.short	(.L_62 - .L_61)
.L_61:
        /*1c18*/ 	.word	0x00000000


	//----- nvinfo : EIATTR_CBANK_PARAM_SIZE
	.align		4
.L_62:
        /*1c1c*/ 	.byte	0x03, 0x19
        /*1c1e*/ 	.short	0x0050


	//----- nvinfo : EIATTR_PARAM_CBANK
	.align		4
        /*1c20*/ 	.byte	0x04, 0x0a
        /*1c22*/ 	.short	(.L_64 - .L_63)
	.align		4
.L_63:
        /*1c24*/ 	.word	index@(.nv.constant0.matmul_kernel)
        /*1c28*/ 	.short	0x0380
        /*1c2a*/ 	.short	0x0050


	//----- nvinfo : EIATTR_SW_WAR
	.align		4
.L_64:
        /*1c2c*/ 	.byte	0x04, 0x36
        /*1c2e*/ 	.short	(.L_66 - .L_65)
.L_65:
        /*1c30*/ 	.word	0x00000008
.L_66:


//--------------------- .nv.compat                --------------------------
	.section	.nv.compat,"",@"SHT_CUDA_COMPAT_INFO"
	.align	4
        /*0000*/ 	.byte	0x02, 0x02, 0x02, 0x00, 0x02, 0x05, 0x05, 0x00, 0x02, 0x03, 0x00, 0x00, 0x02, 0x06, 0x01, 0x00


//--------------------- .nv.callgraph             --------------------------
	.section	.nv.callgraph,"",@"SHT_CUDA_CALLGRAPH"
	.align	4
	.sectionentsize	8
	.align		4
        /*0000*/ 	.word	0x00000000
	.align		4
        /*0004*/ 	.word	0xffffffff
	.align		4
        /*0008*/ 	.word	0x00000000
	.align		4
        /*000c*/ 	.word	0xfffffffe
	.align		4
        /*0010*/ 	.word	0x00000000
	.align		4
        /*0014*/ 	.word	0xfffffffd
	.align		4
        /*0018*/ 	.word	0x00000000
	.align		4
        /*001c*/ 	.word	0xfffffffc


//--------------------- .text.matmul_kernel       --------------------------
	.section	.text.matmul_kernel,"ax",@progbits
	.align	128
        .global         matmul_kernel
        .type           matmul_kernel,@function
        .size           matmul_kernel,(.L_x_20 - matmul_kernel)
        .other          matmul_kernel,@"STO_CUDA_ENTRY STV_DEFAULT"
matmul_kernel:
.text.matmul_kernel:
[----:B------:R-:W0:Y:S01]  /*0000*/  LDC R1, c[0x0][0x37c] ;  /* 0x0000df00ff017b82 */ /* 0x000e220000000800 */
[----:B------:R-:W1:Y:S01]  /*0010*/  S2R R0, SR_TID.X ;  /* 0x0000000000007919 */ /* 0x000e620000002100 */
[----:B0-----:R-:W-:Y:S01]  /*0020*/  VIADD R1, R1, 0xfffffaa0 ;  /* 0xfffffaa001017836 */ /* 0x001fe20000000000 */
[----:B------:R-:W0:Y:S01]  /*0030*/  LDCU.64 UR20, c[0x0][0x358] ;  /* 0x00006b00ff1477ac */ /* 0x000e220008000a00 */
[----:B-1----:R-:W-:-:S13]  /*0040*/  ISETP.GE.U32.AND P0, PT, R0, 0x20, PT ;  /* 0x000000200000780c */ /* 0x002fda0003f06070 */
[----:B------:R-:W-:Y:S02]  /*0050*/  VOTEU.ANY UP0, P0 ;  /* 0x0000000000ff7886 */ /* 0x000fe40000000100 */
[----:B------:R-:W-:Y:S05]  /*0060*/  BRA.U UP0, `(.L_x_0) ;  /* 0x0000000100b87547 */ /* 0x000fea000b800000 */
[----:B------:R-:W1:Y:S01]  /*0070*/  S2UR UR6, SR_CgaCtaId ;  /* 0x00000000000679c3 */ /* 0x000e620000008800 */
[----:B------:R-:W-:Y:S01]  /*0080*/  NOP ;  /* 0x0000000000007918 */ /* 0x000fe20000000000 */
[----:B------:R-:W-:Y:S02]  /*0090*/  UMOV UR4, 0x40 ;  /* 0x0000004000047882 */ /* 0x000fe40000000000 */
[----:B-1----:R-:W-:-:S09]  /*00a0*/  ULEA UR4, UR6, UR4, 0x18 ;  /* 0x0000000406047291 */ /* 0x002fd2000f8ec0ff */
[----:B------:R-:W1:Y:S01]  /*00b0*/  LDS.U8 R0, [UR4] ;  /* 0x00000004ff007984 */ /* 0x000e620008000000 */
[----:B------:R-:W-:Y:S02]  /*00c0*/  UMOV UR4, 0x400 ;  /* 0x0000040000047882 */ /* 0x000fe40000000000 */
[----:B------:R-:W-:Y:S01]  /*00d0*/  ULEA UR4, UR6, UR4, 0x18 ;  /* 0x0000000406047291 */ /* 0x000fe2000f8ec0ff */
[----:B-1----:R-:W-:-:S13]  /*00e0*/  ISETP.NE.AND P0, PT, R0, RZ, PT ;  /* 0x000000ff0000720c */ /* 0x002fda0003f05270 */
[----:B------:R-:W-:Y:S05]  /*00f0*/  @P0 BRA `(.L_x_1) ;  /* 0x00000000007c0947 */ /* 0x000fea0003800000 */
[----:B------:R-:W-:-:S13]  /*0100*/  ELECT P0, URZ, PT ;  /* 0x0000000000ff782f */ /* 0x000fda0003800000 */
[----:B------:R-:W-:Y:S05]  /*0110*/  @!P0 BRA `(.L_x_2) ;  /* 0x0000000000848947 */ /* 0x000fea0003800000 */
[----:B------:R-:W-:Y:S01]  /*0120*/  UMOV UR5, 0x8 ;  /* 0x0000000800057882 */ /* 0x000fe20000000000 */
[----:B------:R-:W-:Y:S02]  /*0130*/  IMAD.MOV.U32 R4, RZ, RZ, 0x1 ;  /* 0x00000001ff047424 */ /* 0x000fe400078e00ff */
[----:B------:R-:W-:Y:S02]  /*0140*/  IMAD.MOV.U32 R5, RZ, RZ, 0xff ;  /* 0x000000ffff057424 */ /* 0x000fe400078e00ff */
[----:B------:R-:W-:Y:S04]  /*0150*/  DEPBAR.LE SB1, 0x36 ;  /* 0x00009d800000791a */ /* 0x000fe80000000000 */
[----:B------:R-:W1:Y:S02]  /*0160*/  UTCATOMSWS.FIND_AND_SET.ALIGN UP1, UR5, UR5 ;  /* 0x00000005000575e3 */ /* 0x000e640008020800 */
[----:B-1----:R-:W-:-:S04]  /*0170*/  PLOP3.LUT P0, PT, PT, PT, UP1, 0x80, 0x8 ;  /* 0x000000000008781c */ /* 0x002fc80003f0f018 */
[----:B------:R-:W-:-:S04]  /*0180*/  SEL R0, RZ, 0xffffffff, !P0 ;  /* 0xffffffffff007807 */ /* 0x000fc80004000000 */
[----:B------:R-:W-:Y:S01]  /*0190*/  ISETP.NE.AND P0, PT, R0, RZ, PT ;  /* 0x000000ff0000720c */ /* 0x000fe20003f05270 */
[----:B------:R-:W-:-:S12]  /*01a0*/  IMAD.U32 R0, RZ, RZ, UR5 ;  /* 0x00000005ff007e24 */ /* 0x000fd8000f8e00ff */
[----:B------:R-:W-:Y:S05]  /*01b0*/  @P0 BRA `(.L_x_3) ;  /* 0x0000000000240947 */ /* 0x000fea0003800000 */
.L_x_4:
[----:B------:R-:W-:Y:S05]  /*01c0*/  NANOSLEEP 0x64 ;  /* 0x000000640000795d */ /* 0x000fea0003800000 */
[----:B------:R-:W-:-:S05]  /*01d0*/  UMOV UR5, 0x8 ;  /* 0x0000000800057882 */ /* 0x000fca0000000000 */
[----:B------:R-:W-:Y:S04]  /*01e0*/  DEPBAR.LE SB1, 0x36 ;  /* 0x00009d800000791a */ /* 0x000fe80000000000 */
[----:B------:R-:W1:Y:S02]  /*01f0*/  UTCATOMSWS.FIND_AND_SET.ALIGN UP1, UR5, UR5 ;  /* 0x00000005000575e3 */ /* 0x000e640008020800 */
[----:B-1----:R-:W-:-:S04]  /*0200*/  PLOP3.LUT P0, PT, PT, PT, UP1, 0x80, 0x8 ;  /* 0x000000000008781c */ /* 0x002fc80003f0f018 */
[----:B------:R-:W-:-:S04]  /*0210*/  SEL R0, RZ, 0xffffffff, !P0 ;  /* 0xffffffffff007807 */ /* 0x000fc80004000000 */
[----:B------:R-:W-:Y:S01]  /*0220*/  ISETP.NE.AND P0, PT, R0, RZ, PT ;  /* 0x000000ff0000720c */ /* 0x000fe20003f05270 */
[----:B------:R-:W-:-:S12]  /*0230*/  IMAD.U32 R0, RZ, RZ, UR5 ;  /* 0x00000005ff007e24 */ /* 0x000fd8000f8e00ff */
[----:B------:R-:W-:Y:S05]  /*0240*/  @!P0 BRA `(.L_x_4) ;  /* 0xfffffffc00dc8947 */ /* 0x000fea000383ffff */
.L_x_3:
[C---:B------:R-:W-:Y:S01]  /*0250*/  VIADD R3, R0.reuse, 0x10 ;  /* 0x0000001000037836 */ /* 0x040fe20000000000 */
[----:B------:R-:W-:Y:S01]  /*0260*/  UMOV UR5, 0x50 ;  /* 0x0000005000057882 */ /* 0x000fe20000000000 */
[----:B------:R-:W-:Y:S01]  /*0270*/  SHF.L.U32 R2, R5, R0, RZ ;  /* 0x0000000005027219 */ /* 0x000fe200000006ff */
[----:B------:R-:W-:Y:S01]  /*0280*/  ULEA UR5, UR6, UR5, 0x18 ;  /* 0x0000000506057291 */ /* 0x000fe2000f8ec0ff */
[----:B------:R-:W-:Y:S01]  /*0290*/  IMAD.SHL.U32 R0, R0, 0x20, RZ ;  /* 0x0000002000007824 */ /* 0x000fe200078e00ff */
[----:B------:R-:W-:-:S04]  /*02a0*/  SHF.L.U32 R3, R4, R3, RZ ;  /* 0x0000000304037219 */ /* 0x000fc800000006ff */
[----:B------:R-:W-:-:S05]  /*02b0*/  LOP3.LUT R2, R3, R2, RZ, 0xfc, !PT ;  /* 0x0000000203027212 */ /* 0x000fca00078efcff */
[----:B------:R1:W-:Y:S04]  /*02c0*/  ATOMS.OR RZ, [UR5], R2 ;  /* 0x00000002ffff798c */ /* 0x0003e8000b000005 */
[----:B------:R1:W-:Y:S01]  /*02d0*/  STS [UR4], R0 ;  /* 0x00000000ff007988 */ /* 0x0003e20008000804 */
[----:B------:R-:W-:Y:S05]  /*02e0*/  BRA `(.L_x_2) ;  /* 0x0000000000107947 */ /* 0x000fea0003800000 */
.L_x_1:
[----:B------:R-:W-:Y:S01]  /*02f0*/  IMAD.MOV.U32 R0, RZ, RZ, -0x1 ;  /* 0xffffffffff007424 */ /* 0x000fe200078e00ff */
[----:B------:R-:W-:-:S04]  /*0300*/  MOV R2, 0x330 ;  /* 0x0000033000027802 */ /* 0x000fc80000000f00 */
[----:B------:R1:W-:Y:S03]  /*0310*/  STS [UR4], R0 ;  /* 0x00000000ff007988 */ /* 0x0003e60008000804 */
[----:B01----:R-:W-:Y:S05]  /*0320*/  CALL.REL.NOINC `($__internal_1_$__cuda_sm10x_tcgen05_guardrail_trap_phase_invalid_during_alloc) ;  /* 0x0000014c00987944 */ /* 0x003fea0003c00000 */
.L_x_2:
[----:B------:R-:W-:Y:S05]  /*0330*/  WARPSYNC.ALL ;  /* 0x0000000000007948 */ /* 0x000fea0003800000 */
[----:B------:R-:W-:Y:S01]  /*0340*/  NOP ;  /* 0x0000000000007918 */ /* 0x000fe20000000000 */
.L_x_0:
[----:B------:R-:W2:Y:S01]  /*0350*/  LDC.64 R26, c[0x0][0x398] ;  /* 0x0000e600ff1a7b82 */ /* 0x000ea20000000a00 */
[----:B------:R-:W3:Y:S01]  /*0360*/  S2R R10, SR_CTAID.X ;  /* 0x00000000000a7919 */ /* 0x000ee20000002500 */
[----:B------:R-:W-:Y:S01]  /*0370*/  UMOV UR9, 0x400 ;  /* 0x0000040000097882 */ /* 0x000fe20000000000 */
[----:B------:R-:W-:Y:S01]  /*0380*/  PRMT R197, RZ, 0x7610, R197 ;  /* 0x00007610ffc57816 */ /* 0x000fe200000000c5 */
[----:B------:R-:W-:Y:S01]  /*0390*/  UMOV UR6, 0x1 ;  /* 0x0000000100067882 */ /* 0x000fe20000000000 */
[----:B------:R-:W4:Y:S01]  /*03a0*/  S2R R18, SR_TID.X ;  /* 0x0000000000127919 */ /* 0x000f220000002100 */
[----:B------:R-:W-:Y:S01]  /*03b0*/  PRMT R201, RZ, 0x7610, R201 ;  /* 0x00007610ffc97816 */ /* 0x000fe200000000c9 */
[----:B------:R-:W1:Y:S01]  /*03c0*/  LDCU.128 UR16, c[0x0][0x380] ;  /* 0x00007000ff1077ac */ /* 0x000e620008000c00 */
[----:B------:R-:W5:Y:S08]  /*03d0*/  S2UR UR4, SR_CgaCtaId ;  /* 0x00000000000479c3 */ /* 0x000f700000008800 */
[----:B------:R-:W0:Y:S01]  /*03e0*/  LDC.64 R22, c[0x0][0x3a0] ;  /* 0x0000e800ff167b82 */ /* 0x000e220000000a00 */
[----:B-12---:R-:W-:-:S07]  /*03f0*/  VIADD R0, R27, 0x1ff ;  /* 0x000001ff1b007836 */ /* 0x006fce0000000000 */
[----:B------:R-:W1:Y:S01]  /*0400*/  LDC.64 R250, c[0x0][0x3a8] ;  /* 0x0000ea00fffa7b82 */ /* 0x000e620000000a00 */
[----:B------:R-:W-:Y:S01]  /*0410*/  SHF.R.S32.HI R3, RZ, 0x1f, R0 ;  /* 0x0000001fff037819 */ /* 0x000fe20000011400 */
[----:B-----5:R-:W-:-:S03]  /*0420*/  ULEA UR9, UR4, UR9, 0x18 ;  /* 0x0000000904097291 */ /* 0x020fc6000f8ec0ff */
[----:B------:R-:W-:Y:S02]  /*0430*/  LEA.HI R3, R3, R0, RZ, 0x9 ;  /* 0x0000000003037211 */ /* 0x000fe400078f48ff */
[----:B---3--:R-:W-:Y:S01]  /*0440*/  IABS R6, R10 ;  /* 0x0000000a00067213 */ /* 0x008fe20000000000 */
[----:B------:R-:W-:Y:S01]  /*0450*/  UIADD3 UR11, UPT, UPT, UR9, 0x24000, URZ ;  /* 0x00024000090b7890 */ /* 0x000fe2000fffe0ff */
[----:B------:R-:W-:Y:S02]  /*0460*/  SHF.R.S32.HI R3, RZ, 0x9, R3 ;  /* 0x00000009ff037819 */ /* 0x000fe40000011403 */
[----:B----4-:R-:W-:Y:S01]  /*0470*/  SHF.R.U32.HI R231, RZ, 0x5, R18 ;  /* 0x00000005ffe77819 */ /* 0x010fe20000011612 */
[----:B0-----:R-:W-:Y:S01]  /*0480*/  IMAD.MOV.U32 R117, RZ, RZ, R22 ;  /* 0x000000ffff757224 */ /* 0x001fe200078e0016 */
[C---:B------:R-:W-:Y:S01]  /*0490*/  LOP3.LUT R102, R18.reuse, 0x3f, RZ, 0xc0, !PT ;  /* 0x0000003f12667812 */ /* 0x040fe200078ec0ff */
[----:B------:R-:W-:Y:S01]  /*04a0*/  IMAD.SHL.U32 R5, R3, 0x8, RZ ;  /* 0x0000000803057824 */ /* 0x000fe200078e00ff */
[----:B------:R-:W-:-:S04]  /*04b0*/  LOP3.LUT R232, R18, 0xff, RZ, 0xc0, !PT ;  /* 0x000000ff12e87812 */ /* 0x000fc800078ec0ff */
[-C--:B------:R-:W-:Y:S02]  /*04c0*/  IABS R7, R5.reuse ;  /* 0x0000000500077213 */ /* 0x080fe40000000000 */
[----:B------:R-:W-:Y:S02]  /*04d0*/  IABS R8, R5 ;  /* 0x0000000500087213 */ /* 0x000fe40000000000 */
[----:B------:R-:W0:Y:S08]  /*04e0*/  I2F.RP R0, R7 ;  /* 0x0000000700007306 */ /* 0x000e300000209400 */
[----:B0-----:R-:W0:Y:S02]  /*04f0*/  MUFU.RCP R0, R0 ;  /* 0x0000000000007308 */ /* 0x001e240000001000 */
[----:B0-----:R-:W-:-:S02]  /*0500*/  VIADD R2, R0, 0xffffffe ;  /* 0x0ffffffe00027836 */ /* 0x001fc40000000000 */
[----:B------:R-:W-:-:S04]  /*0510*/  IMAD.MOV R0, RZ, RZ, -R8 ;  /* 0x000000ffff007224 */ /* 0x000fc800078e0a08 */
[----:B------:R0:W2:Y:S02]  /*0520*/  F2I.FTZ.U32.TRUNC.NTZ R3, R2 ;  /* 0x0000000200037305 */ /* 0x0000a4000021f000 */
[----:B0-----:R-:W-:Y:S02]  /*0530*/  IMAD.MOV.U32 R2, RZ, RZ, RZ ;  /* 0x000000ffff027224 */ /* 0x001fe400078e00ff */
[----:B--2---:R-:W-:-:S04]  /*0540*/  IMAD.MOV R4, RZ, RZ, -R3 ;  /* 0x000000ffff047224 */ /* 0x004fc800078e0a03 */
[----:B------:R-:W-:Y:S02]  /*0550*/  IMAD R9, R4, R7, RZ ;  /* 0x0000000704097224 */ /* 0x000fe400078e02ff */
[----:B------:R-:W-:Y:S02]  /*0560*/  IMAD.MOV.U32 R4, RZ, RZ, R6 ;  /* 0x000000ffff047224 */ /* 0x000fe400078e0006 */
[----:B------:R-:W-:-:S06]  /*0570*/  IMAD.HI.U32 R3, R3, R9, R2 ;  /* 0x0000000903037227 */ /* 0x000fcc00078e0002 */
[----:B------:R-:W-:-:S04]  /*0580*/  IMAD.HI.U32 R3, R3, R4, RZ ;  /* 0x0000000403037227 */ /* 0x000fc800078e00ff */
[----:B------:R-:W-:Y:S01]  /*0590*/  IMAD R0, R3, R0, R4 ;  /* 0x0000000003007224 */ /* 0x000fe200078e0204 */
[----:B------:R-:W-:Y:S01]  /*05a0*/  IABS R4, R27 ;  /* 0x0000001b00047213 */ /* 0x000fe20000000000 */
[----:B------:R-:W-:Y:S03]  /*05b0*/  BAR.SYNC.DEFER_BLOCKING 0x0 ;  /* 0x0000000000007b1d */ /* 0x000fe60000010000 */
[----:B------:R-:W-:-:S13]  /*05c0*/  ISETP.GT.U32.AND P1, PT, R7, R0, PT ;  /* 0x000000000700720c */ /* 0x000fda0003f24070 */
[----:B------:R-:W-:Y:S02]  /*05d0*/  @!P1 IMAD.IADD R0, R0, 0x1, -R7 ;  /* 0x0000000100009824 */ /* 0x000fe400078e0a07 */
[----:B------:R-:W-:Y:S01]  /*05e0*/  @!P1 VIADD R3, R3, 0x1 ;  /* 0x0000000103039836 */ /* 0x000fe20000000000 */
[----:B------:R-:W-:Y:S02]  /*05f0*/  ISETP.NE.AND P1, PT, R5, RZ, PT ;  /* 0x000000ff0500720c */ /* 0x000fe40003f25270 */
[----:B------:R-:W-:Y:S02]  /*0600*/  ISETP.GE.U32.AND P0, PT, R0, R7, PT ;  /* 0x000000070000720c */ /* 0x000fe40003f06070 */
[----:B------:R-:W-:-:S04]  /*0610*/  LOP3.LUT R0, R10, R5, RZ, 0x3c, !PT ;  /* 0x000000050a007212 */ /* 0x000fc800078e3cff */
[----:B------:R-:W-:Y:S01]  /*0620*/  ISETP.GE.AND P2, PT, R0, RZ, PT ;  /* 0x000000ff0000720c */ /* 0x000fe20003f46270 */
[----:B------:R-:W-:-:S06]  /*0630*/  VIADD R0, R26, 0x3f ;  /* 0x0000003f1a007836 */ /* 0x000fcc0000000000 */
[----:B------:R-:W-:-:S04]  /*0640*/  @P0 VIADD R3, R3, 0x1 ;  /* 0x0000000103030836 */ /* 0x000fc80000000000 */
[----:B------:R-:W-:Y:S01]  /*0650*/  IMAD.MOV.U32 R2, RZ, RZ, R3 ;  /* 0x000000ffff027224 */ /* 0x000fe200078e0003 */
[----:B------:R-:W-:-:S03]  /*0660*/  SHF.R.S32.HI R3, RZ, 0x1f, R0 ;  /* 0x0000001fff037819 */ /* 0x000fc60000011400 */
[----:B------:R-:W-:Y:S01]  /*0670*/  @!P2 IMAD.MOV R2, RZ, RZ, -R2 ;  /* 0x000000ffff02a224 */ /* 0x000fe200078e0a02 */
[----:B------:R-:W-:Y:S02]  /*0680*/  @!P1 LOP3.LUT R2, RZ, R5, RZ, 0x33, !PT ;  /* 0x00000005ff029212 */ /* 0x000fe400078e33ff */
[----:B------:R-:W-:-:S03]  /*0690*/  LEA.HI R3, R3, R0, RZ, 0x6 ;  /* 0x0000000003037211 */ /* 0x000fc600078f30ff */
[----:B------:R-:W-:Y:S02]  /*06a0*/  IMAD.SHL.U32 R12, R2, 0x8, RZ ;  /* 0x00000008020c7824 */ /* 0x000fe400078e00ff */
[----:B------:R-:W-:-:S03]  /*06b0*/  IMAD.MOV R2, RZ, RZ, -R2 ;  /* 0x000000ffff027224 */ /* 0x000fc600078e0a02 */
[----:B------:R-:W-:Y:S01]  /*06c0*/  LEA.HI.SX32 R3, R3, -R12, 0x1a ;  /* 0x8000000c03037211 */ /* 0x000fe200078fd2ff */
[----:B------:R-:W-:Y:S02]  /*06d0*/  IMAD R14, R5, R2, R10 ;  /* 0x00000002050e7224 */ /* 0x000fe400078e020a */
[----:B------:R-:W-:Y:S01]  /*06e0*/  I2F.RP R2, R4 ;  /* 0x0000000400027306 */ /* 0x000fe20000209400 */
[----:B------:R-:W-:Y:S02]  /*06f0*/  VIMNMX R17, PT, PT, R3, 0x8, PT ;  /* 0x0000000803117848 */ /* 0x000fe40003fe0100 */
[----:B------:R-:W-:Y:S02]  /*0700*/  IABS R3, R26 ;  /* 0x0000001a00037213 */ /* 0x000fe40000000000 */
[-C--:B------:R-:W-:Y:S02]  /*0710*/  IABS R9, R17.reuse ;  /* 0x0000001100097213 */ /* 0x080fe40000000000 */
[----:B------:R-:W-:Y:S01]  /*0720*/  IABS R10, R17 ;  /* 0x00000011000a7213 */ /* 0x000fe20000000000 */
[----:B------:R-:W0:Y:S08]  /*0730*/  I2F.RP R8, R3 ;  /* 0x0000000300087306 */ /* 0x000e300000209400 */
[----:B------:R-:W2:Y:S08]  /*0740*/  I2F.RP R0, R9 ;  /* 0x0000000900007306 */ /* 0x000eb00000209400 */
[----:B0-----:R-:W-:Y:S08]  /*0750*/  MUFU.RCP R8, R8 ;  /* 0x0000000800087308 */ /* 0x001ff00000001000 */
[----:B--2---:R-:W0:Y:S08]  /*0760*/  MUFU.RCP R0, R0 ;  /* 0x0000000000007308 */ /* 0x004e300000001000 */
[----:B------:R-:W2:Y:S01]  /*0770*/  MUFU.RCP R2, R2 ;  /* 0x0000000200027308 */ /* 0x000ea20000001000 */
[----:B0-----:R-:W-:-:S07]  /*0780*/  VIADD R6, R0, 0xffffffe ;  /* 0x0ffffffe00067836 */ /* 0x001fce0000000000 */
[----:B------:R0:W3:Y:S01]  /*0790*/  F2I.FTZ.U32.TRUNC.NTZ R7, R6 ;  /* 0x0000000600077305 */ /* 0x0000e2000021f000 */
[----:B--2---:R-:W-:Y:S02]  /*07a0*/  VIADD R34, R2, 0xffffffe ;  /* 0x0ffffffe02227836 */ /* 0x004fe40000000000 */
[----:B------:R-:W-:-:S05]  /*07b0*/  IMAD.SHL.U32 R2, R231, 0x20, RZ ;  /* 0x00000020e7027824 */ /* 0x000fca00078e00ff */
[----:B------:R2:W4:Y:S01]  /*07c0*/  F2I.FTZ.U32.TRUNC.NTZ R35, R34 ;  /* 0x0000002200237305 */ /* 0x000522000021f000 */
[----:B0-----:R-:W-:Y:S01]  /*07d0*/  IMAD.MOV.U32 R6, RZ, RZ, RZ ;  /* 0x000000ffff067224 */ /* 0x001fe200078e00ff */
[----:B------:R-:W-:Y:S01]  /*07e0*/  LOP3.LUT R2, R2, 0x80, RZ, 0xc0, !PT ;  /* 0x0000008002027812 */ /* 0x000fe200078ec0ff */
[----:B---3--:R-:W-:-:S03]  /*07f0*/  IMAD.MOV R0, RZ, RZ, -R7 ;  /* 0x000000ffff007224 */ /* 0x008fc600078e0a07 */
[----:B------:R-:W-:Y:S01]  /*0800*/  R2UR UR10, R2 ;  /* 0x00000000020a72ca */ /* 0x000fe200000e0000 */
[----:B--2---:R-:W-:Y:S01]  /*0810*/  IMAD.MOV.U32 R34, RZ, RZ, RZ ;  /* 0x000000ffff227224 */ /* 0x004fe200078e00ff */
[----:B------:R-:W-:Y:S01]  /*0820*/  SHF.R.U32.HI R2, RZ, 0x6, R18 ;  /* 0x00000006ff027819 */ /* 0x000fe20000011612 */
[----:B------:R-:W-:Y:S01]  /*0830*/  IMAD R5, R0, R9, RZ ;  /* 0x0000000900057224 */ /* 0x000fe200078e02ff */
[----:B------:R-:W-:Y:S02]  /*0840*/  IABS R0, R14 ;  /* 0x0000000e00007213 */ /* 0x000fe40000000000 */
[----:B------:R-:W-:Y:S01]  /*0850*/  SGXT.U32 R2, R2, 0x2 ;  /* 0x000000020202781a */ /* 0x000fe20000000000 */
[----:B------:R-:W-:-:S04]  /*0860*/  IMAD.HI.U32 R6, R7, R5, R6 ;  /* 0x0000000507067227 */ /* 0x000fc800078e0006 */
[----:B------:R-:W-:Y:S02]  /*0870*/  IMAD.MOV.U32 R5, RZ, RZ, R0 ;  /* 0x000000ffff057224 */ /* 0x000fe400078e0000 */
[----:B------:R-:W-:Y:S02]  /*0880*/  IMAD.MOV R0, RZ, RZ, -R10 ;  /* 0x000000ffff007224 */ /* 0x000fe400078e0a0a */
[----:B------:R-:W-:Y:S01]  /*0890*/  IMAD.HI.U32 R6, R6, R5, RZ ;  /* 0x0000000506067227 */ /* 0x000fe200078e00ff */
[----:B------:R-:W0:Y:S03]  /*08a0*/  LDS R10, [UR9] ;  /* 0x00000009ff0a7984 */ /* 0x000e260008000800 */
[----:B------:R-:W-:Y:S02]  /*08b0*/  IMAD R0, R6, R0, R5 ;  /* 0x0000000006007224 */ /* 0x000fe400078e0205 */
[----:B------:R-:W-:-:S02]  /*08c0*/  VIADD R7, R8, 0xffffffe ;  /* 0x0ffffffe08077836 */ /* 0x000fc40000000000 */
[----:B------:R-:W-:Y:S01]  /*08d0*/  IMAD.SHL.U32 R5, R231, 0x200000, RZ ;  /* 0x00200000e7057824 */ /* 0x000fe200078e00ff */
[----:B------:R-:W-:Y:S01]  /*08e0*/  BAR.SYNC.DEFER_BLOCKING 0x0 ;  /* 0x0000000000007b1d */ /* 0x000fe20000010000 */
[----:B------:R-:W-:Y:S01]  /*08f0*/  ISETP.GT.U32.AND P1, PT, R9, R0, PT ;  /* 0x000000000900720c */ /* 0x000fe20003f24070 */
[----:B----4-:R-:W-:Y:S02]  /*0900*/  IMAD.MOV R11, RZ, RZ, -R35 ;  /* 0x000000ffff0b7224 */ /* 0x010fe400078e0a23 */
[----:B------:R-:W-:Y:S02]  /*0910*/  LOP3.LUT R5, R5, 0x600000, RZ, 0xc0, !PT ;  /* 0x0060000005057812 */ /* 0x000fe400078ec0ff */
[----:B------:R-:W2:Y:S01]  /*0920*/  F2I.FTZ.U32.TRUNC.NTZ R7, R7 ;  /* 0x0000000700077305 */ /* 0x000ea2000021f000 */
[----:B------:R-:W-:Y:S01]  /*0930*/  IMAD R11, R11, R4, RZ ;  /* 0x000000040b0b7224 */ /* 0x000fe200078e02ff */
[----:B------:R-:W-:-:S03]  /*0940*/  R2UR UR5, R5 ;  /* 0x00000000050572ca */ /* 0x000fc600000e0000 */
[----:B------:R-:W-:-:S04]  /*0950*/  IMAD.HI.U32 R34, R35, R11, R34 ;  /* 0x0000000b23227227 */ /* 0x000fc800078e0022 */
[----:B------:R-:W-:Y:S02]  /*0960*/  @!P1 IMAD.IADD R0, R0, 0x1, -R9 ;  /* 0x0000000100009824 */ /* 0x000fe400078e0a09 */
[----:B------:R-:W-:Y:S01]  /*0970*/  @!P1 VIADD R6, R6, 0x1 ;  /* 0x0000000106069836 */ /* 0x000fe20000000000 */
[----:B------:R-:W-:Y:S02]  /*0980*/  ISETP.NE.AND P1, PT, R17, RZ, PT ;  /* 0x000000ff1100720c */ /* 0x000fe40003f25270 */
[----:B------:R-:W-:Y:S02]  /*0990*/  ISETP.GE.U32.AND P0, PT, R0, R9, PT ;  /* 0x000000090000720c */ /* 0x000fe40003f06070 */
[----:B------:R-:W-:-:S04]  /*09a0*/  LOP3.LUT R0, R14, R17, RZ, 0x3c, !PT ;  /* 0x000000110e007212 */ /* 0x000fc800078e3cff */
[----:B------:R-:W-:Y:S01]  /*09b0*/  ISETP.GE.AND P2, PT, R0, RZ, PT ;  /* 0x000000ff0000720c */ /* 0x000fe20003f46270 */
[----:B--2---:R-:W-:-:S04]  /*09c0*/  IMAD.MOV R0, RZ, RZ, -R7 ;  /* 0x000000ffff007224 */ /* 0x004fc800078e0a07 */
[----:B------:R-:W-:Y:S01]  /*09d0*/  IMAD R5, R0, R3, RZ ;  /* 0x0000000300057224 */ /* 0x000fe200078e02ff */
[----:B0-----:R-:W-:Y:S01]  /*09e0*/  R2UR UR8, R10 ;  /* 0x000000000a0872ca */ /* 0x001fe200000e0000 */
[----:B------:R-:W-:-:S04]  /*09f0*/  @P0 VIADD R6, R6, 0x1 ;  /* 0x0000000106060836 */ /* 0x000fc80000000000 */
[----:B------:R-:W-:Y:S02]  /*0a00*/  IMAD.MOV.U32 R8, RZ, RZ, R6 ;  /* 0x000000ffff087224 */ /* 0x000fe400078e0006 */
[----:B------:R-:W-:Y:S02]  /*0a10*/  IMAD.MOV.U32 R6, RZ, RZ, RZ ;  /* 0x000000ffff067224 */ /* 0x000fe400078e00ff */
[----:B------:R-:W-:Y:S01]  /*0a20*/  @!P2 IMAD.MOV R8, RZ, RZ, -R8 ;  /* 0x000000ffff08a224 */ /* 0x000fe200078e0a08 */
[----:B------:R-:W-:Y:S01]  /*0a30*/  @!P1 LOP3.LUT R8, RZ, R17, RZ, 0x33, !PT ;  /* 0x00000011ff089212 */ /* 0x000fe200078e33ff */
[----:B------:R-:W-:Y:S02]  /*0a40*/  IMAD.HI.U32 R5, R7, R5, R6 ;  /* 0x0000000507057227 */ /* 0x000fe400078e0006 */
[----:B------:R-:W-:Y:S02]  /*0a50*/  UIADD3 UR10, UPT, UPT, UR10, UR5, UR8 ;  /* 0x000000050a0a7290 */ /* 0x000fe4000fffe008 */
[----:B------:R-:W-:-:S02]  /*0a60*/  IMAD.SHL.U32 R9, R8, 0x200, RZ ;  /* 0x0000020008097824 */ /* 0x000fc400078e00ff */
[----:B------:R-:W-:-:S03]  /*0a70*/  IMAD.MOV R6, RZ, RZ, -R8 ;  /* 0x000000ffff067224 */ /* 0x000fc600078e0a08 */
[----:B------:R-:W-:Y:S01]  /*0a80*/  LOP3.LUT R0, R9, R2, RZ, 0xfc, !PT ;  /* 0x0000000209007212 */ /* 0x000fe200078efcff */
[----:B------:R-:W-:Y:S01]  /*0a90*/  IMAD R6, R17, R6, R14 ;  /* 0x0000000611067224 */ /* 0x000fe200078e020e */
[C---:B------:R-:W-:Y:S02]  /*0aa0*/  LOP3.LUT R100, R9.reuse, 0x10, R2, 0xfe, !PT ;  /* 0x0000001009647812 */ /* 0x040fe400078efe02 */
[----:B------:R-:W-:Y:S01]  /*0ab0*/  IABS R13, R0 ;  /* 0x00000000000d7213 */ /* 0x000fe20000000000 */
[----:B------:R-:W-:Y:S01]  /*0ac0*/  IMAD.IADD R6, R12, 0x1, R6 ;  /* 0x000000010c067824 */ /* 0x000fe200078e0206 */
[----:B------:R-:W-:Y:S02]  /*0ad0*/  IABS R15, R100 ;  /* 0x00000064000f7213 */ /* 0x000fe40000000000 */
[C-C-:B------:R-:W-:Y:S01]  /*0ae0*/  LOP3.LUT R101, R9.reuse, 0x8, R2.reuse, 0xfe, !PT ;  /* 0x0000000809657812 */ /* 0x140fe200078efe02 */
[----:B------:R-:W-:Y:S01]  /*0af0*/  IMAD.HI.U32 R7, R34, R13, RZ ;  /* 0x0000000d22077227 */ /* 0x000fe200078e00ff */
[----:B------:R-:W-:-:S02]  /*0b00*/  LOP3.LUT R97, R9, 0x4, R2, 0xfe, !PT ;  /* 0x0000000409617812 */ /* 0x000fc400078efe02 */
[----:B------:R-:W-:Y:S01]  /*0b10*/  IABS R73, R101 ;  /* 0x0000006500497213 */ /* 0x000fe20000000000 */
[----:B------:R-:W-:Y:S01]  /*0b20*/  IMAD.MOV R7, RZ, RZ, -R7 ;  /* 0x000000ffff077224 */ /* 0x000fe200078e0a07 */
[C-C-:B------:R-:W-:Y:S01]  /*0b30*/  LOP3.LUT R181, R9.reuse, 0x20, R2.reuse, 0xfe, !PT ;  /* 0x0000002009b57812 */ /* 0x140fe200078efe02 */
[----:B------:R-:W-:Y:S01]  /*0b40*/  IMAD.HI.U32 R10, R34, R15, RZ ;  /* 0x0000000f220a7227 */ /* 0x000fe200078e00ff */
[C-C-:B------:R-:W-:Y:S01]  /*0b50*/  LOP3.LUT R180, R9.reuse, 0x28, R2.reuse, 0xfe, !PT ;  /* 0x0000002809b47812 */ /* 0x140fe200078efe02 */
[----:B------:R-:W-:Y:S01]  /*0b60*/  STL [R1+0xe0], R101 ;  /* 0x0000e06501007387 */ /* 0x000fe20000100800 */
[C---:B------:R-:W-:Y:S01]  /*0b70*/  LOP3.LUT R98, R9.reuse, 0x38, R2, 0xfe, !PT ;  /* 0x0000003809627812 */ /* 0x040fe200078efe02 */
[----:B------:R-:W-:Y:S01]  /*0b80*/  IMAD R74, R4, R7, R13 ;  /* 0x00000007044a7224 */ /* 0x000fe200078e020d */
[----:B------:R-:W-:Y:S01]  /*0b90*/  IABS R13, R97 ;  /* 0x00000061000d7213 */ /* 0x000fe20000000000 */
[----:B------:R-:W-:Y:S01]  /*0ba0*/  IMAD.MOV R10, RZ, RZ, -R10 ;  /* 0x000000ffff0a7224 */ /* 0x000fe200078e0a0a */
[----:B------:R-:W-:Y:S01]  /*0bb0*/  IABS R69, R180 ;  /* 0x000000b400457213 */ /* 0x000fe20000000000 */
[----:B------:R-:W-:Y:S01]  /*0bc0*/  IMAD.HI.U32 R8, R34, R73, RZ ;  /* 0x0000004922087227 */ /* 0x000fe200078e00ff */
[----:B------:R-:W-:Y:S01]  /*0bd0*/  IABS R17, R98 ;  /* 0x0000006200117213 */ /* 0x000fe20000000000 */
[----:B------:R-:W-:Y:S01]  /*0be0*/  STL [R1+0x118], R100 ;  /* 0x0001186401007387 */ /* 0x000fe20000100800 */
[C---:B------:R-:W-:Y:S01]  /*0bf0*/  LOP3.LUT R96, R9.reuse, 0xc, R2, 0xfe, !PT ;  /* 0x0000000c09607812 */ /* 0x040fe200078efe02 */
[----:B------:R-:W-:Y:S01]  /*0c00*/  IMAD R72, R4, R10, R15 ;  /* 0x0000000a04487224 */ /* 0x000fe200078e020f */
[----:B------:R-:W-:Y:S01]  /*0c10*/  IABS R15, R181 ;  /* 0x000000b5000f7213 */ /* 0x000fe20000000000 */
[----:B------:R-:W-:Y:S01]  /*0c20*/  IMAD.MOV R8, RZ, RZ, -R8 ;  /* 0x000000ffff087224 */ /* 0x000fe200078e0a08 */
[----:B------:R-:W-:Y:S01]  /*0c30*/  LOP3.LUT R94, R9, 0x1c, R2, 0xfe, !PT ;  /* 0x0000001c095e7812 */ /* 0x000fe200078efe02 */
[----:B------:R-:W-:Y:S01]  /*0c40*/  IMAD.HI.U32 R7, R34, R13, RZ ;  /* 0x0000000d22077227 */ /* 0x000fe200078e00ff */
[----:B------:R-:W-:-:S02]  /*0c50*/  IABS R199, R96 ;  /* 0x0000006000c77213 */ /* 0x000fc40000000000 */
[C-C-:B------:R-:W-:Y:S01]  /*0c60*/  LOP3.LUT R95, R9.reuse, 0x14, R2.reuse, 0xfe, !PT ;  /* 0x00000014095f7812 */ /* 0x140fe200078efe02 */
[----:B------:R-:W-:Y:S01]  /*0c70*/  IMAD R73, R4, R8, R73 ;  /* 0x0000000804497224 */ /* 0x000fe200078e0249 */
[C-C-:B------:R-:W-:Y:S01]  /*0c80*/  LOP3.LUT R92, R9.reuse, 0x2c, R2.reuse, 0xfe, !PT ;  /* 0x0000002c095c7812 */ /* 0x140fe200078efe02 */
[----:B------:R-:W-:Y:S01]  /*0c90*/  IMAD.MOV R7, RZ, RZ, -R7 ;  /* 0x000000ffff077224 */ /* 0x000fe200078e0a07 */
[----:B------:R-:W-:Y:S01]  /*0ca0*/  IABS R61, R95 ;  /* 0x0000005f003d7213 */ /* 0x000fe20000000000 */
[C---:B------:R-:W-:Y:S01]  /*0cb0*/  IMAD.HI.U32 R8, R34.reuse, R15, RZ ;  /* 0x0000000f22087227 */ /* 0x040fe200078e00ff */
[C-C-:B------:R-:W-:Y:S02]  /*0cc0*/  LOP3.LUT R88, R9.reuse, 0x3c, R2.reuse, 0xfe, !PT ;  /* 0x0000003c09587812 */ /* 0x140fe400078efe02 */
[C-C-:B------:R-:W-:Y:S01]  /*0cd0*/  LOP3.LUT R99, R9.reuse, 0x18, R2.reuse, 0xfe, !PT ;  /* 0x0000001809637812 */ /* 0x140fe200078efe02 */
[----:B------:R-:W-:Y:S01]  /*0ce0*/  IMAD.HI.U32 R10, R34, R69, RZ ;  /* 0x00000045220a7227 */ /* 0x000fe200078e00ff */
[----:B------:R-:W-:-:S02]  /*0cf0*/  LOP3.LUT R90, R9, 0x34, R2, 0xfe, !PT ;  /* 0x00000034095a7812 */ /* 0x000fc400078efe02 */
[----:B------:R-:W-:Y:S01]  /*0d00*/  LOP3.LUT R177, R0, 0x40, RZ, 0xfc, !PT ;  /* 0x0000004000b17812 */ /* 0x000fe200078efcff */
[----:B------:R-:W-:Y:S01]  /*0d10*/  IMAD R198, R4, R7, R13 ;  /* 0x0000000704c67224 */ /* 0x000fe200078e020d */
[----:B------:R-:W-:Y:S01]  /*0d20*/  IABS R13, R94 ;  /* 0x0000005e000d7213 */ /* 0x000fe20000000000 */
[----:B------:R-:W-:Y:S01]  /*0d30*/  IMAD.HI.U32 R12, R34, R17, RZ ;  /* 0x00000011220c7227 */ /* 0x000fe200078e00ff */
[----:B------:R-:W-:Y:S01]  /*0d40*/  IABS R71, R99 ;  /* 0x0000006300477213 */ /* 0x000fe20000000000 */
[----:B------:R-:W-:Y:S01]  /*0d50*/  STL [R1+0x110], R99 ;  /* 0x0001106301007387 */ /* 0x000fe20000100800 */
[----:B------:R-:W-:Y:S01]  /*0d60*/  IABS R31, R90 ;  /* 0x0000005a001f7213 */ /* 0x000fe20000000000 */
[----:B------:R-:W-:Y:S01]  /*0d70*/  IMAD.MOV R8, RZ, RZ, -R8 ;  /* 0x000000ffff087224 */ /* 0x000fe200078e0a08 */
[C---:B------:R-:W-:Y:S01]  /*0d80*/  LOP3.LUT R179, R9.reuse, 0x30, R2, 0xfe, !PT ;  /* 0x0000003009b37812 */ /* 0x040fe200078efe02 */
[----:B------:R-:W-:Y:S01]  /*0d90*/  IMAD.MOV R10, RZ, RZ, -R10 ;  /* 0x000000ffff0a7224 */ /* 0x000fe200078e0a0a */
[----:B------:R-:W-:Y:S01]  /*0da0*/  LOP3.LUT R93, R9, 0x24, R2, 0xfe, !PT ;  /* 0x00000024095d7812 */ /* 0x000fe200078efe02 */
[----:B------:R-:W-:Y:S01]  /*0db0*/  IMAD.MOV R12, RZ, RZ, -R12 ;  /* 0x000000ffff0c7224 */ /* 0x000fe200078e0a0c */
[----:B------:R-:W-:Y:S01]  /*0dc0*/  LOP3.LUT R176, R0, 0x50, RZ, 0xfc, !PT ;  /* 0x0000005000b07812 */ /* 0x000fe200078efcff */
[C---:B------:R-:W-:Y:S01]  /*0dd0*/  IMAD R70, R4.reuse, R8, R15 ;  /* 0x0000000804467224 */ /* 0x040fe200078e020f */
[----:B------:R-:W-:Y:S01]  /*0de0*/  IABS R15, R92 ;  /* 0x0000005c000f7213 */ /* 0x000fe20000000000 */
[----:B------:R-:W-:Y:S01]  /*0df0*/  IMAD R69, R4, R10, R69 ;  /* 0x0000000a04457224 */ /* 0x000fe200078e0245 */
[----:B------:R-:W-:Y:S01]  /*0e00*/  IABS R67, R179 ;  /* 0x000000b300437213 */ /* 0x000fe20000000000 */
[----:B------:R-:W-:Y:S01]  /*0e10*/  IMAD.HI.U32 R7, R34, R199, RZ ;  /* 0x000000c722077227 */ /* 0x000fe200078e00ff */
[----:B------:R-:W-:Y:S01]  /*0e20*/  LOP3.LUT R152, R0, 0x58, RZ, 0xfc, !PT ;  /* 0x0000005800987812 */ /* 0x000fe200078efcff */
[----:B------:R-:W-:Y:S01]  /*0e30*/  STL [R1+0xe4], R97 ;  /* 0x0000e46101007387 */ /* 0x000fe20000100800 */
[----:B------:R-:W-:Y:S01]  /*0e40*/  IABS R29, R93 ;  /* 0x0000005d001d7213 */ /* 0x000fe20000000000 */
[----:B------:R-:W-:Y:S01]  /*0e50*/  IMAD.HI.U32 R10, R34, R13, RZ ;  /* 0x0000000d220a7227 */ /* 0x000fe200078e00ff */
[C---:B------:R-:W-:Y:S01]  /*0e60*/  LOP3.LUT R153, R0.reuse, 0x48, RZ, 0xfc, !PT ;  /* 0x0000004800997812 */ /* 0x040fe200078efcff */
[----:B------:R-:W-:Y:S01]  /*0e70*/  STL [R1+0x108], R181 ;  /* 0x000108b501007387 */ /* 0x000fe20000100800 */
[----:B------:R-:W-:Y:S01]  /*0e80*/  LOP3.LUT R154, R0, 0x80, RZ, 0xfc, !PT ;  /* 0x00000080009a7812 */ /* 0x000fe200078efcff */
[----:B------:R-:W-:Y:S01]  /*0e90*/  IMAD R68, R4, R12, R17 ;  /* 0x0000000c04447224 */ /* 0x000fe200078e0211 */
[C---:B------:R-:W-:Y:S01]  /*0ea0*/  LOP3.LUT R178, R0.reuse, 0x1fc, RZ, 0xfc, !PT ;  /* 0x000001fc00b27812 */ /* 0x040fe200078efcff */
[----:B------:R-:W-:Y:S01]  /*0eb0*/  IMAD.MOV R12, RZ, RZ, -R7 ;  /* 0x000000ffff0c7224 */ /* 0x000fe200078e0a07 */
[----:B------:R-:W-:Y:S01]  /*0ec0*/  IABS R63, R153 ;  /* 0x00000099003f7213 */ /* 0x000fe20000000000 */
[----:B------:R-:W-:Y:S01]  /*0ed0*/  IMAD.MOV R10, RZ, RZ, -R10 ;  /* 0x000000ffff0a7224 */ /* 0x000fe200078e0a0a */
[----:B------:R-:W-:Y:S01]  /*0ee0*/  LOP3.LUT R175, R0, 0x60, RZ, 0xfc, !PT ;  /* 0x0000006000af7812 */ /* 0x000fe200078efcff */
[C---:B------:R-:W-:Y:S01]  /*0ef0*/  IMAD.HI.U32 R8, R34.reuse, R61, RZ ;  /* 0x0000003d22087227 */ /* 0x040fe200078e00ff */
[----:B------:R-:W-:Y:S01]  /*0f00*/  IABS R25, R178 ;  /* 0x000000b200197213 */ /* 0x000fe20000000000 */
[----:B------:R-:W-:Y:S01]  /*0f10*/  STL [R1+0xf8], R180 ;  /* 0x0000f8b401007387 */ /* 0x000fe20000100800 */
[----:B------:R-:W-:Y:S01]  /*0f20*/  IABS R33, R175 ;  /* 0x000000af00217213 */ /* 0x000fe20000000000 */
[----:B------:R-:W-:Y:S01]  /*0f30*/  IMAD.HI.U32 R7, R34, R15, RZ ;  /* 0x0000000f22077227 */ /* 0x000fe200078e00ff */
[C---:B------:R-:W-:Y:S01]  /*0f40*/  LOP3.LUT R174, R0.reuse, 0x68, RZ, 0xfc, !PT ;  /* 0x0000006800ae7812 */ /* 0x040fe200078efcff */
[----:B------:R-:W-:Y:S01]  /*0f50*/  STL [R1+0xf0], R179 ;  /* 0x0000f0b301007387 */ /* 0x000fe20000100800 */
[----:B------:R-:W-:Y:S01]  /*0f60*/  LOP3.LUT R155, R0, 0x70, RZ, 0xfc, !PT ;  /* 0x00000070009b7812 */ /* 0x000fe200078efcff */
[----:B------:R-:W-:Y:S01]  /*0f70*/  IMAD R28, R4, R10, R13 ;  /* 0x0000000a041c7224 */ /* 0x000fe200078e020d */
[----:B------:R-:W-:Y:S01]  /*0f80*/  IABS R13, R88 ;  /* 0x00000058000d7213 */ /* 0x000fe20000000000 */
[----:B------:R-:W-:Y:S01]  /*0f90*/  IMAD.MOV R8, RZ, RZ, -R8 ;  /* 0x000000ffff087224 */ /* 0x000fe200078e0a08 */
[----:B------:R-:W-:Y:S01]  /*0fa0*/  IABS R59, R174 ;  /* 0x000000ae003b7213 */ /* 0x000fe20000000000 */
[----:B------:R-:W-:Y:S01]  /*0fb0*/  IMAD.MOV R7, RZ, RZ, -R7 ;  /* 0x000000ffff077224 */ /* 0x000fe200078e0a07 */
[----:B------:R-:W-:Y:S01]  /*0fc0*/  LOP3.LUT R157, R0, 0x88, RZ, 0xfc, !PT ;  /* 0x00000088009d7812 */ /* 0x000fe200078efcff */
[C---:B------:R-:W-:Y:S01]  /*0fd0*/  IMAD R61, R4.reuse, R8, R61 ;  /* 0x00000008043d7224 */ /* 0x040fe200078e023d */
[----:B------:R-:W-:Y:S01]  /*0fe0*/  IABS R57, R155 ;  /* 0x0000009b00397213 */ /* 0x000fe20000000000 */
[----:B------:R-:W-:Y:S01]  /*0ff0*/  IMAD R30, R4, R7, R15 ;  /* 0x00000007041e7224 */ /* 0x000fe200078e020f */
[----:B------:R-:W-:Y:S01]  /*1000*/  IABS R15, R177 ;  /* 0x000000b1000f7213 */ /* 0x000fe20000000000 */
[----:B------:R-:W-:Y:S01]  /*1010*/  IMAD.HI.U32 R8, R34, R13, RZ ;  /* 0x0000000d22087227 */ /* 0x000fe200078e00ff */
[C---:B------:R-:W-:Y:S01]  /*1020*/  LOP3.LUT R82, R0.reuse, 0xa8, RZ, 0xfc, !PT ;  /* 0x000000a800527812 */ /* 0x040fe200078efcff */
[----:B------:R-:W-:Y:S01]  /*1030*/  STL [R1+0x104], R98 ;  /* 0x0001046201007387 */ /* 0x000fe20000100800 */
[----:B------:R-:W-:Y:S01]  /*1040*/  LOP3.LUT R173, R0, 0x78, RZ, 0xfc, !PT ;  /* 0x0000007800ad7812 */ /* 0x000fe200078efcff */
[----:B------:R-:W-:Y:S01]  /*1050*/  IMAD.HI.U32 R11, R34, R71, RZ ;  /* 0x00000047220b7227 */ /* 0x000fe200078e00ff */
[C---:B------:R-:W-:Y:S01]  /*1060*/  LOP3.LUT R86, R0.reuse, 0x90, RZ, 0xfc, !PT ;  /* 0x0000009000567812 */ /* 0x040fe200078efcff */
[----:B------:R-:W-:Y:S01]  /*1070*/  STL [R1+0xdc], R96 ;  /* 0x0000dc6001007387 */ /* 0x000fe20000100800 */
[----:B------:R-:W-:Y:S01]  /*1080*/  LOP3.LUT R156, R0, 0x98, RZ, 0xfc, !PT ;  /* 0x00000098009c7812 */ /* 0x000fe200078efcff */
[----:B------:R-:W-:Y:S01]  /*1090*/  IMAD.MOV R8, RZ, RZ, -R8 ;  /* 0x000000ffff087224 */ /* 0x000fe200078e0a08 */
[----:B------:R-:W-:Y:S01]  /*10a0*/  IABS R83, R173 ;  /* 0x000000ad00537213 */ /* 0x000fe20000000000 */
[C---:B------:R-:W-:Y:S01]  /*10b0*/  IMAD.HI.U32 R7, R34.reuse, R31, RZ ;  /* 0x0000001f22077227 */ /* 0x040fe200078e00ff */
[----:B------:R-:W-:Y:S01]  /*10c0*/  IABS R55, R86 ;  /* 0x0000005600377213 */ /* 0x000fe20000000000 */
[----:B------:R-:W-:Y:S01]  /*10d0*/  STL [R1+0x114], R95 ;  /* 0x0001145f01007387 */ /* 0x000fe20000100800 */
[----:B------:R-:W-:Y:S01]  /*10e0*/  IABS R17, R156 ;  /* 0x0000009c00117213 */ /* 0x000fe20000000000 */
[----:B------:R-:W-:Y:S01]  /*10f0*/  IMAD.HI.U32 R9, R34, R15, RZ ;  /* 0x0000000f22097227 */ /* 0x000fe200078e00ff */
[C---:B------:R-:W-:Y:S01]  /*1100*/  LOP3.LUT R84, R0.reuse, 0xa0, RZ, 0xfc, !PT ;  /* 0x000000a000547812 */ /* 0x040fe200078efcff */
[----:B------:R-:W-:Y:S01]  /*1110*/  STL [R1+0x10c], R94 ;  /* 0x00010c5e01007387 */ /* 0x000fe20000100800 */
[C---:B------:R-:W-:Y:S01]  /*1120*/  LOP3.LUT R171, R0.reuse, 0xb8, RZ, 0xfc, !PT ;  /* 0x000000b800ab7812 */ /* 0x040fe200078efcff */
[----:B------:R-:W-:Y:S01]  /*1130*/  IMAD.MOV R11, RZ, RZ, -R11 ;  /* 0x000000ffff0b7224 */ /* 0x000fe200078e0a0b */
[----:B------:R-:W-:Y:S01]  /*1140*/  LOP3.LUT R170, R0, 0xc0, RZ, 0xfc, !PT ;  /* 0x000000c000aa7812 */ /* 0x000fe200078efcff */
[----:B------:R-:W-:Y:S01]  /*1150*/  IMAD R52, R4, R8, R13 ;  /* 0x0000000804347224 */ /* 0x000fe200078e020d */
[----:B------:R-:W-:Y:S01]  /*1160*/  IABS R13, R176 ;  /* 0x000000b0000d7213 */ /* 0x000fe20000000000 */
[----:B------:R-:W-:Y:S01]  /*1170*/  IMAD.MOV R7, RZ, RZ, -R7 ;  /* 0x000000ffff077224 */ /* 0x000fe200078e0a07 */
[----:B------:R-:W-:Y:S01]  /*1180*/  IABS R53, R84 ;  /* 0x0000005400357213 */ /* 0x000fe20000000000 */
[----:B------:R-:W-:Y:S01]  /*1190*/  IMAD.MOV R9, RZ, RZ, -R9 ;  /* 0x000000ffff097224 */ /* 0x000fe200078e0a09 */
[----:B------:R-:W-:Y:S01]  /*11a0*/  LOP3.LUT R160, R0, 0xd0, RZ, 0xfc, !PT ;  /* 0x000000d000a07812 */ /* 0x000fe200078efcff */
[----:B------:R-:W-:Y:S01]  /*11b0*/  IMAD R71, R4, R11, R71 ;  /* 0x0000000b04477224 */ /* 0x000fe200078e0247 */
[----:B------:R-:W-:Y:S01]  /*11c0*/  IABS R45, R170 ;  /* 0x000000aa002d7213 */ /* 0x000fe20000000000 */
[----:B------:R-:W-:Y:S01]  /*11d0*/  IMAD.HI.U32 R11, R34, R67, RZ ;  /* 0x00000043220b7227 */ /* 0x000fe200078e00ff */
[C---:B------:R-:W-:Y:S01]  /*11e0*/  LOP3.LUT R159, R0.reuse, 0xc8, RZ, 0xfc, !PT ;  /* 0x000000c8009f7812 */ /* 0x040fe200078efcff */
[----:B------:R-:W-:Y:S01]  /*11f0*/  STL [R1+0xfc], R93 ;  /* 0x0000fc5d01007387 */ /* 0x000fe20000100800 */
        /* <DEDUP_REMOVED lines=8> */
[----:B------:R-:W-:Y:S01]  /*1280*/  IABS R43, R76 ;  /* 0x0000004c002b7213 */ /* 0x000fe20000000000 */
[----:B------:R-:W-:Y:S01]  /*1290*/  IMAD.MOV R11, RZ, RZ, -R11 ;  /* 0x000000ffff0b7224 */ /* 0x000fe200078e0a0b */
[C---:B------:R-:W-:Y:S01]  /*12a0*/  LOP3.LUT R164, R0.reuse, 0xf0, RZ, 0xfc, !PT ;  /* 0x000000f000a47812 */ /* 0x040fe200078efcff */
[----:B------:R-:W-:Y:S01]  /*12b0*/  IMAD.MOV R7, RZ, RZ, -R7 ;  /* 0x000000ffff077224 */ /* 0x000fe200078e0a07 */
[----:B------:R-:W-:Y:S01]  /*12c0*/  LOP3.LUT R165, R0, 0x110, RZ, 0xfc, !PT ;  /* 0x0000011000a57812 */ /* 0x000fe200078efcff */
[----:B------:R-:W-:Y:S01]  /*12d0*/  IMAD R67, R4, R11, R67 ;  /* 0x0000000b04437224 */ /* 0x000fe200078e0243 */
[----:B------:R-:W-:Y:S01]  /*12e0*/  LOP3.LUT R161, R0, 0x108, RZ, 0xfc, !PT ;  /* 0x0000010800a17812 */ /* 0x000fe200078efcff */
[----:B------:R-:W-:Y:S01]  /*12f0*/  IMAD.HI.U32 R8, R34, R15, RZ ;  /* 0x0000000f22087227 */ /* 0x000fe200078e00ff */
[----:B------:R-:W-:Y:S01]  /*1300*/  IABS R19, R165 ;  /* 0x000000a500137213 */ /* 0x000fe20000000000 */
[----:B------:R-:W-:Y:S01]  /*1310*/  STL [R1+0xec], R90 ;  /* 0x0000ec5a01007387 */ /* 0x000fe20000100800 */
[----:B------:R-:W-:Y:S01]  /*1320*/  LOP3.LUT R158, R0, 0x138, RZ, 0xfc, !PT ;  /* 0x00000138009e7812 */ /* 0x000fe200078efcff */
[----:B------:R-:W-:Y:S01]  /*1330*/  IMAD.HI.U32 R11, R34, R29, RZ ;  /* 0x0000001d220b7227 */ /* 0x000fe200078e00ff */
[----:B------:R-:W-:Y:S01]  /*1340*/  LOP3.LUT R166, R0, 0x130, RZ, 0xfc, !PT ;  /* 0x0000013000a67812 */ /* 0x000fe200078efcff */
[----:B------:R-:W-:Y:S01]  /*1350*/  STL [R1+0x11c], R178 ;  /* 0x00011cb201007387 */ /* 0x000fe20000100800 */
[----:B------:R-:W-:Y:S01]  /*1360*/  IABS R77, R158 ;  /* 0x0000009e004d7213 */ /* 0x000fe20000000000 */
[----:B------:R-:W-:Y:S01]  /*1370*/  IMAD R62, R4, R7, R13 ;  /* 0x00000007043e7224 */ /* 0x000fe200078e020d */
[----:B------:R-:W-:Y:S01]  /*1380*/  IABS R13, R154 ;  /* 0x0000009a000d7213 */ /* 0x000fe20000000000 */
[----:B------:R-:W-:Y:S01]  /*1390*/  IMAD.MOV R8, RZ, RZ, -R8 ;  /* 0x000000ffff087224 */ /* 0x000fe200078e0a08 */
[C---:B------:R-:W-:Y:S01]  /*13a0*/  LOP3.LUT R116, R0.reuse, 0x140, RZ, 0xfc, !PT ;  /* 0x0000014000747812 */ /* 0x040fe200078efcff */
[----:B------:R-:W-:Y:S01]  /*13b0*/  IMAD.MOV R11, RZ, RZ, -R11 ;  /* 0x000000ffff0b7224 */ /* 0x000fe200078e0a0b */
[----:B------:R-:W-:Y:S01]  /*13c0*/  LOP3.LUT R172, R0, 0xb0, RZ, 0xfc, !PT ;  /* 0x000000b000ac7812 */ /* 0x000fe200078efcff */
[----:B------:R-:W-:Y:S01]  /*13d0*/  IMAD.HI.U32 R10, R34, R63, RZ ;  /* 0x0000003f220a7227 */ /* 0x000fe200078e00ff */
[----:B------:R-:W-:Y:S01]  /*13e0*/  LOP3.LUT R80, R0, 0xd8, RZ, 0xfc, !PT ;  /* 0x000000d800507812 */ /* 0x000fe200078efcff */
[----:B------:R-:W-:Y:S01]  /*13f0*/  STL [R1+0x100], R88 ;  /* 0x0001005801007387 */ /* 0x000fe20000100800 */
[----:B------:R-:W-:Y:S01]  /*1400*/  IABS R51, R172 ;  /* 0x000000ac00337213 */ /* 0x000fe20000000000 */
[C---:B------:R-:W-:Y:S01]  /*1410*/  IMAD R60, R4.reuse, R8, R15 ;  /* 0x00000008043c7224 */ /* 0x040fe200078e020f */
[----:B------:R-:W-:Y:S01]  /*1420*/  IABS R15, R157 ;  /* 0x0000009d000f7213 */ /* 0x000fe20000000000 */
[----:B------:R-:W-:Y:S01]  /*1430*/  IMAD R29, R4, R11, R29 ;  /* 0x0000000b041d7224 */ /* 0x000fe200078e021d */
[----:B------:R-:W-:Y:S01]  /*1440*/  STL [R1+0x120], R177 ;  /* 0x000120b101007387 */ /* 0x000fe20000100800 */
[----:B------:R-:W-:Y:S01]  /*1450*/  IMAD.HI.U32 R8, R34, R13, RZ ;  /* 0x0000000d22087227 */ /* 0x000fe200078e00ff */
[----:B------:R-:W-:-:S02]  /*1460*/  IABS R47, R80 ;  /* 0x00000050002f7213 */ /* 0x000fc40000000000 */
[----:B------:R-:W-:Y:S01]  /*1470*/  STL [R1+0x1fc], R153 ;  /* 0x0001fc9901007387 */ /* 0x000fe20000100800 */
[----:B------:R-:W-:Y:S01]  /*1480*/  IMAD.HI.U32 R11, R34, R25, RZ ;  /* 0x00000019220b7227 */ /* 0x000fe200078e00ff */
[C---:B------:R-:W-:Y:S02]  /*1490*/  LOP3.LUT R169, R0.reuse, 0x118, RZ, 0xfc, !PT ;  /* 0x0000011800a97812 */ /* 0x040fe400078efcff */
[----:B------:R-:W-:Y:S01]  /*14a0*/  STL [R1+0x1f8], R176 ;  /* 0x0001f8b001007387 */ /* 0x000fe20000100800 */
[----:B------:R-:W-:Y:S01]  /*14b0*/  IMAD.MOV R10, RZ, RZ, -R10 ;  /* 0x000000ffff0a7224 */ /* 0x000fe200078e0a0a */
[----:B------:R-:W-:Y:S01]  /*14c0*/  LOP3.LUT R110, R0, 0x178, RZ, 0xfc, !PT ;  /* 0x00000178006e7812 */ /* 0x000fe200078efcff */
[----:B------:R-:W-:Y:S01]  /*14d0*/  IMAD.HI.U32 R9, R34, R33, RZ ;  /* 0x0000002122097227 */ /* 0x000fe200078e00ff */
[----:B------:R-:W-:Y:S01]  /*14e0*/  STL [R1+0x1f4], R152 ;  /* 0x0001f49801007387 */ /* 0x000fe20000100800 */
[----:B------:R-:W-:Y:S02]  /*14f0*/  LOP3.LUT R162, R0, 0x100, RZ, 0xfc, !PT ;  /* 0x0000010000a27812 */ /* 0x000fe400078efcff */
[----:B------:R-:W-:Y:S01]  /*1500*/  IMAD.MOV R8, RZ, RZ, -R8 ;  /* 0x000000ffff087224 */ /* 0x000fe200078e0a08 */
[----:B------:R-:W-:Y:S01]  /*1510*/  STL [R1+0x284], R175 ;  /* 0x000284af01007387 */ /* 0x000fe20000100800 */
[----:B------:R-:W-:Y:S01]  /*1520*/  IMAD.MOV R11, RZ, RZ, -R11 ;  /* 0x000000ffff0b7224 */ /* 0x000fe200078e0a0b */
[----:B------:R-:W-:Y:S01]  /*1530*/  IABS R81, R169 ;  /* 0x000000a900517213 */ /* 0x000fe20000000000 */
[----:B------:R-:W-:Y:S01]  /*1540*/  IMAD R63, R4, R10, R63 ;  /* 0x0000000a043f7224 */ /* 0x000fe200078e023f */
[----:B------:R-:W-:Y:S01]  /*1550*/  STL [R1+0x280], R174 ;  /* 0x000280ae01007387 */ /* 0x000fe20000100800 */
[----:B------:R-:W-:Y:S01]  /*1560*/  IMAD.MOV R9, RZ, RZ, -R9 ;  /* 0x000000ffff097224 */ /* 0x000fe200078e0a09 */
[----:B------:R-:W-:Y:S01]  /*1570*/  IABS R41, R162 ;  /* 0x000000a200297213 */ /* 0x000fe20000000000 */
[----:B------:R-:W-:Y:S01]  /*1580*/  IMAD.HI.U32 R10, R34, R59, RZ ;  /* 0x0000003b220a7227 */ /* 0x000fe200078e00ff */
[----:B------:R-:W-:Y:S01]  /*1590*/  STL [R1+0x27c], R155 ;  /* 0x00027c9b01007387 */ /* 0x000fe20000100800 */
[----:B------:R-:W-:-:S02]  /*15a0*/  LOP3.LUT R163, R0, 0xf8, RZ, 0xfc, !PT ;  /* 0x000000f800a37812 */ /* 0x000fc400078efcff */
[C---:B------:R-:W-:Y:S01]  /*15b0*/  IMAD R58, R4.reuse, R8, R13 ;  /* 0x00000008043a7224 */ /* 0x040fe200078e020d */
[----:B------:R-:W-:Y:S01]  /*15c0*/  IABS R13, R82 ;  /* 0x00000052000d7213 */ /* 0x000fe20000000000 */
[C---:B------:R-:W-:Y:S01]  /*15d0*/  IMAD R25, R4.reuse, R11, R25 ;  /* 0x0000000b04197224 */ /* 0x040fe200078e0219 */
[----:B------:R-:W-:Y:S01]  /*15e0*/  STL [R1+0x278], R173 ;  /* 0x000278ad01007387 */ /* 0x000fe20000100800 */
[----:B------:R-:W-:Y:S01]  /*15f0*/  IMAD R33, R4, R9, R33 ;  /* 0x0000000904217224 */ /* 0x000fe200078e0221 */
[----:B------:R-:W-:Y:S01]  /*1600*/  LOP3.LUT R115, R0, 0x148, RZ, 0xfc, !PT ;  /* 0x0000014800737812 */ /* 0x000fe200078efcff */
[----:B------:R-:W-:Y:S01]  /*1610*/  IMAD.HI.U32 R11, R34, R57, RZ ;  /* 0x00000039220b7227 */ /* 0x000fe200078e00ff */
[----:B------:R-:W-:Y:S01]  /*1620*/  STL [R1+0x274], R154 ;  /* 0x0002749a01007387 */ /* 0x000fe20000100800 */
[----:B------:R-:W-:Y:S02]  /*1630*/  LOP3.LUT R167, R0, 0x128, RZ, 0xfc, !PT ;  /* 0x0000012800a77812 */ /* 0x000fe400078efcff */
[----:B------:R-:W-:Y:S01]  /*1640*/  IMAD.MOV R10, RZ, RZ, -R10 ;  /* 0x000000ffff0a7224 */ /* 0x000fe200078e0a0a */
[----:B------:R-:W-:Y:S01]  /*1650*/  STL [R1+0x270], R157 ;  /* 0x0002709d01007387 */ /* 0x000fe20000100800 */
[----:B------:R-:W-:Y:S01]  /*1660*/  IMAD.HI.U32 R9, R34, R15, RZ ;  /* 0x0000000f22097227 */ /* 0x000fe200078e00ff */
[----:B------:R-:W-:-:S02]  /*1670*/  IABS R75, R115 ;  /* 0x00000073004b7213 */ /* 0x000fc40000000000 */
[----:B------:R-:W-:Y:S01]  /*1680*/  STL [R1+0x26c], R86 ;  /* 0x00026c5601007387 */ /* 0x000fe20000100800 */
[----:B------:R-:W-:Y:S01]  /*1690*/  IMAD.MOV R11, RZ, RZ, -R11 ;  /* 0x000000ffff0b7224 */ /* 0x000fe200078e0a0b */
[----:B------:R-:W-:Y:S01]  /*16a0*/  IABS R39, R167 ;  /* 0x000000a700277213 */ /* 0x000fe20000000000 */
[----:B------:R-:W-:Y:S01]  /*16b0*/  IMAD R59, R4, R10, R59 ;  /* 0x0000000a043b7224 */ /* 0x000fe200078e023b */
[----:B------:R-:W-:Y:S01]  /*16c0*/  STL [R1+0x268], R156 ;  /* 0x0002689c01007387 */ /* 0x000fe20000100800 */
[----:B------:R-:W-:Y:S01]  /*16d0*/  IMAD.MOV R9, RZ, RZ, -R9 ;  /* 0x000000ffff097224 */ /* 0x000fe200078e0a09 */
[----:B------:R-:W-:Y:S01]  /*16e0*/  LOP3.LUT R168, R0, 0x120, RZ, 0xfc, !PT ;  /* 0x0000012000a87812 */ /* 0x000fe200078efcff */
[----:B------:R-:W-:Y:S01]  /*16f0*/  IMAD.HI.U32 R8, R34, R13, RZ ;  /* 0x0000000d22087227 */ /* 0x000fe200078e00ff */
[----:B------:R-:W-:Y:S01]  /*1700*/  STL [R1+0x264], R84 ;  /* 0x0002645401007387 */ /* 0x000fe20000100800 */
[----:B------:R-:W-:Y:S02]  /*1710*/  LOP3.LUT R66, R0, 0x160, RZ, 0xfc, !PT ;  /* 0x0000016000427812 */ /* 0x000fe400078efcff */
[----:B------:R-:W-:Y:S01]  /*1720*/  IMAD.HI.U32 R7, R34, R83, RZ ;  /* 0x0000005322077227 */ /* 0x000fe200078e00ff */
[----:B------:R-:W-:Y:S01]  /*1730*/  STL [R1+0x260], R82 ;  /* 0x0002605201007387 */ /* 0x000fe20000100800 */
[----:B------:R-:W-:-:S02]  /*1740*/  LOP3.LUT R109, R0, 0x180, RZ, 0xfc, !PT ;  /* 0x00000180006d7812 */ /* 0x000fc400078efcff */
[----:B------:R-:W-:Y:S01]  /*1750*/  IMAD.HI.U32 R10, R34, R55, RZ ;  /* 0x00000037220a7227 */ /* 0x000fe200078e00ff */
[----:B------:R-:W-:Y:S01]  /*1760*/  STL [R1+0x25c], R172 ;  /* 0x00025cac01007387 */ /* 0x000fe20000100800 */
[----:B------:R-:W-:Y:S02]  /*1770*/  IABS R79, R168 ;  /* 0x000000a8004f7213 */ /* 0x000fe40000000000 */
[C---:B------:R-:W-:Y:S01]  /*1780*/  IMAD R57, R4.reuse, R11, R57 ;  /* 0x0000000b04397224 */ /* 0x040fe200078e0239 */
[----:B------:R-:W-:Y:S01]  /*1790*/  STL [R1+0x258], R171 ;  /* 0x000258ab01007387 */ /* 0x000fe20000100800 */
[----:B------:R-:W-:Y:S01]  /*17a0*/  IMAD R56, R4, R9, R15 ;  /* 0x0000000904387224 */ /* 0x000fe200078e020f */
[----:B------:R-:W-:Y:S01]  /*17b0*/  IABS R15, R171 ;  /* 0x000000ab000f7213 */ /* 0x000fe20000000000 */
[----:B------:R-:W-:Y:S01]  /*17c0*/  IMAD.MOV R8, RZ, RZ, -R8 ;  /* 0x000000ffff087224 */ /* 0x000fe200078e0a08 */
[----:B------:R-:W-:Y:S01]  /*17d0*/  STL [R1+0x254], R170 ;  /* 0x000254aa01007387 */ /* 0x000fe20000100800 */
[----:B------:R-:W-:Y:S01]  /*17e0*/  IMAD.HI.U32 R11, R34, R17, RZ ;  /* 0x00000011220b7227 */ /* 0x000fe200078e00ff */
[----:B------:R-:W-:-:S02]  /*17f0*/  LOP3.LUT R113, R0, 0x158, RZ, 0xfc, !PT ;  /* 0x0000015800717812 */ /* 0x000fc400078efcff */
[----:B------:R-:W-:Y:S01]  /*1800*/  STL [R1+0x250], R159 ;  /* 0x0002509f01007387 */ /* 0x000fe20000100800 */
[----:B------:R-:W-:Y:S01]  /*1810*/  IMAD.MOV R7, RZ, RZ, -R7 ;  /* 0x000000ffff077224 */ /* 0x000fe200078e0a07 */
[----:B------:R-:W-:Y:S01]  /*1820*/  LOP3.LUT R105, R0, 0x1a0, RZ, 0xfc, !PT ;  /* 0x000001a000697812 */ /* 0x000fe200078efcff */
[----:B------:R-:W-:Y:S01]  /*1830*/  IMAD.MOV R10, RZ, RZ, -R10 ;  /* 0x000000ffff0a7224 */ /* 0x000fe200078e0a0a */
[----:B------:R-:W-:Y:S01]  /*1840*/  STL [R1+0x24c], R160 ;  /* 0x00024ca001007387 */ /* 0x000fe20000100800 */
[C---:B------:R-:W-:Y:S01]  /*1850*/  IMAD R54, R4.reuse, R8, R13 ;  /* 0x0000000804367224 */ /* 0x040fe200078e020d */
[----:B------:R-:W-:Y:S01]  /*1860*/  IABS R13, R160 ;  /* 0x000000a0000d7213 */ /* 0x000fe20000000000 */
[----:B------:R-:W-:Y:S01]  /*1870*/  IMAD.MOV R11, RZ, RZ, -R11 ;  /* 0x000000ffff0b7224 */ /* 0x000fe200078e0a0b */
[----:B------:R-:W-:Y:S01]  /*1880*/  STL [R1+0x248], R80 ;  /* 0x0002485001007387 */ /* 0x000fe20000100800 */
        /* <DEDUP_REMOVED lines=8> */
[----:B------:R-:W-:Y:S02]  /*1910*/  LOP3.LUT R114, R0, 0x150, RZ, 0xfc, !PT ;  /* 0x0000015000727812 */ /* 0x000fe400078efcff */
[----:B------:R-:W-:Y:S01]  /*1920*/  STL [R1+0x2d4], R164 ;  /* 0x0002d4a401007387 */ /* 0x000fe20000100800 */
[----:B------:R-:W-:Y:S01]  /*1930*/  IMAD R24, R4, R11, R17 ;  /* 0x0000000b04187224 */ /* 0x000fe200078e0211 */
[----:B------:R-:W-:Y:S01]  /*1940*/  IABS R17, R161 ;  /* 0x000000a100117213 */ /* 0x000fe20000000000 */
[----:B------:R-:W-:Y:S01]  /*1950*/  IMAD.HI.U32 R11, R34, R45, RZ ;  /* 0x0000002d220b7227 */ /* 0x000fe200078e00ff */
[----:B------:R-:W-:Y:S01]  /*1960*/  STL [R1+0x2d0], R163 ;  /* 0x0002d0a301007387 */ /* 0x000fe20000100800 */
[----:B------:R-:W-:Y:S02]  /*1970*/  IABS R37, R114 ;  /* 0x0000007200257213 */ /* 0x000fe40000000000 */
[----:B------:R-:W-:Y:S01]  /*1980*/  IMAD.MOV R7, RZ, RZ, -R7 ;  /* 0x000000ffff077224 */ /* 0x000fe200078e0a07 */
[----:B------:R-:W-:Y:S01]  /*1990*/  STL [R1+0x2cc], R162 ;  /* 0x0002cca201007387 */ /* 0x000fe20000100800 */
[----:B------:R-:W-:Y:S01]  /*19a0*/  IMAD.MOV R10, RZ, RZ, -R10 ;  /* 0x000000ffff0a7224 */ /* 0x000fe200078e0a0a */
[----:B------:R-:W-:Y:S01]  /*19b0*/  LOP3.LUT R112, R0, 0x168, RZ, 0xfc, !PT ;  /* 0x0000016800707812 */ /* 0x000fe200078efcff */
[----:B------:R-:W-:Y:S01]  /*19c0*/  IMAD.HI.U32 R8, R34, R13, RZ ;  /* 0x0000000d22087227 */ /* 0x000fe200078e00ff */
[----:B------:R-:W-:Y:S01]  /*19d0*/  STL [R1+0x2c8], R161 ;  /* 0x0002c8a101007387 */ /* 0x000fe20000100800 */
[----:B------:R-:W-:-:S02]  /*19e0*/  LOP3.LUT R111, R0, 0x170, RZ, 0xfc, !PT ;  /* 0x00000170006f7812 */ /* 0x000fc400078efcff */
[----:B------:R-:W-:Y:S01]  /*19f0*/  IMAD.MOV R11, RZ, RZ, -R11 ;  /* 0x000000ffff0b7224 */ /* 0x000fe200078e0a0b */
[----:B------:R-:W-:Y:S01]  /*1a00*/  STL [R1+0x2c4], R165 ;  /* 0x0002c4a501007387 */ /* 0x000fe20000100800 */
[----:B------:R-:W-:Y:S01]  /*1a10*/  IMAD R53, R4, R7, R53 ;  /* 0x0000000704357224 */ /* 0x000fe200078e0235 */
[----:B------:R-:W-:Y:S01]  /*1a20*/  LOP3.LUT R108, R0, 0x188, RZ, 0xfc, !PT ;  /* 0x00000188006c7812 */ /* 0x000fe200078efcff */
[----:B------:R-:W-:Y:S01]  /*1a30*/  IMAD R50, R4, R10, R15 ;  /* 0x0000000a04327224 */ /* 0x000fe200078e020f */
[----:B------:R-:W-:Y:S01]  /*1a40*/  IABS R15, R78 ;  /* 0x0000004e000f7213 */ /* 0x000fe20000000000 */
[----:B------:R-:W-:Y:S01]  /*1a50*/  IMAD.MOV R8, RZ, RZ, -R8 ;  /* 0x000000ffff087224 */ /* 0x000fe200078e0a08 */
[----:B------:R-:W-:Y:S01]  /*1a60*/  STL [R1+0x2c0], R169 ;  /* 0x0002c0a901007387 */ /* 0x000fe20000100800 */
[----:B------:R-:W-:Y:S01]  /*1a70*/  IMAD.HI.U32 R7, R34, R49, RZ ;  /* 0x0000003122077227 */ /* 0x000fe200078e00ff */
[----:B------:R-:W-:Y:S02]  /*1a80*/  LOP3.LUT R107, R0, 0x190, RZ, 0xfc, !PT ;  /* 0x00000190006b7812 */ /* 0x000fe400078efcff */
[----:B------:R-:W-:Y:S01]  /*1a90*/  STL [R1+0x2bc], R168 ;  /* 0x0002bca801007387 */ /* 0x000fe20000100800 */
[----:B------:R-:W-:Y:S01]  /*1aa0*/  IMAD R45, R4, R11, R45 ;  /* 0x0000000b042d7224 */ /* 0x000fe200078e022d */
[----:B------:R-:W-:Y:S01]  /*1ab0*/  LOP3.LUT R106, R0, 0x198, RZ, 0xfc, !PT ;  /* 0x00000198006a7812 */ /* 0x000fe200078efcff */
[----:B------:R-:W-:Y:S01]  /*1ac0*/  IMAD R48, R4, R8, R13 ;  /* 0x0000000804307224 */ /* 0x000fe200078e020d */
[----:B------:R-:W-:Y:S01]  /*1ad0*/  IABS R13, R164 ;  /* 0x000000a4000d7213 */ /* 0x000fe20000000000 */
[C---:B------:R-:W-:Y:S01]  /*1ae0*/  IMAD.HI.U32 R11, R34.reuse, R43, RZ ;  /* 0x0000002b220b7227 */ /* 0x040fe200078e00ff */
[----:B------:R-:W-:Y:S03]  /*1af0*/  STL [R1+0x2b8], R167 ;  /* 0x0002b8a701007387 */ /* 0x000fe60000100800 */
[----:B------:R-:W-:Y:S01]  /*1b00*/  IMAD.MOV R7, RZ, RZ, -R7 ;  /* 0x000000ffff077224 */ /* 0x000fe200078e0a07 */
[----:B------:R-:W-:Y:S01]  /*1b10*/  STL [R1+0x2b4], R166 ;  /* 0x0002b4a601007387 */ /* 0x000fe20000100800 */
[----:B------:R-:W-:-:S03]  /*1b20*/  IMAD.HI.U32 R10, R34, R15, RZ ;  /* 0x0000000f220a7227 */ /* 0x000fc600078e00ff */
[----:B------:R-:W-:Y:S01]  /*1b30*/  STL [R1+0x2b0], R158 ;  /* 0x0002b09e01007387 */ /* 0x000fe20000100800 */
[----:B------:R-:W-:Y:S02]  /*1b40*/  IMAD.MOV R11, RZ, RZ, -R11 ;  /* 0x000000ffff0b7224 */ /* 0x000fe400078e0a0b */
[----:B------:R-:W-:Y:S01]  /*1b50*/  IMAD R49, R4, R7, R49 ;  /* 0x0000000704317224 */ /* 0x000fe200078e0231 */
[----:B------:R-:W-:Y:S01]  /*1b60*/  STL [R1+0x2ac], R116 ;  /* 0x0002ac7401007387 */ /* 0x000fe20000100800 */
[----:B------:R-:W-:Y:S02]  /*1b70*/  IMAD.MOV R10, RZ, RZ, -R10 ;  /* 0x000000ffff0a7224 */ /* 0x000fe400078e0a0a */
[----:B------:R-:W-:Y:S01]  /*1b80*/  IMAD.HI.U32 R7, R34, R13, RZ ;  /* 0x0000000d22077227 */ /* 0x000fe200078e00ff */
[----:B------:R-:W-:Y:S03]  /*1b90*/  STL [R1+0x2a8], R115 ;  /* 0x0002a87301007387 */ /* 0x000fe60000100800 */
[C---:B------:R-:W-:Y:S01]  /*1ba0*/  IMAD R43, R4.reuse, R11, R43 ;  /* 0x0000000b042b7224 */ /* 0x040fe200078e022b */
[----:B------:R-:W-:Y:S01]  /*1bb0*/  STL [R1+0x2a4], R114 ;  /* 0x0002a47201007387 */ /* 0x000fe20000100800 */
[----:B------:R-:W-:Y:S01]  /*1bc0*/  IMAD R46, R4, R10, R15 ;  /* 0x0000000a042e7224 */ /* 0x000fe200078e020f */
[----:B------:R-:W-:Y:S01]  /*1bd0*/  IABS R15, R163 ;  /* 0x000000a3000f7213 */ /* 0x000fe20000000000 */
[----:B------:R-:W-:-:S04]  /*1be0*/  IMAD.HI.U32 R11, R34, R19, RZ ;  /* 0x00000013220b7227 */ /* 0x000fc800078e00ff */
[----:B------:R-:W-:Y:S02]  /*1bf0*/  IMAD.MOV R7, RZ, RZ, -R7 ;  /* 0x000000ffff077224 */ /* 0x000fe400078e0a07 */
[----:B------:R-:W-:-:S04]  /*1c00*/  IMAD.HI.U32 R10, R34, R17, RZ ;  /* 0x00000011220a7227 */ /* 0x000fc800078e00ff */
[----:B------:R-:W-:Y:S02]  /*1c10*/  IMAD.MOV R11, RZ, RZ, -R11 ;  /* 0x000000ffff0b7224 */ /* 0x000fe400078e0a0b */
[C---:B------:R-:W-:Y:S01]  /*1c20*/  IMAD R42, R4.reuse, R7, R13 ;  /* 0x00000007042a7224 */ /* 0x040fe200078e020d */
[----:B------:R-:W-:Y:S01]  /*1c30*/  IABS R13, R166 ;  /* 0x000000a6000d7213 */ /* 0x000fe20000000000 */
[----:B------:R-:W-:Y:S02]  /*1c40*/  IMAD.MOV R10, RZ, RZ, -R10 ;  /* 0x000000ffff0a7224 */ /* 0x000fe400078e0a0a */
[C---:B------:R-:W-:Y:S01]  /*1c50*/  IMAD R38, R4.reuse, R11, R19 ;  /* 0x0000000b04267224 */ /* 0x040fe200078e0213 */
[----:B------:R-:W-:Y:S01]  /*1c60*/  IABS R19, R111 ;  /* 0x0000006f00137213 */ /* 0x000fe20000000000 */
[----:B------:R-:W-:Y:S01]  /*1c70*/  IMAD R36, R4, R10, R17 ;  /* 0x0000000a04247224 */ /* 0x000fe200078e0211 */
[----:B------:R-:W-:Y:S01]  /*1c80*/  IABS R17, R110 ;  /* 0x0000006e00117213 */ /* 0x000fe20000000000 */
[----:B------:R-:W-:-:S04]  /*1c90*/  IMAD.HI.U32 R11, R34, R77, RZ ;  /* 0x0000004d220b7227 */ /* 0x000fc800078e00ff */
[----:B------:R-:W-:-:S04]  /*1ca0*/  IMAD.HI.U32 R10, R34, R13, RZ ;  /* 0x0000000d220a7227 */ /* 0x000fc800078e00ff */
[----:B------:R-:W-:Y:S02]  /*1cb0*/  IMAD.MOV R11, RZ, RZ, -R11 ;  /* 0x000000ffff0b7224 */ /* 0x000fe400078e0a0b */
[----:B------:R-:W-:Y:S02]  /*1cc0*/  IMAD.MOV R10, RZ, RZ, -R10 ;  /* 0x000000ffff0a7224 */ /* 0x000fe400078e0a0a */
[----:B------:R-:W-:Y:S02]  /*1cd0*/  IMAD R16, R6, 0x40, R102 ;  /* 0x0000004006107824 */ /* 0x000fe400078e0266 */
[C---:B------:R-:W-:Y:S01]  /*1ce0*/  IMAD R77, R4.reuse, R11, R77 ;  /* 0x0000000b044d7224 */ /* 0x040fe200078e024d */
[----:B------:R-:W-:Y:S01]  /*1cf0*/  IABS R11, R116 ;  /* 0x00000074000b7213 */ /* 0x000fe20000000000 */
[C---:B------:R-:W-:Y:S01]  /*1d00*/  IMAD R40, R4.reuse, R10, R13 ;  /* 0x0000000a04287224 */ /* 0x040fe200078e020d */
[----:B------:R-:W-:Y:S01]  /*1d10*/  IABS R10, R16 ;  /* 0x00000010000a7213 */ /* 0x000fe20000000000 */
[----:B------:R-:W-:Y:S01]  /*1d20*/  IMAD R199, R4, R12, R199 ;  /* 0x0000000c04c77224 */ /* 0x000fe200078e02c7 */
[----:B------:R-:W-:Y:S01]  /*1d30*/  IABS R13, R66 ;  /* 0x00000042000d7213 */ /* 0x000fe20000000000 */
[----:B------:R-:W-:Y:S01]  /*1d40*/  IMAD.HI.U32 R6, R34, R11, RZ ;  /* 0x0000000b22067227 */ /* 0x000fe200078e00ff */
[----:B------:R-:W-:Y:S01]  /*1d50*/  STL [R1+0xe8], R16 ;  /* 0x0000e81001007387 */ /* 0x000fe20000100800 */
[----:B------:R-:W-:-:S02]  /*1d60*/  ISETP.GE.AND P1, PT, R16, RZ, PT ;  /* 0x000000ff1000720c */ /* 0x000fc40003f26270 */
[----:B------:R-:W-:Y:S01]  /*1d70*/  IMAD.HI.U32 R5, R5, R10, RZ ;  /* 0x0000000a05057227 */ /* 0x000fe200078e00ff */
[----:B------:R-:W-:Y:S03]  /*1d80*/  STL [R1+0x2a0], R113 ;  /* 0x0002a07101007387 */ /* 0x000fe60000100800 */
[----:B------:R-:W-:Y:S01]  /*1d90*/  IMAD.MOV R12, RZ, RZ, -R6 ;  /* 0x000000ffff0c7224 */ /* 0x000fe200078e0a06 */
[----:B------:R-:W-:Y:S01]  /*1da0*/  STL [R1+0x29c], R66 ;  /* 0x00029c4201007387 */ /* 0x000fe20000100800 */
[----:B------:R-:W-:Y:S02]  /*1db0*/  IMAD.MOV R6, RZ, RZ, -R5 ;  /* 0x000000ffff067224 */ /* 0x000fe400078e0a05 */
[----:B------:R-:W-:Y:S01]  /*1dc0*/  IMAD.HI.U32 R9, R34, R51, RZ ;  /* 0x0000003322097227 */ /* 0x000fe200078e00ff */
[----:B------:R-:W-:Y:S03]  /*1dd0*/  STL [R1+0x298], R112 ;  /* 0x0002987001007387 */ /* 0x000fe60000100800 */
[----:B------:R-:W-:Y:S01]  /*1de0*/  IMAD R6, R3, R6, R10 ;  /* 0x0000000603067224 */ /* 0x000fe200078e020a */
[----:B------:R-:W-:Y:S01]  /*1df0*/  STL [R1+0x294], R111 ;  /* 0x0002946f01007387 */ /* 0x000fe20000100800 */
[----:B------:R-:W-:-:S02]  /*1e00*/  IMAD.MOV R9, RZ, RZ, -R9 ;  /* 0x000000ffff097224 */ /* 0x000fc400078e0a09 */
[----:B------:R-:W-:Y:S01]  /*1e10*/  IMAD.HI.U32 R7, R34, R81, RZ ;  /* 0x0000005122077227 */ /* 0x000fe200078e00ff */
[----:B------:R-:W-:Y:S01]  /*1e20*/  ISETP.GT.U32.AND P0, PT, R3, R6, PT ;  /* 0x000000060300720c */ /* 0x000fe20003f04070 */
[----:B------:R-:W-:Y:S02]  /*1e30*/  STL [R1+0x290], R110 ;  /* 0x0002906e01007387 */ /* 0x000fe40000100800 */
[----:B------:R-:W-:Y:S02]  /*1e40*/  IMAD R51, R4, R9, R51 ;  /* 0x0000000904337224 */ /* 0x000fe400078e0233 */
[C---:B------:R-:W-:Y:S01]  /*1e50*/  IMAD.HI.U32 R9, R34.reuse, R47, RZ ;  /* 0x0000002f22097227 */ /* 0x040fe200078e00ff */
[----:B------:R-:W-:Y:S03]  /*1e60*/  STL [R1+0x28c], R109 ;  /* 0x00028c6d01007387 */ /* 0x000fe60000100800 */
[----:B------:R-:W-:Y:S01]  /*1e70*/  IMAD.MOV R9, RZ, RZ, -R9 ;  /* 0x000000ffff097224 */ /* 0x000fe200078e0a09 */
[----:B------:R-:W-:Y:S01]  /*1e80*/  STL [R1+0x48], R22 ;  /* 0x0000481601007387 */ /* 0x000fe20000100800 */
[----:B------:R-:W-:-:S03]  /*1e90*/  IMAD.HI.U32 R10, R34, R17, RZ ;  /* 0x00000011220a7227 */ /* 0x000fc600078e00ff */
[----:B------:R-:W-:Y:S01]  /*1ea0*/  STL [R1+0x288], R108 ;  /* 0x0002886c01007387 */ /* 0x000fe20000100800 */
[----:B------:R-:W-:Y:S02]  /*1eb0*/  @!P0 IMAD.IADD R6, R6, 0x1, -R3 ;  /* 0x0000000106068824 */ /* 0x000fe400078e0a03 */
[----:B------:R-:W-:Y:S01]  /*1ec0*/  IMAD R47, R4, R9, R47 ;  /* 0x00000009042f7224 */ /* 0x000fe200078e022f */
[----:B------:R-:W-:Y:S01]  /*1ed0*/  STL [R1+0x244], R107 ;  /* 0x0002446b01007387 */ /* 0x000fe20000100800 */
[----:B------:R-:W-:Y:S01]  /*1ee0*/  IMAD.HI.U32 R9, R34, R41, RZ ;  /* 0x0000002922097227 */ /* 0x000fe200078e00ff */
[----:B------:R-:W-:Y:S02]  /*1ef0*/  ISETP.GT.U32.AND P0, PT, R3, R6, PT ;  /* 0x000000060300720c */ /* 0x000fe40003f04070 */
[----:B------:R-:W-:Y:S01]  /*1f00*/  STL [R1+0x240], R106 ;  /* 0x0002406a01007387 */ /* 0x000fe20000100800 */
[----:B------:R-:W-:Y:S02]  /*1f10*/  IMAD.MOV R7, RZ, RZ, -R7 ;  /* 0x000000ffff077224 */ /* 0x000fe400078e0a07 */
[----:B------:R-:W-:Y:S01]  /*1f20*/  IMAD.MOV R10, RZ, RZ, -R10 ;  /* 0x000000ffff0a7224 */ /* 0x000fe200078e0a0a */
[----:B------:R-:W-:Y:S01]  /*1f30*/  STL [R1+0x23c], R105 ;  /* 0x00023c6901007387 */ /* 0x000fe20000100800 */
[----:B------:R-:W-:-:S02]  /*1f40*/  IMAD.MOV R9, RZ, RZ, -R9 ;  /* 0x000000ffff097224 */ /* 0x000fc400078e0a09 */
[----:B------:R-:W-:-:S04]  /*1f50*/  IMAD.HI.U32 R8, R34, R15, RZ ;  /* 0x0000000f22087227 */ /* 0x000fc800078e00ff */
[----:B------:R-:W-:Y:S02]  /*1f60*/  IMAD R81, R4, R7, R81 ;  /* 0x0000000704517224 */ /* 0x000fe400078e0251 */
[----:B------:R-:W-:-:S04]  /*1f70*/  IMAD.HI.U32 R7, R34, R75, RZ ;  /* 0x0000004b22077227 */ /* 0x000fc800078e00ff */
[C---:B------:R-:W-:Y:S02]  /*1f80*/  IMAD R5, R4.reuse, R12, R11 ;  /* 0x0000000c04057224 */ /* 0x040fe400078e020b */
[C---:B------:R-:W-:Y:S01]  /*1f90*/  IMAD R12, R4.reuse, R10, R17 ;  /* 0x0000000a040c7224 */ /* 0x040fe200078e0211 */
[----:B------:R-:W-:Y:S01]  /*1fa0*/  IABS R17, R105 ;  /* 0x0000006900117213 */ /* 0x000fe20000000000 */
[----:B------:R-:W-:Y:S02]  /*1fb0*/  IMAD R41, R4, R9, R41 ;  /* 0x0000000904297224 */ /* 0x000fe400078e0229 */
[----:B------:R-:W-:Y:S02]  /*1fc0*/  IMAD.MOV.U32 R10, RZ, RZ, R23 ;  /* 0x000000ffff0a7224 */ /* 0x000fe400078e0017 */
[----:B------:R-:W-:Y:S02]  /*1fd0*/  IMAD.MOV R8, RZ, RZ, -R8 ;  /* 0x000000ffff087224 */ /* 0x000fe400078e0a08 */
[----:B------:R-:W-:-:S04]  /*1fe0*/  IMAD.HI.U32 R9, R34, R39, RZ ;  /* 0x0000002722097227 */ /* 0x000fc800078e00ff */
[----:B-1----:R-:W-:Y:S02]  /*1ff0*/  IMAD R23, R2, R250, RZ ;  /* 0x000000fa02177224 */ /* 0x002fe400078e02ff */
[----:B------:R-:W-:Y:S02]  /*2000*/  IMAD.MOV R7, RZ, RZ, -R7 ;  /* 0x000000ffff077224 */ /* 0x000fe400078e0a07 */
[----:B------:R-:W-:Y:S01]  /*2010*/  IMAD R44, R4, R8, R15 ;  /* 0x00000008042c7224 */ /* 0x000fe200078e020f */
[----:B------:R-:W-:Y:S01]  /*2020*/  IABS R15, R112 ;  /* 0x00000070000f7213 */ /* 0x000fe20000000000 */
[----:B------:R-:W-:Y:S02]  /*2030*/  IMAD.MOV R9, RZ, RZ, -R9 ;  /* 0x000000ffff097224 */ /* 0x000fe400078e0a09 */
[----:B------:R-:W-:Y:S01]  /*2040*/  @!P0 IMAD.IADD R6, R6, 0x1, -R3 ;  /* 0x0000000106068824 */ /* 0x000fe200078e0a03 */
[----:B------:R-:W-:Y:S01]  /*2050*/  ISETP.NE.AND P0, PT, R26, RZ, PT ;  /* 0x000000ff1a00720c */ /* 0x000fe20003f05270 */
[----:B------:R-:W-:-:S02]  /*2060*/  IMAD R65, R250, 0x4, R23 ;  /* 0x00000004fa417824 */ /* 0x000fc400078e0217 */
[----:B------:R-:W-:-:S04]  /*2070*/  IMAD.HI.U32 R8, R34, R79, RZ ;  /* 0x0000004f22087227 */ /* 0x000fc800078e00ff */
[----:B------:R-:W-:Y:S02]  /*2080*/  IMAD R75, R4, R7, R75 ;  /* 0x00000007044b7224 */ /* 0x000fe400078e024b */
[----:B------:R-:W-:-:S04]  /*2090*/  IMAD.HI.U32 R7, R34, R13, RZ ;  /* 0x0000000d22077227 */ /* 0x000fc800078e00ff */
[----:B------:R-:W-:-:S04]  /*20a0*/  IMAD.HI.U32 R11, R34, R21, RZ ;  /* 0x00000015220b7227 */ /* 0x000fc800078e00ff */
[----:B------:R-:W-:Y:S02]  /*20b0*/  IMAD R39, R4, R9, R39 ;  /* 0x0000000904277224 */ /* 0x000fe400078e0227 */
[----:B------:R-:W-:Y:S02]  /*20c0*/  IMAD.MOV.U32 R252, RZ, RZ, R6 ;  /* 0x000000fffffc7224 */ /* 0x000fe400078e0006 */
[----:B------:R-:W-:Y:S02]  /*20d0*/  IMAD R85, R250, 0x4, R65 ;  /* 0x00000004fa557824 */ /* 0x000fe400078e0241 */
[----:B------:R-:W-:Y:S02]  /*20e0*/  IMAD.MOV R8, RZ, RZ, -R8 ;  /* 0x000000ffff087224 */ /* 0x000fe400078e0a08 */
[----:B------:R-:W-:-:S04]  /*20f0*/  IMAD.HI.U32 R9, R34, R35, RZ ;  /* 0x0000002322097227 */ /* 0x000fc800078e00ff */
[----:B------:R-:W-:-:S04]  /*2100*/  IMAD.HI.U32 R6, R34, R17, RZ ;  /* 0x0000001122067227 */ /* 0x000fc800078e00ff */
[----:B------:R-:W-:Y:S02]  /*2110*/  IMAD.MOV R7, RZ, RZ, -R7 ;  /* 0x000000ffff077224 */ /* 0x000fe400078e0a07 */
[----:B------:R-:W-:Y:S02]  /*2120*/  IMAD.MOV R11, RZ, RZ, -R11 ;  /* 0x000000ffff0b7224 */ /* 0x000fe400078e0a0b */
[----:B------:R-:W-:Y:S02]  /*2130*/  IMAD R87, R250, 0x4, R85 ;  /* 0x00000004fa577824 */ /* 0x000fe400078e0255 */
[----:B------:R-:W-:Y:S02]  /*2140*/  IMAD R79, R4, R8, R79 ;  /* 0x00000008044f7224 */ /* 0x000fe400078e024f */
[----:B------:R-:W-:Y:S02]  /*2150*/  IMAD.MOV R9, RZ, RZ, -R9 ;  /* 0x000000ffff097224 */ /* 0x000fe400078e0a09 */
[----:B------:R-:W-:-:S02]  /*2160*/  IMAD.MOV R6, RZ, RZ, -R6 ;  /* 0x000000ffff067224 */ /* 0x000fc400078e0a06 */
[----:B------:R-:W-:-:S04]  /*2170*/  IMAD.HI.U32 R8, R34, R37, RZ ;  /* 0x0000002522087227 */ /* 0x000fc800078e00ff */
[C---:B------:R-:W-:Y:S02]  /*2180*/  IMAD R32, R4.reuse, R7, R13 ;  /* 0x0000000704207224 */ /* 0x040fe400078e020d */
[----:B------:R-:W-:Y:S01]  /*2190*/  IMAD R13, R4, R11, R21 ;  /* 0x0000000b040d7224 */ /* 0x000fe200078e0215 */
[----:B------:R-:W-:Y:S01]  /*21a0*/  IABS R11, R106 ;  /* 0x0000006a000b7213 */ /* 0x000fe20000000000 */
[----:B------:R-:W-:Y:S02]  /*21b0*/  IMAD R21, R250, 0x4, R87 ;  /* 0x00000004fa157824 */ /* 0x000fe400078e0257 */
[C---:B------:R-:W-:Y:S02]  /*21c0*/  IMAD R35, R4.reuse, R9, R35 ;  /* 0x0000000904237224 */ /* 0x040fe400078e0223 */
[----:B------:R-:W-:Y:S02]  /*21d0*/  IMAD R17, R4, R6, R17 ;  /* 0x0000000604117224 */ /* 0x000fe400078e0211 */
[----:B------:R-:W-:-:S02]  /*21e0*/  IMAD.MOV R8, RZ, RZ, -R8 ;  /* 0x000000ffff087224 */ /* 0x000fc400078e0a08 */
[----:B------:R-:W-:-:S04]  /*21f0*/  IMAD.HI.U32 R9, R34, R19, RZ ;  /* 0x0000001322097227 */ /* 0x000fc800078e00ff */
[----:B------:R-:W-:Y:S02]  /*2200*/  VIADD R6, R117, 0x3f ;  /* 0x0000003f75067836 */ /* 0x000fe40000000000 */
[----:B------:R-:W-:Y:S02]  /*2210*/  IMAD R104, R250, 0x4, R21 ;  /* 0x00000004fa687824 */ /* 0x000fe400078e0215 */
[----:B------:R-:W-:Y:S01]  /*2220*/  IMAD R37, R4, R8, R37 ;  /* 0x0000000804257224 */ /* 0x000fe200078e0225 */
[----:B------:R0:W-:Y:S01]  /*2230*/  STL [R1+0x124], R6 ;  /* 0x0001240601007387 */ /* 0x0001e20000100800 */
[----:B------:R-:W-:Y:S02]  /*2240*/  IMAD.MOV R9, RZ, RZ, -R9 ;  /* 0x000000ffff097224 */ /* 0x000fe400078e0a09 */
[----:B------:R-:W-:Y:S01]  /*2250*/  IMAD.HI.U32 R8, R34, R15, RZ ;  /* 0x0000000f22087227 */ /* 0x000fe200078e00ff */
[----:B------:R1:W-:Y:S03]  /*2260*/  STL [R1+0xb4], R21 ;  /* 0x0000b41501007387 */ /* 0x0003e60000100800 */
[C---:B------:R-:W-:Y:S01]  /*2270*/  IMAD R19, R4.reuse, R9, R19 ;  /* 0x0000000904137224 */ /* 0x040fe200078e0213 */
[----:B------:R1:W-:Y:S01]  /*2280*/  STL [R1+0x64], R104 ;  /* 0x0000646801007387 */ /* 0x0003e20000100800 */
[----:B------:R-:W-:Y:S01]  /*2290*/  IMAD.MOV R8, RZ, RZ, -R8 ;  /* 0x000000ffff087224 */ /* 0x000fe200078e0a08 */
[----:B------:R-:W-:Y:S01]  /*22a0*/  IABS R9, R108 ;  /* 0x0000006c00097213 */ /* 0x000fe20000000000 */
[----:B------:R-:W-:Y:S01]  /*22b0*/  @!P1 IMAD.MOV R252, RZ, RZ, -R252 ;  /* 0x000000fffffc9224 */ /* 0x000fe200078e0afc */
[----:B------:R-:W-:Y:S01]  /*22c0*/  @!P0 LOP3.LUT R252, RZ, R26, RZ, 0x33, !PT ;  /* 0x0000001afffc8212 */ /* 0x000fe200078e33ff */
[----:B------:R-:W-:Y:S01]  /*22d0*/  IMAD R200, R4, R8, R15 ;  /* 0x0000000804c87224 */ /* 0x000fe200078e020f */
[----:B------:R-:W-:Y:S01]  /*22e0*/  IABS R15, R107 ;  /* 0x0000006b000f7213 */ /* 0x000fe20000000000 */
[----:B------:R-:W-:Y:S01]  /*22f0*/  IMAD.HI.U32 R3, R34, R9, RZ ;  /* 0x0000000922037227 */ /* 0x000fe200078e00ff */
[----:B------:R-:W-:-:S02]  /*2300*/  ISETP.GT.AND P0, PT, R6, 0x3f, PT ;  /* 0x0000003f0600780c */ /* 0x000fc40003f04270 */
[----:B------:R-:W-:Y:S01]  /*2310*/  ISETP.NE.U32.AND P1, PT, R232, RZ, PT ;  /* 0x000000ffe800720c */ /* 0x000fe20003f25070 */
[----:B------:R-:W-:Y:S01]  /*2320*/  IMAD.MOV R3, RZ, RZ, -R3 ;  /* 0x000000ffff037224 */ /* 0x000fe200078e0a03 */
[----:B0-----:R-:W-:Y:S01]  /*2330*/  LOP3.LUT R6, R2, 0x18, RZ, 0xfc, !PT ;  /* 0x0000001802067812 */ /* 0x001fe200078efcff */
[----:B------:R-:W-:-:S04]  /*2340*/  IMAD.HI.U32 R7, R34, R15, RZ ;  /* 0x0000000f22077227 */ /* 0x000fc800078e00ff */
[----:B------:R-:W-:-:S04]  /*2350*/  IMAD.HI.U32 R8, R34, R11, RZ ;  /* 0x0000000b22087227 */ /* 0x000fc800078e00ff */
[----:B------:R-:W-:Y:S01]  /*2360*/  IMAD R14, R4, R3, R9 ;  /* 0x00000003040e7224 */ /* 0x000fe200078e0209 */
[----:B------:R-:W-:Y:S01]  /*2370*/  LOP3.LUT R3, R2, 0x10, RZ, 0xfc, !PT ;  /* 0x0000001002037812 */ /* 0x000fe200078efcff */
[----:B------:R-:W-:Y:S02]  /*2380*/  IMAD.MOV R7, RZ, RZ, -R7 ;  /* 0x000000ffff077224 */ /* 0x000fe400078e0a07 */
[----:B------:R-:W-:Y:S01]  /*2390*/  IMAD.MOV R8, RZ, RZ, -R8 ;  /* 0x000000ffff087224 */ /* 0x000fe200078e0a08 */
[----:B------:R-:W-:Y:S01]  /*23a0*/  ISETP.LT.AND P3, PT, R3, R117, P0 ;  /* 0x000000750300720c */ /* 0x000fe20000761270 */
[----:B------:R-:W-:Y:S01]  /*23b0*/  IMAD R252, R252, R10, RZ ;  /* 0x0000000afcfc7224 */ /* 0x000fe200078e02ff */
[----:B------:R-:W-:Y:S01]  /*23c0*/  LOP3.LUT R10, R2, 0x20, RZ, 0xfc, !PT ;  /* 0x00000020020a7812 */ /* 0x000fe200078efcff */
[C---:B------:R-:W-:Y:S02]  /*23d0*/  IMAD R15, R4.reuse, R7, R15 ;  /* 0x00000007040f7224 */ /* 0x040fe400078e020f */
[----:B------:R-:W-:Y:S01]  /*23e0*/  IMAD R16, R4, R8, R11 ;  /* 0x0000000804107224 */ /* 0x000fe200078e020b */
[----:B-1----:R-:W-:Y:S07]  /*23f0*/  BRA.U UP0, `(.L_x_5) ;  /* 0x0000000100187547 */ /* 0x002fee000b800000 */
[----:B------:R-:W-:Y:S01]  /*2400*/  ELECT P2, URZ, PT ;  /* 0x0000000000ff782f */ /* 0x000fe20003840000 */
[----:B------:R-:W-:Y:S01]  /*2410*/  IMAD.MOV.U32 R3, RZ, RZ, 0x1 ;  /* 0x00000001ff037424 */ /* 0x000fe200078e00ff */
[----:B------:R-:W-:Y:S01]  /*2420*/  UMOV UR5, 0x40 ;  /* 0x0000004000057882 */ /* 0x000fe20000000000 */
[----:B------:R-:W-:Y:S01]  /*2430*/  UVIRTCOUNT.DEALLOC.SMPOOL 0x80 ;  /* 0x000000800000784c */ /* 0x000fe20000000000 */
[----:B------:R-:W-:-:S09]  /*2440*/  ULEA UR5, UR4, UR5, 0x18 ;  /* 0x0000000504057291 */ /* 0x000fd2000f8ec0ff */
[----:B------:R0:W-:Y:S03]  /*2450*/  @P2 STS.U8 [UR5], R3 ;  /* 0x00000003ff002988 */ /* 0x0001e60008000005 */
.L_x_5:
[----:B------:R-:W-:Y:S01]  /*2460*/  STTM.x128 tmem[UR10], RZ ;  /* 0x000000ff000079ed */ /* 0x000fe200083c000a */
[----:B------:R-:W1:Y:S02]  /*2470*/  FENCE.VIEW.ASYNC.T ;  /* 0x00000000000073c6 */ /* 0x000e640000000200 */
[----:B-1----:R-:W-:Y:S01]  /*2480*/  VOTEU.ALL UP1, P1 ;  /* 0x0000000000ff7886 */ /* 0x002fe20000820000 */
[----:B------:R-:W-:Y:S01]  /*2490*/  VOTEU.ALL UP2, P1 ;  /* 0x0000000000ff7886 */ /* 0x000fe20000840000 */
[----:B0-----:R-:W-:Y:S01]  /*24a0*/  IMAD R3, R250, 0x4, R104 ;  /* 0x00000004fa037824 */ /* 0x001fe200078e0268 */
[----:B------:R-:W-:Y:S01]  /*24b0*/  ISETP.LT.AND P2, PT, R6, R117, P0 ;  /* 0x000000750600720c */ /* 0x000fe20000741270 */
[----:B------:R-:W-:Y:S01]  /*24c0*/  IMAD.SHL.U32 R6, R252, 0x2, RZ ;  /* 0x00000002fc067824 */ /* 0x000fe200078e00ff */
[----:B------:R-:W-:-:S04]  /*24d0*/  @!UP1 UIADD3 UR4, UPT, UPT, -UR6, 0x100000, URZ ;  /* 0x0010000006049890 */ /* 0x000fc8000fffe1ff */
[----:B------:R-:W-:Y:S02]  /*24e0*/  @!UP1 USHF.L.U32 UR5, UR4, 0xb, URZ ;  /* 0x0000000b04059899 */ /* 0x000fe400080006ff */
[----:B------:R-:W-:Y:S01]  /*24f0*/  @!UP1 USHF.L.U32 UR4, UR4, 0x1, URZ ;  /* 0x0000000104049899 */ /* 0x000fe200080006ff */
[----:B------:R-:W-:Y:S01]  /*2500*/  BAR.SYNC.DEFER_BLOCKING 0x0 ;  /* 0x0000000000007b1d */ /* 0x000fe20000010000 */
[----:B------:R-:W-:Y:S01]  /*2510*/  IMAD R103, R250, 0x4, R3 ;  /* 0x00000004fa677824 */ /* 0x000fe200078e0203 */
[----:B------:R-:W-:-:S03]  /*2520*/  IADD3 R18, P4, PT, R6, UR16, RZ ;  /* 0x0000001006127c10 */ /* 0x000fc6000ff9e0ff */
[C---:B------:R-:W-:Y:S01]  /*2530*/  IMAD R20, R250.reuse, 0x4, R103 ;  /* 0x00000004fa147824 */ /* 0x040fe200078e0267 */
[----:B------:R0:W-:Y:S03]  /*2540*/  STL [R1+0x49c], R137 ;  /* 0x00049c8901007387 */ /* 0x0001e60000100800 */
[----:B------:R-:W-:Y:S01]  /*2550*/  IMAD R11, R250, 0x4, R20 ;  /* 0x00000004fa0b7824 */ /* 0x000fe200078e0214 */
[----:B------:R-:W-:Y:S02]  /*2560*/  LEA.HI.X.SX32 R22, R252, UR17, 0x1, P4 ;  /* 0x00000011fc167c11 */ /* 0x000fe4000a0f0eff */
[----:B------:R-:W-:Y:S01]  /*2570*/  PRMT R147, RZ, 0x7610, R147 ;  /* 0x00007610ff937816 */ /* 0x000fe20000000093 */
[----:B------:R-:W-:Y:S01]  /*2580*/  STL [R1+0x498], R138 ;  /* 0x0004988a01007387 */ /* 0x000fe20000100800 */
[-C--:B------:R-:W-:Y:S02]  /*2590*/  LEA R8, P4, R21, R18.reuse, 0x1 ;  /* 0x0000001215087211 */ /* 0x080fe400078808ff */
[----:B------:R-:W-:Y:S01]  /*25a0*/  PRMT R149, RZ, 0x7610, R149 ;  /* 0x00007610ff957816 */ /* 0x000fe20000000095 */
[----:B------:R-:W-:Y:S01]  /*25b0*/  STL [R1+0x494], R139 ;  /* 0x0004948b01007387 */ /* 0x000fe20000100800 */
[----:B0-----:R-:W-:Y:S01]  /*25c0*/  IMAD R137, R250, 0x4, R11 ;  /* 0x00000004fa897824 */ /* 0x001fe200078e020b */
[----:B------:R-:W-:-:S02]  /*25d0*/  LEA R6, P5, R3, R18, 0x1 ;  /* 0x0000001203067211 */ /* 0x000fc400078a08ff */
[----:B------:R-:W-:Y:S01]  /*25e0*/  PRMT R148, RZ, 0x7610, R148 ;  /* 0x00007610ff947816 */ /* 0x000fe20000000094 */
[----:B------:R-:W-:Y:S01]  /*25f0*/  STL [R1+0x490], R146 ;  /* 0x0004909201007387 */ /* 0x000fe20000100800 */
[----:B------:R-:W-:-:S03]  /*2600*/  PRMT R228, RZ, 0x7610, R228 ;  /* 0x00007610ffe47816 */ /* 0x000fc600000000e4 */
[----:B------:R-:W0:Y:S02]  /*2610*/  FENCE.VIEW.ASYNC.S ;  /* 0x00000000000073c6 */ /* 0x000e240000000000 */
[----:B0-----:R0:W1:Y:S01]  /*2620*/  @!UP2 SYNCS.EXCH.64 URZ, [UR11], UR4 ;  /* 0x000000040bffa5b2 */ /* 0x0010620008000100 */
[----:B------:R-:W-:Y:S01]  /*2630*/  IMAD R26, R250, 0x4, R137 ;  /* 0x00000004fa1a7824 */ /* 0x000fe200078e0289 */
[----:B------:R-:W-:Y:S01]  /*2640*/  STL.64 [R1+0x488], R140 ;  /* 0x0004888c01007387 */ /* 0x000fe20000100a00 */
[-C--:B------:R-:W-:Y:S02]  /*2650*/  LEA.HI.X.SX32 R9, R21, R22.reuse, 0x1, P4 ;  /* 0x0000001615097211 */ /* 0x080fe400020f0eff */
[----:B------:R-:W-:Y:S01]  /*2660*/  PRMT R227, RZ, 0x7610, R227 ;  /* 0x00007610ffe37816 */ /* 0x000fe200000000e3 */
[----:B-1----:R-:W-:Y:S01]  /*2670*/  BAR.SYNC.DEFER_BLOCKING 0x0 ;  /* 0x0000000000007b1d */ /* 0x002fe20000010000 */
[----:B------:R-:W-:Y:S02]  /*2680*/  LEA.HI.X.SX32 R7, R3, R22, 0x1, P5 ;  /* 0x0000001603077211 */ /* 0x000fe400028f0eff */
[----:B------:R-:W-:-:S02]  /*2690*/  PRMT R224, RZ, 0x7610, R224 ;  /* 0x00007610ffe07816 */ /* 0x000fc400000000e0 */
[----:B------:R-:W-:Y:S02]  /*26a0*/  PRMT R225, RZ, 0x7610, R225 ;  /* 0x00007610ffe17816 */ /* 0x000fe400000000e1 */
[----:B------:R-:W-:Y:S01]  /*26b0*/  PRMT R226, RZ, 0x7610, R226 ;  /* 0x00007610ffe27816 */ /* 0x000fe200000000e2 */
[----:B------:R-:W-:Y:S01]  /*26c0*/  STL.64 [R1+0x480], R142 ;  /* 0x0004808e01007387 */ /* 0x000fe20000100a00 */
[----:B------:R-:W-:Y:S01]  /*26d0*/  IMAD R249, R102, R251, RZ ;  /* 0x000000fb66f97224 */ /* 0x000fe200078e02ff */
[----:B------:R-:W-:Y:S01]  /*26e0*/  PRMT R223, RZ, 0x7610, R223 ;  /* 0x00007610ffdf7816 */ /* 0x000fe200000000df */
[----:B------:R-:W1:Y:S01]  /*26f0*/  LDCU UR7, c[0x0][0x3b0] ;  /* 0x00007600ff0777ac */ /* 0x000e620008000800 */
[----:B------:R-:W-:Y:S04]  /*2700*/  STL [R1+0x478], R232 ;  /* 0x000478e801007387 */ /* 0x000fe80000100800 */
[----:B------:R-:W-:Y:S04]  /*2710*/  STL.64 [R1+0x470], R144 ;  /* 0x0004709001007387 */ /* 0x000fe80000100a00 */
[----:B------:R2:W-:Y:S04]  /*2720*/  STL [R1+0x60], R3 ;  /* 0x0000600301007387 */ /* 0x0005e80000100800 */
[----:B------:R-:W-:Y:S04]  /*2730*/  STL [R1+0x5c], R103 ;  /* 0x00005c6701007387 */ /* 0x000fe80000100800 */
[----:B------:R-:W-:Y:S01]  /*2740*/  STL [R1+0x36c], R252 ;  /* 0x00036cfc01007387 */ /* 0x000fe20000100800 */
[----:B--2---:R-:W-:-:S03]  /*2750*/  IMAD R3, R250, 0x4, R26 ;  /* 0x00000004fa037824 */ /* 0x004fc600078e021a */
[----:B------:R2:W3:Y:S01]  /*2760*/  @P3 LDG.E.U16 R197, desc[UR20][R8.64] ;  /* 0x0000001408c53981 */ /* 0x0004e2000c1e1500 */
[----:B------:R-:W-:Y:S01]  /*2770*/  ISETP.LT.AND P3, PT, R10, R117, P0 ;  /* 0x000000750a00720c */ /* 0x000fe20000761270 */
[----:B------:R-:W-:Y:S02]  /*2780*/  IMAD R89, R250, 0x4, R3 ;  /* 0x00000004fa597824 */ /* 0x000fe400078e0203 */
[----:B------:R-:W-:Y:S04]  /*2790*/  STL [R1+0x38c], R252 ;  /* 0x00038cfc01007387 */ /* 0x000fe80000100800 */
[----:B------:R4:W3:Y:S01]  /*27a0*/  @P2 LDG.E.U16 R201, desc[UR20][R6.64] ;  /* 0x0000001406c92981 */ /* 0x0008e2000c1e1500 */
[----:B------:R-:W-:Y:S02]  /*27b0*/  LEA R10, P2, R20, R18, 0x1 ;  /* 0x00000012140a7211 */ /* 0x000fe400078408ff */
[C---:B--2---:R-:W-:Y:S01]  /*27c0*/  LOP3.LUT R9, R2.reuse, 0x30, RZ, 0xfc, !PT ;  /* 0x0000003002097812 */ /* 0x044fe200078efcff */
[----:B------:R-:W-:Y:S01]  /*27d0*/  STL [R1+0x58], R20 ;  /* 0x0000581401007387 */ /* 0x000fe20000100800 */
[----:B------:R-:W-:-:S03]  /*27e0*/  LOP3.LUT R8, R2, 0x38, RZ, 0xfc, !PT ;  /* 0x0000003802087812 */ /* 0x000fc600078efcff */
[----:B------:R-:W-:Y:S01]  /*27f0*/  STL [R1+0x3d8], R252 ;  /* 0x0003d8fc01007387 */ /* 0x000fe20000100800 */
[----:B------:R-:W-:Y:S01]  /*2800*/  ISETP.LT.AND P4, PT, R9, R117, P0 ;  /* 0x000000750900720c */ /* 0x000fe20000781270 */
[----:B------:R-:W-:Y:S02]  /*2810*/  IMAD R91, R250, 0x4, R89 ;  /* 0x00000004fa5b7824 */ /* 0x000fe400078e0259 */
[----:B------:R-:W-:Y:S04]  /*2820*/  STL [R1+0x430], R252 ;  /* 0x000430fc01007387 */ /* 0x000fe80000100800 */
[----:B------:R2:W-:Y:S01]  /*2830*/  STL [R1+0x54], R11 ;  /* 0x0000540b01007387 */ /* 0x0005e20000100800 */
[----:B----4-:R-:W-:Y:S02]  /*2840*/  LEA R6, P5, R3, R18, 0x1 ;  /* 0x0000001203067211 */ /* 0x010fe400078a08ff */
[----:B--2---:R-:W-:-:S02]  /*2850*/  LEA.HI.X.SX32 R11, R20, R22, 0x1, P2 ;  /* 0x00000016140b7211 */ /* 0x004fc400010f0eff */
[----:B------:R-:W-:Y:S02]  /*2860*/  ISETP.LT.AND P2, PT, R8, R117, P0 ;  /* 0x000000750800720c */ /* 0x000fe40000741270 */
[----:B------:R-:W-:Y:S01]  /*2870*/  LEA R8, P6, R91, R18, 0x1 ;  /* 0x000000125b087211 */ /* 0x000fe200078c08ff */
[----:B------:R-:W2:Y:S01]  /*2880*/  @P3 LDG.E.U16 R147, desc[UR20][R10.64] ;  /* 0x000000140a933981 */ /* 0x000ea2000c1e1500 */
[-C--:B------:R-:W-:Y:S02]  /*2890*/  LEA.HI.X.SX32 R7, R3, R22.reuse, 0x1, P5 ;  /* 0x0000001603077211 */ /* 0x080fe400028f0eff */
[----:B------:R-:W-:Y:S02]  /*28a0*/  PRMT R3, RZ, 0x7610, R3 ;  /* 0x00007610ff037816 */ /* 0x000fe40000000003 */
[----:B------:R-:W-:Y:S01]  /*28b0*/  LOP3.LUT R20, R2, 0x28, RZ, 0xfc, !PT ;  /* 0x0000002802147812 */ /* 0x000fe200078efcff */
[----:B------:R-:W4:Y:S01]  /*28c0*/  @P4 LDG.E.U16 R149, desc[UR20][R6.64] ;  /* 0x0000001406954981 */ /* 0x000f22000c1e1500 */
[----:B------:R-:W-:-:S02]  /*28d0*/  LEA.HI.X.SX32 R9, R91, R22, 0x1, P6 ;  /* 0x000000165b097211 */ /* 0x000fc400030f0eff */
[-C--:B------:R-:W-:Y:S02]  /*28e0*/  ISETP.LT.AND P3, PT, R20, R117.reuse, P0 ;  /* 0x000000751400720c */ /* 0x080fe40000761270 */
[C---:B------:R-:W-:Y:S01]  /*28f0*/  LEA R20, P4, R137.reuse, R18, 0x1 ;  /* 0x0000001289147211 */ /* 0x040fe200078808ff */
[----:B------:R0:W2:Y:S03]  /*2900*/  @P2 LDG.E.U16 R3, desc[UR20][R8.64] ;  /* 0x0000001408032981 */ /* 0x0000a6000c1e1500 */
[----:B------:R-:W-:Y:S02]  /*2910*/  LEA.HI.X.SX32 R21, R137, R22, 0x1, P4 ;  /* 0x0000001689157211 */ /* 0x000fe400020f0eff */
[----:B0-----:R-:W-:Y:S01]  /*2920*/  LOP3.LUT R8, R2, 0x1c, RZ, 0xfc, !PT ;  /* 0x0000001c02087812 */ /* 0x001fe200078efcff */
[----:B------:R-:W-:Y:S03]  /*2930*/  STL [R1+0x50], R137 ;  /* 0x0000508901007387 */ /* 0x000fe60000100800 */
[----:B------:R-:W-:Y:S01]  /*2940*/  ISETP.LT.AND P4, PT, R8, R117, P0 ;  /* 0x000000750800720c */ /* 0x000fe20000781270 */
[----:B------:R-:W-:Y:S01]  /*2950*/  IMAD R91, R250, 0x4, R91 ;  /* 0x00000004fa5b7824 */ /* 0x000fe200078e025b */
[C---:B------:R-:W-:Y:S01]  /*2960*/  LEA R8, P5, R104.reuse, R18, 0x1 ;  /* 0x0000001268087211 */ /* 0x040fe200078a08ff */
[----:B------:R0:W2:Y:S03]  /*2970*/  @P3 LDG.E.U16 R148, desc[UR20][R20.64] ;  /* 0x0000001414943981 */ /* 0x0000a6000c1e1500 */
[----:B------:R-:W-:-:S02]  /*2980*/  LEA.HI.X.SX32 R9, R104, R22, 0x1, P5 ;  /* 0x0000001668097211 */ /* 0x000fc400028f0eff */
[----:B------:R-:W-:Y:S01]  /*2990*/  LOP3.LUT R104, R0, 0x1a8, RZ, 0xfc, !PT ;  /* 0x000001a800687812 */ /* 0x000fe200078efcff */
[----:B------:R-:W-:Y:S04]  /*29a0*/  STL [R1+0x4c], R26 ;  /* 0x00004c1a01007387 */ /* 0x000fe80000100800 */
[----:B------:R-:W-:Y:S04]  /*29b0*/  STL [R1+0x178], R104 ;  /* 0x0001786801007387 */ /* 0x000fe80000100800 */
[----:B------:R0:W-:Y:S04]  /*29c0*/  STL [R1+0x368], R250 ;  /* 0x000368fa01007387 */ /* 0x0001e80000100800 */
[----:B0-----:R-:W2:Y:S01]  /*29d0*/  LDL.LU R250, [R1+0x54] ;  /* 0x0000540001fa7983 */ /* 0x001ea20000300800 */
[----:B------:R-:W-:-:S02]  /*29e0*/  LOP3.LUT R6, R2, 0x14, RZ, 0xfc, !PT ;  /* 0x0000001402067812 */ /* 0x000fc400078efcff */
[----:B------:R-:W-:Y:S02]  /*29f0*/  LOP3.LUT R10, R2, 0x34, RZ, 0xfc, !PT ;  /* 0x00000034020a7812 */ /* 0x000fe400078efcff */
[-C--:B------:R-:W-:Y:S02]  /*2a00*/  ISETP.LT.AND P3, PT, R6, R117.reuse, P0 ;  /* 0x000000750600720c */ /* 0x080fe40000761270 */
[C---:B------:R-:W-:Y:S02]  /*2a10*/  LEA R6, P6, R89.reuse, R18, 0x1 ;  /* 0x0000001259067211 */ /* 0x040fe400078c08ff */
[----:B------:R-:W-:Y:S02]  /*2a20*/  ISETP.LT.AND P2, PT, R10, R117, P0 ;  /* 0x000000750a00720c */ /* 0x000fe40000741270 */
[----:B------:R-:W-:Y:S02]  /*2a30*/  LEA.HI.X.SX32 R7, R89, R22, 0x1, P6 ;  /* 0x0000001659077211 */ /* 0x000fe400030f0eff */
[----:B------:R-:W-:-:S04]  /*2a40*/  LEA R10, P6, R103, R18, 0x1 ;  /* 0x00000012670a7211 */ /* 0x000fc800078c08ff */
[----:B------:R-:W-:Y:S01]  /*2a50*/  LEA.HI.X.SX32 R11, R103, R22, 0x1, P6 ;  /* 0x00000016670b7211 */ /* 0x000fe200030f0eff */
[----:B------:R-:W3:Y:S04]  /*2a60*/  @P3 LDG.E.U16 R228, desc[UR20][R8.64] ;  /* 0x0000001408e43981 */ /* 0x000ee8000c1e1500 */
[----:B------:R0:W3:Y:S01]  /*2a70*/  @P4 LDG.E.U16 R227, desc[UR20][R10.64] ;  /* 0x000000140ae34981 */ /* 0x0000e2000c1e1500 */
[-C--:B------:R-:W-:Y:S02]  /*2a80*/  LEA R140, P4, R23, R18.reuse, 0x1 ;  /* 0x00000012178c7211 */ /* 0x080fe400078808ff */
[----:B------:R-:W-:Y:S01]  /*2a90*/  LEA R142, P6, R85, R18, 0x1 ;  /* 0x00000012558e7211 */ /* 0x000fe200078c08ff */
[----:B------:R0:W3:Y:S01]  /*2aa0*/  @P2 LDG.E.U16 R224, desc[UR20][R6.64] ;  /* 0x0000001406e02981 */ /* 0x0000e2000c1e1500 */
[----:B------:R-:W-:-:S02]  /*2ab0*/  LEA.HI.X.SX32 R141, R23, R22, 0x1, P4 ;  /* 0x00000016178d7211 */ /* 0x000fc400020f0eff */
[----:B------:R-:W-:Y:S02]  /*2ac0*/  LEA R246, P4, R87, R18, 0x1 ;  /* 0x0000001257f67211 */ /* 0x000fe400078808ff */
[----:B------:R-:W-:Y:S02]  /*2ad0*/  LOP3.LUT R20, R2, 0x2c, RZ, 0xfc, !PT ;  /* 0x0000002c02147812 */ /* 0x000fe400078efcff */
[----:B------:R-:W-:Y:S02]  /*2ae0*/  LEA.HI.X.SX32 R143, R85, R22, 0x1, P6 ;  /* 0x00000016558f7211 */ /* 0x000fe400030f0eff */
[----:B------:R-:W-:Y:S02]  /*2af0*/  LEA R144, P6, R65, R18, 0x1 ;  /* 0x0000001241907211 */ /* 0x000fe400078c08ff */
[----:B------:R-:W-:Y:S02]  /*2b00*/  LEA.HI.X.SX32 R247, R87, R22, 0x1, P4 ;  /* 0x0000001657f77211 */ /* 0x000fe400020f0eff */
[----:B------:R-:W-:-:S02]  /*2b10*/  ISETP.LT.AND P2, PT, R20, R117, P0 ;  /* 0x000000751400720c */ /* 0x000fc40000741270 */
[----:B------:R-:W-:Y:S02]  /*2b20*/  ISETP.GT.U32.AND P4, PT, R4, R74, PT ;  /* 0x0000004a0400720c */ /* 0x000fe40003f84070 */
[----:B------:R-:W-:Y:S02]  /*2b30*/  LEA.HI.X.SX32 R145, R65, R22, 0x1, P6 ;  /* 0x0000001641917211 */ /* 0x000fe400030f0eff */
[----:B0-----:R-:W-:-:S04]  /*2b40*/  LEA R10, P6, R26, R18, 0x1 ;  /* 0x000000121a0a7211 */ /* 0x001fc800078c08ff */
[----:B------:R-:W-:Y:S02]  /*2b50*/  LEA.HI.X.SX32 R11, R26, R22, 0x1, P6 ;  /* 0x000000161a0b7211 */ /* 0x000fe400030f0eff */
[----:B------:R-:W-:-:S03]  /*2b60*/  LOP3.LUT R21, R2, 0x24, RZ, 0xfc, !PT ;  /* 0x0000002402157812 */ /* 0x000fc600078efcff */
[----:B------:R-:W3:Y:S01]  /*2b70*/  @P2 LDG.E.U16 R225, desc[UR20][R10.64] ;  /* 0x000000140ae12981 */ /* 0x000ee2000c1e1500 */
[----:B------:R-:W-:Y:S01]  /*2b80*/  @!P4 IMAD.IADD R74, R74, 0x1, -R4 ;  /* 0x000000014a4ac824 */ /* 0x000fe200078e0a04 */
[C---:B------:R-:W-:Y:S02]  /*2b90*/  ISETP.GT.U32.AND P2, PT, R4.reuse, R73, PT ;  /* 0x000000490400720c */ /* 0x040fe40003f44070 */
[----:B------:R-:W-:Y:S02]  /*2ba0*/  ISETP.LT.AND P3, PT, R21, R117, P0 ;  /* 0x000000751500720c */ /* 0x000fe40000761270 */
[----:B------:R-:W-:Y:S02]  /*2bb0*/  ISETP.GT.U32.AND P4, PT, R4, R74, PT ;  /* 0x0000004a0400720c */ /* 0x000fe40003f84070 */
[----:B------:R-:W-:-:S07]  /*2bc0*/  LOP3.LUT R2, R2, 0x3c, RZ, 0xfc, !PT ;  /* 0x0000003c02027812 */ /* 0x000fce00078efcff */
[----:B------:R-:W-:-:S04]  /*2bd0*/  @!P2 IMAD.IADD R73, R73, 0x1, -R4 ;  /* 0x000000014949a824 */ /* 0x000fc800078e0a04 */
[----:B------:R-:W-:Y:S01]  /*2be0*/  @!P4 IMAD.IADD R74, R74, 0x1, -R4 ;  /* 0x000000014a4ac824 */ /* 0x000fe200078e0a04 */
[C---:B------:R-:W-:Y:S02]  /*2bf0*/  ISETP.GT.U32.AND P2, PT, R4.reuse, R73, PT ;  /* 0x000000490400720c */ /* 0x040fe40003f44070 */
[----:B------:R-:W-:Y:S02]  /*2c00*/  ISETP.GT.U32.AND P4, PT, R4, R72, PT ;  /* 0x000000480400720c */ /* 0x000fe40003f84070 */
[----:B------:R-:W-:-:S04]  /*2c10*/  LEA R248, P6, R249, UR18, 0x1 ;  /* 0x00000012f9f87c11 */ /* 0x000fc8000f8c08ff */
[----:B------:R-:W-:Y:S02]  /*2c20*/  LEA.HI.X.SX32 R249, R249, UR19, 0x1, P6 ;  /* 0x00000013f9f97c11 */ /* 0x000fe4000b0f0eff */
[----:B------:R-:W-:-:S03]  /*2c30*/  ISETP.GE.AND P6, PT, R101, RZ, PT ;  /* 0x000000ff6500720c */ /* 0x000fc60003fc6270 */
[--C-:B------:R-:W-:Y:S01]  /*2c40*/  @!P2 IMAD.IADD R73, R73, 0x1, -R4.reuse ;  /* 0x000000014949a824 */ /* 0x100fe200078e0a04 */
[----:B------:R-:W-:Y:S01]  /*2c50*/  ISETP.GT.U32.AND P2, PT, R4, R70, PT ;  /* 0x000000460400720c */ /* 0x000fe20003f44070 */
[----:B------:R-:W-:-:S05]  /*2c60*/  @!P4 IMAD.IADD R72, R72, 0x1, -R4 ;  /* 0x000000014848c824 */ /* 0x000fca00078e0a04 */
[----:B------:R-:W-:-:S03]  /*2c70*/  ISETP.GT.U32.AND P4, PT, R4, R72, PT ;  /* 0x000000480400720c */ /* 0x000fc60003f84070 */
[----:B------:R-:W-:Y:S01]  /*2c80*/  @!P6 IMAD.MOV R73, RZ, RZ, -R73 ;  /* 0x000000ffff49e224 */ /* 0x000fe200078e0a49 */
[----:B------:R-:W-:-:S03]  /*2c90*/  ISETP.GT.U32.AND P6, PT, R4, R69, PT ;  /* 0x000000450400720c */ /* 0x000fc60003fc4070 */
[----:B------:R-:W-:-:S05]  /*2ca0*/  @!P2 IMAD.IADD R70, R70, 0x1, -R4 ;  /* 0x000000014646a824 */ /* 0x000fca00078e0a04 */
[----:B------:R-:W-:Y:S01]  /*2cb0*/  ISETP.GT.U32.AND P2, PT, R4, R70, PT ;  /* 0x000000460400720c */ /* 0x000fe20003f44070 */
[----:B------:R-:W-:Y:S01]  /*2cc0*/  @!P4 IMAD.IADD R72, R72, 0x1, -R4 ;  /* 0x000000014848c824 */ /* 0x000fe200078e0a04 */
[----:B------:R-:W-:-:S03]  /*2cd0*/  ISETP.GT.U32.AND P4, PT, R4, R67, PT ;  /* 0x000000430400720c */ /* 0x000fc60003f84070 */
[----:B------:R-:W-:Y:S01]  /*2ce0*/  @!P6 IMAD.IADD R69, R69, 0x1, -R4 ;  /* 0x000000014545e824 */ /* 0x000fe200078e0a04 */
[----:B------:R-:W-:-:S07]  /*2cf0*/  ISETP.GE.AND P6, PT, R99, RZ, PT ;  /* 0x000000ff6300720c */ /* 0x000fce0003fc6270 */
[--C-:B------:R-:W-:Y:S01]  /*2d00*/  @!P2 IMAD.IADD R70, R70, 0x1, -R4.reuse ;  /* 0x000000014646a824 */ /* 0x100fe200078e0a04 */
[----:B------:R-:W-:Y:S01]  /*2d10*/  ISETP.GE.AND P2, PT, R181, RZ, PT ;  /* 0x000000ffb500720c */ /* 0x000fe20003f46270 */
[----:B------:R-:W-:Y:S01]  /*2d20*/  @!P4 IMAD.IADD R67, R67, 0x1, -R4 ;  /* 0x000000014343c824 */ /* 0x000fe200078e0a04 */
[----:B------:R-:W-:-:S11]  /*2d30*/  ISETP.GE.AND P4, PT, R180, RZ, PT ;  /* 0x000000ffb400720c */ /* 0x000fd60003f86270 */
[----:B------:R-:W-:Y:S01]  /*2d40*/  @!P2 IMAD.MOV R70, RZ, RZ, -R70 ;  /* 0x000000ffff46a224 */ /* 0x000fe200078e0a46 */
[----:B------:R-:W-:-:S13]  /*2d50*/  ISETP.GT.U32.AND P2, PT, R4, R63, PT ;  /* 0x0000003f0400720c */ /* 0x000fda0003f44070 */
[----:B------:R-:W-:Y:S01]  /*2d60*/  @!P2 IMAD.IADD R63, R63, 0x1, -R4 ;  /* 0x000000013f3fa824 */ /* 0x000fe200078e0a04 */
[----:B------:R-:W-:Y:S02]  /*2d70*/  ISETP.GE.AND P2, PT, R98, RZ, PT ;  /* 0x000000ff6200720c */ /* 0x000fe40003f46270 */
[----:B--2---:R-:W-:-:S04]  /*2d80*/  LEA R8, P5, R250, R18, 0x1 ;  /* 0x00000012fa087211 */ /* 0x004fc800078a08ff */
[----:B------:R-:W-:Y:S02]  /*2d90*/  LEA.HI.X.SX32 R9, R250, R22, 0x1, P5 ;  /* 0x00000016fa097211 */ /* 0x000fe400028f0eff */
[----:B------:R-:W-:-:S03]  /*2da0*/  LEA R6, P5, R91, R18, 0x1 ;  /* 0x000000125b067211 */ /* 0x000fc600078a08ff */
[----:B------:R0:W2:Y:S01]  /*2db0*/  @P3 LDG.E.U16 R226, desc[UR20][R8.64] ;  /* 0x0000001408e23981 */ /* 0x0000a2000c1e1500 */
[----:B------:R-:W-:Y:S02]  /*2dc0*/  LEA.HI.X.SX32 R7, R91, R22, 0x1, P5 ;  /* 0x000000165b077211 */ /* 0x000fe400028f0eff */
[----:B------:R-:W-:-:S13]  /*2dd0*/  ISETP.GT.U32.AND P5, PT, R4, R25, PT ;  /* 0x000000190400720c */ /* 0x000fda0003fa4070 */
[----:B------:R-:W-:-:S05]  /*2de0*/  @!P5 IMAD.IADD R25, R25, 0x1, -R4 ;  /* 0x000000011919d824 */ /* 0x000fca00078e0a04 */
[----:B------:R-:W-:Y:S02]  /*2df0*/  ISETP.GT.U32.AND P5, PT, R4, R25, PT ;  /* 0x000000190400720c */ /* 0x000fe40003fa4070 */
[----:B------:R-:W-:-:S11]  /*2e00*/  ISETP.LT.AND P3, PT, R2, R117, P0 ;  /* 0x000000750200720c */ /* 0x000fd60000761270 */
[----:B------:R-:W-:Y:S01]  /*2e10*/  @!P5 IMAD.IADD R25, R25, 0x1, -R4 ;  /* 0x000000011919d824 */ /* 0x000fe200078e0a04 */
[----:B------:R-:W-:Y:S01]  /*2e20*/  ISETP.GT.U32.AND P5, PT, R4, R71, PT ;  /* 0x000000470400720c */ /* 0x000fe20003fa4070 */
[----:B------:R0:W2:Y:S01]  /*2e30*/  @P3 LDG.E.U16 R223, desc[UR20][R6.64] ;  /* 0x0000001406df3981 */ /* 0x0000a2000c1e1500 */
[----:B------:R-:W-:-:S11]  /*2e40*/  ISETP.GE.AND P3, PT, R0, RZ, PT ;  /* 0x000000ff0000720c */ /* 0x000fd60003f66270 */
[----:B------:R-:W-:-:S05]  /*2e50*/  @!P5 IMAD.IADD R71, R71, 0x1, -R4 ;  /* 0x000000014747d824 */ /* 0x000fca00078e0a04 */
[----:B------:R-:W-:Y:S01]  /*2e60*/  ISETP.GT.U32.AND P5, PT, R4, R71, PT ;  /* 0x000000470400720c */ /* 0x000fe20003fa4070 */
[----:B------:R-:W-:Y:S01]  /*2e70*/  @!P3 IMAD.MOV R74, RZ, RZ, -R74 ;  /* 0x000000ffff4ab224 */ /* 0x000fe200078e0a4a */
[----:B------:R-:W-:-:S11]  /*2e80*/  ISETP.GE.AND P3, PT, R100, RZ, PT ;  /* 0x000000ff6400720c */ /* 0x000fd60003f66270 */
[----:B------:R-:W-:Y:S01]  /*2e90*/  @!P5 IMAD.IADD R71, R71, 0x1, -R4 ;  /* 0x000000014747d824 */ /* 0x000fe200078e0a04 */
[C---:B------:R-:W-:Y:S01]  /*2ea0*/  ISETP.GT.U32.AND P5, PT, R4.reuse, R68, PT ;  /* 0x000000440400720c */ /* 0x040fe20003fa4070 */
[----:B------:R-:W-:Y:S01]  /*2eb0*/  @!P3 IMAD.MOV R72, RZ, RZ, -R72 ;  /* 0x000000ffff48b224 */ /* 0x000fe200078e0a48 */
[----:B------:R-:W-:Y:S01]  /*2ec0*/  ISETP.GT.U32.AND P3, PT, R4, R69, PT ;  /* 0x000000450400720c */ /* 0x000fe20003f64070 */
[----:B------:R-:W-:-:S10]  /*2ed0*/  @!P6 IMAD.MOV R71, RZ, RZ, -R71 ;  /* 0x000000ffff47e224 */ /* 0x000fd400078e0a47 */
[----:B------:R-:W-:Y:S01]  /*2ee0*/  @!P5 IMAD.IADD R68, R68, 0x1, -R4 ;  /* 0x000000014444d824 */ /* 0x000fe200078e0a04 */
[----:B------:R-:W-:-:S04]  /*2ef0*/  ISETP.GT.U32.AND P5, PT, R4, R67, PT ;  /* 0x000000430400720c */ /* 0x000fc80003fa4070 */
[C---:B------:R-:W-:Y:S01]  /*2f00*/  ISETP.GT.U32.AND P6, PT, R4.reuse, R68, PT ;  /* 0x000000440400720c */ /* 0x040fe20003fc4070 */
[----:B------:R-:W-:Y:S01]  /*2f10*/  @!P3 IMAD.IADD R69, R69, 0x1, -R4 ;  /* 0x000000014545b824 */ /* 0x000fe200078e0a04 */
[----:B------:R-:W-:-:S03]  /*2f20*/  ISETP.GT.U32.AND P3, PT, R4, R64, PT ;  /* 0x000000400400720c */ /* 0x000fc60003f64070 */
[----:B------:R-:W-:Y:S01]  /*2f30*/  @!P4 IMAD.MOV R69, RZ, RZ, -R69 ;  /* 0x000000ffff45c224 */ /* 0x000fe200078e0a45 */
[----:B------:R-:W-:-:S03]  /*2f40*/  ISETP.GT.U32.AND P4, PT, R4, R62, PT ;  /* 0x0000003e0400720c */ /* 0x000fc60003f84070 */
[----:B------:R-:W-:Y:S01]  /*2f50*/  @!P5 IMAD.IADD R67, R67, 0x1, -R4 ;  /* 0x000000014343d824 */ /* 0x000fe200078e0a04 */
[----:B------:R-:W-:-:S03]  /*2f60*/  ISETP.GT.U32.AND P5, PT, R4, R60, PT ;  /* 0x0000003c0400720c */ /* 0x000fc60003fa4070 */
[--C-:B------:R-:W-:Y:S01]  /*2f70*/  @!P6 IMAD.IADD R68, R68, 0x1, -R4.reuse ;  /* 0x000000014444e824 */ /* 0x100fe200078e0a04 */
[----:B------:R-:W-:Y:S01]  /*2f80*/  ISETP.GE.AND P6, PT, R179, RZ, PT ;  /* 0x000000ffb300720c */ /* 0x000fe20003fc6270 */
[----:B------:R-:W-:-:S04]  /*2f90*/  @!P3 IMAD.IADD R64, R64, 0x1, -R4 ;  /* 0x000000014040b824 */ /* 0x000fc800078e0a04 */
[--C-:B------:R-:W-:Y:S01]  /*2fa0*/  @!P4 IMAD.IADD R62, R62, 0x1, -R4.reuse ;  /* 0x000000013e3ec824 */ /* 0x100fe200078e0a04 */
[----:B------:R-:W-:Y:S02]  /*2fb0*/  ISETP.GT.U32.AND P4, PT, R4, R64, PT ;  /* 0x000000400400720c */ /* 0x000fe40003f84070 */
[----:B------:R-:W-:Y:S01]  /*2fc0*/  ISETP.GE.AND P3, PT, R178, RZ, PT ;  /* 0x000000ffb200720c */ /* 0x000fe20003f66270 */
[----:B------:R-:W-:-:S04]  /*2fd0*/  @!P5 IMAD.IADD R60, R60, 0x1, -R4 ;  /* 0x000000013c3cd824 */ /* 0x000fc800078e0a04 */
[----:B------:R-:W-:Y:S01]  /*2fe0*/  @!P6 IMAD.MOV R67, RZ, RZ, -R67 ;  /* 0x000000ffff43e224 */ /* 0x000fe200078e0a43 */
[C---:B------:R-:W-:Y:S02]  /*2ff0*/  ISETP.GT.U32.AND P6, PT, R4.reuse, R63, PT ;  /* 0x0000003f0400720c */ /* 0x040fe40003fc4070 */
[----:B------:R-:W-:-:S03]  /*3000*/  ISETP.GT.U32.AND P5, PT, R4, R60, PT ;  /* 0x0000003c0400720c */ /* 0x000fc60003fa4070 */
[----:B------:R-:W-:Y:S01]  /*3010*/  @!P4 IMAD.IADD R64, R64, 0x1, -R4 ;  /* 0x000000014040c824 */ /* 0x000fe200078e0a04 */
[C---:B------:R-:W-:Y:S01]  /*3020*/  ISETP.GT.U32.AND P4, PT, R4.reuse, R33, PT ;  /* 0x000000210400720c */ /* 0x040fe20003f84070 */
[----:B------:R-:W-:Y:S01]  /*3030*/  @!P3 IMAD.MOV R25, RZ, RZ, -R25 ;  /* 0x000000ffff19b224 */ /* 0x000fe200078e0a19 */
[----:B------:R-:W-:Y:S01]  /*3040*/  ISETP.GT.U32.AND P3, PT, R4, R62, PT ;  /* 0x0000003e0400720c */ /* 0x000fe20003f64070 */
[----:B------:R-:W-:Y:S01]  /*3050*/  @!P2 IMAD.MOV R68, RZ, RZ, -R68 ;  /* 0x000000ffff44a224 */ /* 0x000fe200078e0a44 */
[----:B------:R-:W-:-:S03]  /*3060*/  ISETP.GE.AND P2, PT, R177, RZ, PT ;  /* 0x000000ffb100720c */ /* 0x000fc60003f46270 */
[--C-:B------:R-:W-:Y:S01]  /*3070*/  @!P6 IMAD.IADD R63, R63, 0x1, -R4.reuse ;  /* 0x000000013f3fe824 */ /* 0x100fe200078e0a04 */
[----:B------:R-:W-:Y:S01]  /*3080*/  ISETP.GT.U32.AND P6, PT, R4, R59, PT ;  /* 0x0000003b0400720c */ /* 0x000fe20003fc4070 */
[----:B------:R-:W-:Y:S01]  /*3090*/  @!P5 IMAD.IADD R60, R60, 0x1, -R4 ;  /* 0x000000013c3cd824 */ /* 0x000fe200078e0a04 */
[----:B------:R-:W-:-:S03]  /*30a0*/  ISETP.GT.U32.AND P5, PT, R4, R57, PT ;  /* 0x000000390400720c */ /* 0x000fc60003fa4070 */
[--C-:B------:R-:W-:Y:S01]  /*30b0*/  @!P4 IMAD.IADD R33, R33, 0x1, -R4.reuse ;  /* 0x000000012121c824 */ /* 0x100fe200078e0a04 */
[----:B------:R-:W-:Y:S01]  /*30c0*/  ISETP.GE.AND P4, PT, R176, RZ, PT ;  /* 0x000000ffb000720c */ /* 0x000fe20003f86270 */
[----:B------:R-:W-:Y:S01]  /*30d0*/  @!P3 IMAD.IADD R62, R62, 0x1, -R4 ;  /* 0x000000013e3eb824 */ /* 0x000fe200078e0a04 */
[----:B------:R-:W-:Y:S01]  /*30e0*/  ISETP.GE.AND P3, PT, R153, RZ, PT ;  /* 0x000000ff9900720c */ /* 0x000fe20003f66270 */
[----:B------:R-:W-:Y:S01]  /*30f0*/  @!P2 IMAD.MOV R64, RZ, RZ, -R64 ;  /* 0x000000ffff40a224 */ /* 0x000fe200078e0a40 */
[----:B------:R-:W-:-:S03]  /*3100*/  ISETP.GT.U32.AND P2, PT, R4, R33, PT ;  /* 0x000000210400720c */ /* 0x000fc60003f44070 */
[--C-:B------:R-:W-:Y:S01]  /*3110*/  @!P6 IMAD.IADD R59, R59, 0x1, -R4.reuse ;  /* 0x000000013b3be824 */ /* 0x100fe200078e0a04 */
[----:B------:R-:W-:Y:S01]  /*3120*/  ISETP.GE.AND P6, PT, R152, RZ, PT ;  /* 0x000000ff9800720c */ /* 0x000fe20003fc6270 */
[----:B------:R-:W-:-:S04]  /*3130*/  @!P5 IMAD.IADD R57, R57, 0x1, -R4 ;  /* 0x000000013939d824 */ /* 0x000fc800078e0a04 */
[----:B------:R-:W-:Y:S01]  /*3140*/  @!P4 IMAD.MOV R62, RZ, RZ, -R62 ;  /* 0x000000ffff3ec224 */ /* 0x000fe200078e0a3e */
[C---:B------:R-:W-:Y:S02]  /*3150*/  ISETP.GT.U32.AND P5, PT, R4.reuse, R57, PT ;  /* 0x000000390400720c */ /* 0x040fe40003fa4070 */
[C---:B------:R-:W-:Y:S01]  /*3160*/  ISETP.GT.U32.AND P4, PT, R4.reuse, R83, PT ;  /* 0x000000530400720c */ /* 0x040fe20003f84070 */
[----:B------:R-:W-:Y:S01]  /*3170*/  @!P3 IMAD.MOV R63, RZ, RZ, -R63 ;  /* 0x000000ffff3fb224 */ /* 0x000fe200078e0a3f */
[C---:B------:R-:W-:Y:S01]  /*3180*/  ISETP.GT.U32.AND P3, PT, R4.reuse, R59, PT ;  /* 0x0000003b0400720c */ /* 0x040fe20003f64070 */
[----:B------:R-:W-:Y:S01]  /*3190*/  @!P2 IMAD.IADD R33, R33, 0x1, -R4 ;  /* 0x000000012121a824 */ /* 0x000fe200078e0a04 */
[C---:B------:R-:W-:Y:S01]  /*31a0*/  ISETP.GT.U32.AND P2, PT, R4.reuse, R56, PT ;  /* 0x000000380400720c */ /* 0x040fe20003f44070 */
[----:B------:R-:W-:Y:S01]  /*31b0*/  @!P6 IMAD.MOV R60, RZ, RZ, -R60 ;  /* 0x000000ffff3ce224 */ /* 0x000fe200078e0a3c */
[----:B------:R-:W-:-:S05]  /*31c0*/  ISETP.GT.U32.AND P6, PT, R4, R58, PT ;  /* 0x0000003a0400720c */ /* 0x000fca0003fc4070 */
[--C-:B------:R-:W-:Y:S01]  /*31d0*/  @!P5 IMAD.IADD R57, R57, 0x1, -R4.reuse ;  /* 0x000000013939d824 */ /* 0x100fe200078e0a04 */
[----:B------:R-:W-:Y:S01]  /*31e0*/  ISETP.GE.AND P5, PT, R175, RZ, PT ;  /* 0x000000ffaf00720c */ /* 0x000fe20003fa6270 */
[--C-:B------:R-:W-:Y:S02]  /*31f0*/  @!P4 IMAD.IADD R83, R83, 0x1, -R4.reuse ;  /* 0x000000015353c824 */ /* 0x100fe400078e0a04 */
[--C-:B------:R-:W-:Y:S01]  /*3200*/  @!P3 IMAD.IADD R59, R59, 0x1, -R4.reuse ;  /* 0x000000013b3bb824 */ /* 0x100fe200078e0a04 */
[----:B------:R-:W-:Y:S01]  /*3210*/  ISETP.GT.U32.AND P3, PT, R4, R55, PT ;  /* 0x000000370400720c */ /* 0x000fe20003f64070 */
[--C-:B------:R-:W-:Y:S01]  /*3220*/  @!P2 IMAD.IADD R56, R56, 0x1, -R4.reuse ;  /* 0x000000013838a824 */ /* 0x100fe200078e0a04 */
[----:B------:R-:W-:Y:S01]  /*3230*/  ISETP.GT.U32.AND P2, PT, R4, R83, PT ;  /* 0x000000530400720c */ /* 0x000fe20003f44070 */
[----:B------:R-:W-:Y:S01]  /*3240*/  @!P6 IMAD.IADD R58, R58, 0x1, -R4 ;  /* 0x000000013a3ae824 */ /* 0x000fe200078e0a04 */
[----:B------:R-:W-:Y:S02]  /*3250*/  ISETP.GE.AND P6, PT, R155, RZ, PT ;  /* 0x000000ff9b00720c */ /* 0x000fe40003fc6270 */
[----:B------:R-:W-:-:S03]  /*3260*/  ISETP.GE.AND P4, PT, R174, RZ, PT ;  /* 0x000000ffae00720c */ /* 0x000fc60003f86270 */
[----:B------:R-:W-:Y:S01]  /*3270*/  @!P5 IMAD.MOV R33, RZ, RZ, -R33 ;  /* 0x000000ffff21d224 */ /* 0x000fe200078e0a21 */
[C---:B------:R-:W-:Y:S01]  /*3280*/  ISETP.GT.U32.AND P5, PT, R4.reuse, R56, PT ;  /* 0x000000380400720c */ /* 0x040fe20003fa4070 */
[----:B------:R-:W-:Y:S02]  /*3290*/  IMAD.MOV.U32 R26, RZ, RZ, R59 ;  /* 0x000000ffff1a7224 */ /* 0x000fe400078e003b */
[--C-:B------:R-:W-:Y:S01]  /*32a0*/  @!P3 IMAD.IADD R55, R55, 0x1, -R4.reuse ;  /* 0x000000013737b824 */ /* 0x100fe200078e0a04 */
[C---:B------:R-:W-:Y:S01]  /*32b0*/  ISETP.GT.U32.AND P3, PT, R4.reuse, R58, PT ;  /* 0x0000003a0400720c */ /* 0x040fe20003f64070 */
[----:B------:R-:W-:Y:S01]  /*32c0*/  @!P2 IMAD.IADD R83, R83, 0x1, -R4 ;  /* 0x000000015353a824 */ /* 0x000fe200078e0a04 */
[C---:B------:R-:W-:Y:S01]  /*32d0*/  ISETP.GT.U32.AND P2, PT, R4.reuse, R53, PT ;  /* 0x000000350400720c */ /* 0x040fe20003f44070 */
[----:B------:R-:W-:Y:S01]  /*32e0*/  @!P6 IMAD.MOV R57, RZ, RZ, -R57 ;  /* 0x000000ffff39e224 */ /* 0x000fe200078e0a39 */
[C---:B------:R-:W-:Y:S01]  /*32f0*/  ISETP.GT.U32.AND P6, PT, R4.reuse, R24, PT ;  /* 0x000000180400720c */ /* 0x040fe20003fc4070 */
[----:B------:R-:W-:Y:S01]  /*3300*/  @!P4 IMAD.MOV R26, RZ, RZ, -R26 ;  /* 0x000000ffff1ac224 */ /* 0x000fe200078e0a1a */
[----:B------:R-:W-:-:S03]  /*3310*/  ISETP.GT.U32.AND P4, PT, R4, R55, PT ;  /* 0x000000370400720c */ /* 0x000fc60003f84070 */
[----:B------:R-:W-:Y:S01]  /*3320*/  @!P5 IMAD.IADD R56, R56, 0x1, -R4 ;  /* 0x000000013838d824 */ /* 0x000fe200078e0a04 */
[----:B------:R-:W-:-:S03]  /*3330*/  ISETP.GE.AND P5, PT, R173, RZ, PT ;  /* 0x000000ffad00720c */ /* 0x000fc60003fa6270 */
[--C-:B------:R-:W-:Y:S01]  /*3340*/  @!P3 IMAD.IADD R58, R58, 0x1, -R4.reuse ;  /* 0x000000013a3ab824 */ /* 0x100fe200078e0a04 */
[----:B------:R-:W-:Y:S01]  /*3350*/  ISETP.GT.U32.AND P3, PT, R4, R54, PT ;  /* 0x000000360400720c */ /* 0x000fe20003f64070 */
[--C-:B------:R-:W-:Y:S01]  /*3360*/  @!P2 IMAD.IADD R53, R53, 0x1, -R4.reuse ;  /* 0x000000013535a824 */ /* 0x100fe200078e0a04 */
[----:B------:R-:W-:Y:S01]  /*3370*/  ISETP.GE.AND P2, PT, R86, RZ, PT ;  /* 0x000000ff5600720c */ /* 0x000fe20003f46270 */
[--C-:B------:R-:W-:Y:S01]  /*3380*/  @!P6 IMAD.IADD R24, R24, 0x1, -R4.reuse ;  /* 0x000000011818e824 */ /* 0x100fe200078e0a04 */
[----:B------:R-:W-:Y:S01]  /*3390*/  ISETP.GE.AND P6, PT, R157, RZ, PT ;  /* 0x000000ff9d00720c */ /* 0x000fe20003fc6270 */
[----:B------:R-:W-:Y:S01]  /*33a0*/  @!P4 IMAD.IADD R55, R55, 0x1, -R4 ;  /* 0x000000013737c824 */ /* 0x000fe200078e0a04 */
[----:B------:R-:W-:Y:S01]  /*33b0*/  ISETP.GE.AND P4, PT, R154, RZ, PT ;  /* 0x000000ff9a00720c */ /* 0x000fe20003f86270 */
[----:B------:R-:W-:-:S04]  /*33c0*/  IMAD.MOV.U32 R59, RZ, RZ, R83 ;  /* 0x000000ffff3b7224 */ /* 0x000fc800078e0053 */
[----:B------:R-:W-:Y:S01]  /*33d0*/  @!P5 IMAD.MOV R59, RZ, RZ, -R59 ;  /* 0x000000ffff3bd224 */ /* 0x000fe200078e0a3b */
[----:B------:R-:W-:Y:S01]  /*33e0*/  ISETP.GT.U32.AND P5, PT, R4, R53, PT ;  /* 0x000000350400720c */ /* 0x000fe20003fa4070 */
[----:B------:R-:W-:Y:S01]  /*33f0*/  @!P3 IMAD.IADD R54, R54, 0x1, -R4 ;  /* 0x000000013636b824 */ /* 0x000fe200078e0a04 */
[C---:B------:R-:W-:Y:S01]  /*3400*/  ISETP.GT.U32.AND P3, PT, R4.reuse, R24, PT ;  /* 0x000000180400720c */ /* 0x040fe20003f64070 */
[----:B------:R-:W-:Y:S01]  /*3410*/  @!P2 IMAD.MOV R55, RZ, RZ, -R55 ;  /* 0x000000ffff37a224 */ /* 0x000fe200078e0a37 */
[C---:B------:R-:W-:Y:S01]  /*3420*/  ISETP.GT.U32.AND P2, PT, R4.reuse, R50, PT ;  /* 0x000000320400720c */ /* 0x040fe20003f44070 */
[----:B------:R-:W-:Y:S01]  /*3430*/  @!P6 IMAD.MOV R56, RZ, RZ, -R56 ;  /* 0x000000ffff38e224 */ /* 0x000fe200078e0a38 */
[C---:B------:R-:W-:Y:S01]  /*3440*/  ISETP.GT.U32.AND P6, PT, R4.reuse, R51, PT ;  /* 0x000000330400720c */ /* 0x040fe20003fc4070 */
[----:B------:R-:W-:Y:S01]  /*3450*/  @!P4 IMAD.MOV R58, RZ, RZ, -R58 ;  /* 0x000000ffff3ac224 */ /* 0x000fe200078e0a3a */
[----:B------:R-:W-:-:S05]  /*3460*/  ISETP.GT.U32.AND P4, PT, R4, R54, PT ;  /* 0x000000360400720c */ /* 0x000fca0003f84070 */
[--C-:B------:R-:W-:Y:S01]  /*3470*/  @!P5 IMAD.IADD R53, R53, 0x1, -R4.reuse ;  /* 0x000000013535d824 */ /* 0x100fe200078e0a04 */
[----:B------:R-:W-:Y:S01]  /*3480*/  ISETP.GT.U32.AND P5, PT, R4, R45, PT ;  /* 0x0000002d0400720c */ /* 0x000fe20003fa4070 */
[--C-:B------:R-:W-:Y:S01]  /*3490*/  @!P3 IMAD.IADD R24, R24, 0x1, -R4.reuse ;  /* 0x000000011818b824 */ /* 0x100fe200078e0a04 */
[----:B------:R-:W-:Y:S01]  /*34a0*/  ISETP.GE.AND P3, PT, R156, RZ, PT ;  /* 0x000000ff9c00720c */ /* 0x000fe20003f66270 */
[--C-:B------:R-:W-:Y:S01]  /*34b0*/  @!P2 IMAD.IADD R50, R50, 0x1, -R4.reuse ;  /* 0x000000013232a824 */ /* 0x100fe200078e0a04 */
[----:B------:R-:W-:Y:S01]  /*34c0*/  ISETP.GE.AND P2, PT, R82, RZ, PT ;  /* 0x000000ff5200720c */ /* 0x000fe20003f46270 */
[--C-:B------:R-:W-:Y:S01]  /*34d0*/  @!P6 IMAD.IADD R51, R51, 0x1, -R4.reuse ;  /* 0x000000013333e824 */ /* 0x100fe200078e0a04 */
[----:B------:R-:W-:Y:S01]  /*34e0*/  ISETP.GT.U32.AND P6, PT, R4, R49, PT ;  /* 0x000000310400720c */ /* 0x000fe20003fc4070 */
[----:B------:R-:W-:Y:S01]  /*34f0*/  @!P4 IMAD.IADD R54, R54, 0x1, -R4 ;  /* 0x000000013636c824 */ /* 0x000fe200078e0a04 */
[----:B------:R-:W-:-:S05]  /*3500*/  ISETP.GE.AND P4, PT, R84, RZ, PT ;  /* 0x000000ff5400720c */ /* 0x000fca0003f86270 */
[----:B------:R-:W-:Y:S01]  /*3510*/  @!P5 IMAD.IADD R45, R45, 0x1, -R4 ;  /* 0x000000012d2dd824 */ /* 0x000fe200078e0a04 */
[C---:B------:R-:W-:Y:S01]  /*3520*/  ISETP.GT.U32.AND P5, PT, R4.reuse, R51, PT ;  /* 0x000000330400720c */ /* 0x040fe20003fa4070 */
[----:B------:R-:W-:Y:S01]  /*3530*/  @!P3 IMAD.MOV R24, RZ, RZ, -R24 ;  /* 0x000000ffff18b224 */ /* 0x000fe200078e0a18 */
[C---:B------:R-:W-:Y:S01]  /*3540*/  ISETP.GT.U32.AND P3, PT, R4.reuse, R50, PT ;  /* 0x000000320400720c */ /* 0x040fe20003f64070 */
[----:B------:R-:W-:Y:S01]  /*3550*/  @!P2 IMAD.MOV R54, RZ, RZ, -R54 ;  /* 0x000000ffff36a224 */ /* 0x000fe200078e0a36 */
[C---:B------:R-:W-:Y:S01]  /*3560*/  ISETP.GT.U32.AND P2, PT, R4.reuse, R48, PT ;  /* 0x000000300400720c */ /* 0x040fe20003f44070 */
[----:B------:R-:W-:Y:S02]  /*3570*/  @!P6 IMAD.IADD R49, R49, 0x1, -R4 ;  /* 0x000000013131e824 */ /* 0x000fe400078e0a04 */
[----:B------:R-:W-:Y:S01]  /*3580*/  @!P4 IMAD.MOV R53, RZ, RZ, -R53 ;  /* 0x000000ffff35c224 */ /* 0x000fe200078e0a35 */
[C---:B------:R-:W-:Y:S02]  /*3590*/  ISETP.GT.U32.AND P4, PT, R4.reuse, R45, PT ;  /* 0x0000002d0400720c */ /* 0x040fe40003f84070 */
[----:B------:R-:W-:-:S03]  /*35a0*/  ISETP.GT.U32.AND P6, PT, R4, R49, PT ;  /* 0x000000310400720c */ /* 0x000fc60003fc4070 */
[--C-:B------:R-:W-:Y:S01]  /*35b0*/  @!P5 IMAD.IADD R51, R51, 0x1, -R4.reuse ;  /* 0x000000013333d824 */ /* 0x100fe200078e0a04 */
[----:B------:R-:W-:Y:S01]  /*35c0*/  ISETP.GT.U32.AND P5, PT, R4, R47, PT ;  /* 0x0000002f0400720c */ /* 0x000fe20003fa4070 */
[--C-:B------:R-:W-:Y:S01]  /*35d0*/  @!P3 IMAD.IADD R50, R50, 0x1, -R4.reuse ;  /* 0x000000013232b824 */ /* 0x100fe200078e0a04 */
[----:B------:R-:W-:Y:S01]  /*35e0*/  ISETP.GT.U32.AND P3, PT, R4, R46, PT ;  /* 0x0000002e0400720c */ /* 0x000fe20003f64070 */
[----:B------:R-:W-:Y:S01]  /*35f0*/  @!P2 IMAD.IADD R48, R48, 0x1, -R4 ;  /* 0x000000013030a824 */ /* 0x000fe200078e0a04 */
[----:B------:R-:W-:-:S03]  /*3600*/  ISETP.GE.AND P2, PT, R171, RZ, PT ;  /* 0x000000ffab00720c */ /* 0x000fc60003f46270 */
[--C-:B------:R-:W-:Y:S01]  /*3610*/  @!P4 IMAD.IADD R45, R45, 0x1, -R4.reuse ;  /* 0x000000012d2dc824 */ /* 0x100fe200078e0a04 */
[----:B------:R-:W-:Y:S01]  /*3620*/  ISETP.GT.U32.AND P4, PT, R4, R43, PT ;  /* 0x0000002b0400720c */ /* 0x000fe20003f84070 */
[----:B------:R-:W-:Y:S01]  /*3630*/  @!P6 IMAD.IADD R49, R49, 0x1, -R4 ;  /* 0x000000013131e824 */ /* 0x000fe200078e0a04 */
[----:B------:R-:W-:-:S03]  /*3640*/  ISETP.GE.AND P6, PT, R172, RZ, PT ;  /* 0x000000ffac00720c */ /* 0x000fc60003fc6270 */
[--C-:B------:R-:W-:Y:S02]  /*3650*/  @!P5 IMAD.IADD R47, R47, 0x1, -R4.reuse ;  /* 0x000000012f2fd824 */ /* 0x100fe400078e0a04 */
[----:B------:R-:W-:Y:S01]  /*3660*/  @!P3 IMAD.IADD R46, R46, 0x1, -R4 ;  /* 0x000000012e2eb824 */ /* 0x000fe200078e0a04 */
[----:B------:R-:W-:Y:S01]  /*3670*/  ISETP.GE.AND P3, PT, R159, RZ, PT ;  /* 0x000000ff9f00720c */ /* 0x000fe20003f66270 */
[----:B------:R-:W-:Y:S01]  /*3680*/  @!P2 IMAD.MOV R50, RZ, RZ, -R50 ;  /* 0x000000ffff32a224 */ /* 0x000fe200078e0a32 */
[----:B------:R-:W-:Y:S02]  /*3690*/  ISETP.GT.U32.AND P2, PT, R4, R47, PT ;  /* 0x0000002f0400720c */ /* 0x000fe40003f44070 */
[----:B------:R-:W-:Y:S01]  /*36a0*/  ISETP.GE.AND P5, PT, R170, RZ, PT ;  /* 0x000000ffaa00720c */ /* 0x000fe20003fa6270 */
[----:B------:R-:W-:Y:S01]  /*36b0*/  @!P4 IMAD.IADD R43, R43, 0x1, -R4 ;  /* 0x000000012b2bc824 */ /* 0x000fe200078e0a04 */
[C---:B------:R-:W-:Y:S01]  /*36c0*/  ISETP.GT.U32.AND P4, PT, R4.reuse, R48, PT ;  /* 0x000000300400720c */ /* 0x040fe20003f84070 */
[----:B------:R-:W-:Y:S01]  /*36d0*/  @!P6 IMAD.MOV R51, RZ, RZ, -R51 ;  /* 0x000000ffff33e224 */ /* 0x000fe200078e0a33 */
[----:B------:R-:W-:-:S05]  /*36e0*/  ISETP.GT.U32.AND P6, PT, R4, R46, PT ;  /* 0x0000002e0400720c */ /* 0x000fca0003fc4070 */
[----:B------:R-:W-:Y:S01]  /*36f0*/  @!P3 IMAD.MOV R49, RZ, RZ, -R49 ;  /* 0x000000ffff31b224 */ /* 0x000fe200078e0a31 */
[C---:B------:R-:W-:Y:S01]  /*3700*/  ISETP.GT.U32.AND P3, PT, R4.reuse, R42, PT ;  /* 0x0000002a0400720c */ /* 0x040fe20003f64070 */
[--C-:B------:R-:W-:Y:S01]  /*3710*/  @!P2 IMAD.IADD R47, R47, 0x1, -R4.reuse ;  /* 0x000000012f2fa824 */ /* 0x100fe200078e0a04 */
[C---:B------:R-:W-:Y:S01]  /*3720*/  ISETP.GT.U32.AND P2, PT, R4.reuse, R41, PT ;  /* 0x000000290400720c */ /* 0x040fe20003f44070 */
[----:B------:R-:W-:Y:S01]  /*3730*/  @!P5 IMAD.MOV R45, RZ, RZ, -R45 ;  /* 0x000000ffff2dd224 */ /* 0x000fe200078e0a2d */
[----:B------:R-:W-:Y:S01]  /*3740*/  ISETP.GT.U32.AND P5, PT, R4, R43, PT ;  /* 0x0000002b0400720c */ /* 0x000fe20003fa4070 */
[--C-:B------:R-:W-:Y:S01]  /*3750*/  @!P4 IMAD.IADD R48, R48, 0x1, -R4.reuse ;  /* 0x000000013030c824 */ /* 0x100fe200078e0a04 */
[----:B------:R-:W-:Y:S01]  /*3760*/  ISETP.GT.U32.AND P4, PT, R4, R44, PT ;  /* 0x0000002c0400720c */ /* 0x000fe20003f84070 */
[----:B------:R-:W-:Y:S01]  /*3770*/  @!P6 IMAD.IADD R46, R46, 0x1, -R4 ;  /* 0x000000012e2ee824 */ /* 0x000fe200078e0a04 */
[----:B------:R-:W-:Y:S02]  /*3780*/  ISETP.GE.AND P6, PT, R160, RZ, PT ;  /* 0x000000ffa000720c */ /* 0x000fe40003fc6270 */
[----:B------:R-:W-:-:S03]  /*3790*/  LOP3.LUT R102, R0, 0x1b8, RZ, 0xfc, !PT ;  /* 0x000001b800667812 */ /* 0x000fc600078efcff */
[--C-:B------:R-:W-:Y:S01]  /*37a0*/  @!P3 IMAD.IADD R42, R42, 0x1, -R4.reuse ;  /* 0x000000012a2ab824 */ /* 0x100fe200078e0a04 */
[----:B------:R-:W-:Y:S01]  /*37b0*/  ISETP.GE.AND P3, PT, R78, RZ, PT ;  /* 0x000000ff4e00720c */ /* 0x000fe20003f66270 */
[--C-:B------:R-:W-:Y:S02]  /*37c0*/  @!P2 IMAD.IADD R41, R41, 0x1, -R4.reuse ;  /* 0x000000012929a824 */ /* 0x100fe400078e0a04 */
[--C-:B------:R-:W-:Y:S01]  /*37d0*/  @!P5 IMAD.IADD R43, R43, 0x1, -R4.reuse ;  /* 0x000000012b2bd824 */ /* 0x100fe200078e0a04 */
[----:B------:R-:W-:Y:S01]  /*37e0*/  ISETP.GE.AND P5, PT, R80, RZ, PT ;  /* 0x000000ff5000720c */ /* 0x000fe20003fa6270 */
[----:B------:R-:W-:Y:S01]  /*37f0*/  @!P4 IMAD.IADD R44, R44, 0x1, -R4 ;  /* 0x000000012c2cc824 */ /* 0x000fe200078e0a04 */
[----:B------:R-:W-:Y:S01]  /*3800*/  ISETP.GE.AND P4, PT, R76, RZ, PT ;  /* 0x000000ff4c00720c */ /* 0x000fe20003f86270 */
[----:B------:R-:W-:Y:S01]  /*3810*/  @!P6 IMAD.MOV R48, RZ, RZ, -R48 ;  /* 0x000000ffff30e224 */ /* 0x000fe200078e0a30 */
[----:B------:R-:W-:Y:S02]  /*3820*/  ISETP.GT.U32.AND P6, PT, R4, R41, PT ;  /* 0x000000290400720c */ /* 0x000fe40003fc4070 */
[----:B0-----:R-:W-:-:S02]  /*3830*/  IABS R9, R102 ;  /* 0x0000006600097213 */ /* 0x001fc40000000000 */
[----:B------:R-:W-:-:S03]  /*3840*/  LOP3.LUT R103, R0, 0x1b0, RZ, 0xfc, !PT ;  /* 0x000001b000677812 */ /* 0x000fc600078efcff */
[----:B------:R-:W-:Y:S01]  /*3850*/  IMAD.HI.U32 R7, R34, R9, RZ ;  /* 0x0000000922077227 */ /* 0x000fe200078e00ff */
[----:B------:R-:W-:Y:S02]  /*3860*/  IABS R65, R103 ;  /* 0x0000006700417213 */ /* 0x000fe40000000000 */
[C---:B------:R-:W-:Y:S01]  /*3870*/  ISETP.GT.U32.AND P2, PT, R4.reuse, R42, PT ;  /* 0x0000002a0400720c */ /* 0x040fe20003f44070 */
[----:B------:R-:W-:Y:S01]  /*3880*/  @!P3 IMAD.MOV R46, RZ, RZ, -R46 ;  /* 0x000000ffff2eb224 */ /* 0x000fe200078e0a2e */
[----:B------:R-:W-:Y:S01]  /*3890*/  ISETP.GT.U32.AND P3, PT, R4, R36, PT ;  /* 0x000000240400720c */ /* 0x000fe20003f64070 */
[----:B------:R-:W-:Y:S01]  /*38a0*/  IMAD.MOV R7, RZ, RZ, -R7 ;  /* 0x000000ffff077224 */ /* 0x000fe200078e0a07 */
[----:B------:R-:W-:Y:S01]  /*38b0*/  LOP3.LUT R100, R0, 0x1c8, RZ, 0xfc, !PT ;  /* 0x000001c800647812 */ /* 0x000fe200078efcff */
[----:B------:R-:W-:Y:S01]  /*38c0*/  IMAD.HI.U32 R6, R34, R65, RZ ;  /* 0x0000004122067227 */ /* 0x000fe200078e00ff */
[----:B------:R-:W-:-:S03]  /*38d0*/  LOP3.LUT R99, R0, 0x1d0, RZ, 0xfc, !PT ;  /* 0x000001d000637812 */ /* 0x000fc600078efcff */
[----:B------:R-:W-:Y:S01]  /*38e0*/  @!P5 IMAD.MOV R47, RZ, RZ, -R47 ;  /* 0x000000ffff2fd224 */ /* 0x000fe200078e0a2f */
[----:B------:R-:W-:Y:S01]  /*38f0*/  ISETP.GT.U32.AND P5, PT, R4, R44, PT ;  /* 0x0000002c0400720c */ /* 0x000fe20003fa4070 */
[----:B------:R-:W-:Y:S01]  /*3900*/  @!P4 IMAD.MOV R43, RZ, RZ, -R43 ;  /* 0x000000ffff2bc224 */ /* 0x000fe200078e0a2b */
[----:B------:R-:W-:Y:S01]  /*3910*/  ISETP.GE.AND P4, PT, R164, RZ, PT ;  /* 0x000000ffa400720c */ /* 0x000fe20003f86270 */
[----:B------:R-:W-:Y:S01]  /*3920*/  @!P6 IMAD.IADD R41, R41, 0x1, -R4 ;  /* 0x000000012929e824 */ /* 0x000fe200078e0a04 */
[C---:B------:R-:W-:Y:S01]  /*3930*/  ISETP.GT.U32.AND P6, PT, R4.reuse, R38, PT ;  /* 0x000000260400720c */ /* 0x040fe20003fc4070 */
[----:B------:R-:W-:Y:S01]  /*3940*/  IMAD R20, R4, R7, R9 ;  /* 0x0000000704147224 */ /* 0x000fe200078e0209 */
[----:B------:R-:W-:Y:S01]  /*3950*/  IABS R9, R100 ;  /* 0x0000006400097213 */ /* 0x000fe20000000000 */
[----:B------:R-:W-:Y:S01]  /*3960*/  IMAD.MOV R6, RZ, RZ, -R6 ;  /* 0x000000ffff067224 */ /* 0x000fe200078e0a06 */
[----:B------:R-:W-:Y:S02]  /*3970*/  IABS R23, R99 ;  /* 0x0000006300177213 */ /* 0x000fe40000000000 */
[----:B------:R-:W-:Y:S01]  /*3980*/  LOP3.LUT R91, R0, 0x1e0, RZ, 0xfc, !PT ;  /* 0x000001e0005b7812 */ /* 0x000fe200078efcff */
[----:B------:R-:W-:-:S02]  /*3990*/  IMAD R65, R4, R6, R65 ;  /* 0x0000000604417224 */ /* 0x000fc400078e0241 */
[----:B------:R-:W-:-:S04]  /*39a0*/  IMAD.HI.U32 R6, R34, R9, RZ ;  /* 0x0000000922067227 */ /* 0x000fc800078e00ff */
[----:B------:R-:W-:Y:S01]  /*39b0*/  IMAD.HI.U32 R7, R34, R23, RZ ;  /* 0x0000001722077227 */ /* 0x000fe200078e00ff */
[----:B------:R-:W-:-:S03]  /*39c0*/  IABS R11, R91 ;  /* 0x0000005b000b7213 */ /* 0x000fc60000000000 */
[--C-:B------:R-:W-:Y:S01]  /*39d0*/  @!P2 IMAD.IADD R42, R42, 0x1, -R4.reuse ;  /* 0x000000012a2aa824 */ /* 0x100fe200078e0a04 */
[----:B------:R-:W-:Y:S01]  /*39e0*/  ISETP.GE.AND P2, PT, R163, RZ, PT ;  /* 0x000000ffa300720c */ /* 0x000fe20003f46270 */
[----:B------:R-:W-:Y:S01]  /*39f0*/  @!P3 IMAD.IADD R36, R36, 0x1, -R4 ;  /* 0x000000012424b824 */ /* 0x000fe200078e0a04 */
[----:B------:R-:W-:Y:S01]  /*3a00*/  LOP3.LUT R98, R0, 0x1d8, RZ, 0xfc, !PT ;  /* 0x000001d800627812 */ /* 0x000fe200078efcff */
[----:B------:R-:W-:Y:S02]  /*3a10*/  IMAD.MOV R6, RZ, RZ, -R6 ;  /* 0x000000ffff067224 */ /* 0x000fe400078e0a06 */
[----:B------:R-:W-:Y:S02]  /*3a20*/  IMAD.MOV R7, RZ, RZ, -R7 ;  /* 0x000000ffff077224 */ /* 0x000fe400078e0a07 */
[--C-:B------:R-:W-:Y:S01]  /*3a30*/  @!P5 IMAD.IADD R44, R44, 0x1, -R4.reuse ;  /* 0x000000012c2cd824 */ /* 0x100fe200078e0a04 */
[----:B------:R-:W-:Y:S01]  /*3a40*/  ISETP.GE.AND P5, PT, R162, RZ, PT ;  /* 0x000000ffa200720c */ /* 0x000fe20003fa6270 */
[----:B------:R-:W-:-:S02]  /*3a50*/  @!P6 IMAD.IADD R38, R38, 0x1, -R4 ;  /* 0x000000012626e824 */ /* 0x000fc400078e0a04 */
[----:B------:R-:W-:Y:S01]  /*3a60*/  @!P4 IMAD.MOV R42, RZ, RZ, -R42 ;  /* 0x000000ffff2ac224 */ /* 0x000fe200078e0a2a */
[C---:B------:R-:W-:Y:S01]  /*3a70*/  ISETP.GT.U32.AND P4, PT, R4.reuse, R36, PT ;  /* 0x000000240400720c */ /* 0x040fe20003f84070 */
[C---:B------:R-:W-:Y:S01]  /*3a80*/  IMAD R22, R4.reuse, R6, R9 ;  /* 0x0000000604167224 */ /* 0x040fe200078e0209 */
[----:B------:R-:W-:Y:S01]  /*3a90*/  IABS R9, R98 ;  /* 0x0000006200097213 */ /* 0x000fe20000000000 */
[----:B------:R-:W-:Y:S02]  /*3aa0*/  IMAD R23, R4, R7, R23 ;  /* 0x0000000704177224 */ /* 0x000fe400078e0217 */
[----:B------:R-:W-:Y:S01]  /*3ab0*/  IMAD.HI.U32 R7, R34, R11, RZ ;  /* 0x0000000b22077227 */ /* 0x000fe200078e00ff */
[----:B------:R-:W-:Y:S02]  /*3ac0*/  ISETP.GT.U32.AND P6, PT, R4, R38, PT ;  /* 0x000000260400720c */ /* 0x000fe40003fc4070 */
[----:B------:R-:W-:Y:S01]  /*3ad0*/  LOP3.LUT R87, R0, 0x1f0, RZ, 0xfc, !PT ;  /* 0x000001f000577812 */ /* 0x000fe200078efcff */
[----:B------:R-:W-:-:S02]  /*3ae0*/  IMAD.MOV R7, RZ, RZ, -R7 ;  /* 0x000000ffff077224 */ /* 0x000fc400078e0a07 */
[----:B------:R-:W-:Y:S01]  /*3af0*/  IMAD.HI.U32 R6, R34, R9, RZ ;  /* 0x0000000922067227 */ /* 0x000fe200078e00ff */
[----:B------:R-:W-:-:S03]  /*3b00*/  IABS R21, R104 ;  /* 0x0000006800157213 */ /* 0x000fc60000000000 */
[C---:B------:R-:W-:Y:S01]  /*3b10*/  IMAD R152, R4.reuse, R7, R11 ;  /* 0x0000000704987224 */ /* 0x040fe200078e020b */
[----:B------:R-:W-:Y:S01]  /*3b20*/  IABS R7, R87 ;  /* 0x0000005700077213 */ /* 0x000fe20000000000 */
[----:B------:R-:W-:Y:S01]  /*3b30*/  @!P2 IMAD.MOV R44, RZ, RZ, -R44 ;  /* 0x000000ffff2ca224 */ /* 0x000fe200078e0a2c */
[C---:B------:R-:W-:Y:S01]  /*3b40*/  ISETP.GT.U32.AND P2, PT, R4.reuse, R81, PT ;  /* 0x000000510400720c */ /* 0x040fe20003f44070 */
[----:B------:R-:W-:Y:S02]  /*3b50*/  IMAD.MOV R6, RZ, RZ, -R6 ;  /* 0x000000ffff067224 */ /* 0x000fe400078e0a06 */
[----:B------:R-:W-:Y:S01]  /*3b60*/  @!P5 IMAD.MOV R41, RZ, RZ, -R41 ;  /* 0x000000ffff29d224 */ /* 0x000fe200078e0a29 */
[----:B------:R-:W-:Y:S01]  /*3b70*/  ISETP.GT.U32.AND P5, PT, R4, R79, PT ;  /* 0x0000004f0400720c */ /* 0x000fe20003fa4070 */
[----:B------:R-:W-:Y:S01]  /*3b80*/  @!P4 IMAD.IADD R36, R36, 0x1, -R4 ;  /* 0x000000012424c824 */ /* 0x000fe200078e0a04 */
[----:B------:R-:W-:Y:S01]  /*3b90*/  ISETP.GT.U32.AND P4, PT, R4, R39, PT ;  /* 0x000000270400720c */ /* 0x000fe20003f84070 */
[----:B------:R-:W-:Y:S01]  /*3ba0*/  IMAD.HI.U32 R18, R34, R21, RZ ;  /* 0x0000001522127227 */ /* 0x000fe200078e00ff */
[----:B------:R-:W-:-:S03]  /*3bb0*/  LOP3.LUT R2, R0, 0x1f8, RZ, 0xfc, !PT ;  /* 0x000001f800027812 */ /* 0x000fc600078efcff */
[----:B------:R-:W-:Y:S02]  /*3bc0*/  IMAD R10, R4, R6, R9 ;  /* 0x00000006040a7224 */ /* 0x000fe400078e0209 */
[----:B------:R-:W-:Y:S01]  /*3bd0*/  IMAD.HI.U32 R6, R34, R7, RZ ;  /* 0x0000000722067227 */ /* 0x000fe200078e00ff */
[----:B------:R-:W-:-:S03]  /*3be0*/  LOP3.LUT R101, R0, 0x1c0, RZ, 0xfc, !PT ;  /* 0x000001c000657812 */ /* 0x000fc600078efcff */
[----:B------:R-:W-:Y:S01]  /*3bf0*/  @!P6 IMAD.IADD R38, R38, 0x1, -R4 ;  /* 0x000000012626e824 */ /* 0x000fe200078e0a04 */
[C---:B------:R-:W-:Y:S01]  /*3c00*/  ISETP.GT.U32.AND P6, PT, R4.reuse, R40, PT ;  /* 0x000000280400720c */ /* 0x040fe20003fc4070 */
[----:B------:R-:W-:Y:S01]  /*3c10*/  IMAD.MOV R18, RZ, RZ, -R18 ;  /* 0x000000ffff127224 */ /* 0x000fe200078e0a12 */
[----:B------:R-:W-:Y:S01]  /*3c20*/  IABS R155, R2 ;  /* 0x00000002009b7213 */ /* 0x000fe20000000000 */
[----:B------:R-:W-:Y:S02]  /*3c30*/  IMAD.MOV R6, RZ, RZ, -R6 ;  /* 0x000000ffff067224 */ /* 0x000fe400078e0a06 */
[C---:B------:R-:W-:Y:S01]  /*3c40*/  IMAD R18, R4.reuse, R18, R21 ;  /* 0x0000001204127224 */ /* 0x040fe200078e0215 */
[----:B------:R-:W-:Y:S01]  /*3c50*/  IABS R21, R101 ;  /* 0x0000006500157213 */ /* 0x000fe20000000000 */
[----:B------:R-:W-:Y:S01]  /*3c60*/  IMAD R154, R4, R6, R7 ;  /* 0x00000006049a7224 */ /* 0x000fe200078e0207 */
[----:B------:R-:W-:Y:S01]  /*3c70*/  LOP3.LUT R86, R0, 0x44, RZ, 0xfc, !PT ;  /* 0x0000004400567812 */ /* 0x000fe200078efcff */
[----:B------:R-:W-:Y:S01]  /*3c80*/  @!P2 IMAD.IADD R81, R81, 0x1, -R4 ;  /* 0x000000015151a824 */ /* 0x000fe200078e0a04 */
[----:B------:R-:W-:Y:S01]  /*3c90*/  ISETP.GE.AND P2, PT, R165, RZ, PT ;  /* 0x000000ffa500720c */ /* 0x000fe20003f46270 */
[----:B------:R-:W-:Y:S01]  /*3ca0*/  IMAD.HI.U32 R6, R34, R155, RZ ;  /* 0x0000009b22067227 */ /* 0x000fe200078e00ff */
[----:B------:R-:W-:-:S02]  /*3cb0*/  LOP3.LUT R89, R0, 0x1e8, RZ, 0xfc, !PT ;  /* 0x000001e800597812 */ /* 0x000fc400078efcff */
[----:B------:R-:W-:Y:S01]  /*3cc0*/  IABS R9, R86 ;  /* 0x0000005600097213 */ /* 0x000fe20000000000 */
[--C-:B------:R-:W-:Y:S01]  /*3cd0*/  @!P5 IMAD.IADD R79, R79, 0x1, -R4.reuse ;  /* 0x000000014f4fd824 */ /* 0x100fe200078e0a04 */
[----:B------:R-:W-:Y:S01]  /*3ce0*/  ISETP.GE.AND P3, PT, R161, RZ, PT ;  /* 0x000000ffa100720c */ /* 0x000fe20003f66270 */
[----:B------:R-:W-:Y:S01]  /*3cf0*/  @!P4 IMAD.IADD R39, R39, 0x1, -R4 ;  /* 0x000000012727c824 */ /* 0x000fe200078e0a04 */
[----:B------:R-:W-:Y:S01]  /*3d00*/  ISETP.GT.U32.AND P5, PT, R4, R81, PT ;  /* 0x000000510400720c */ /* 0x000fe20003fa4070 */
[----:B------:R-:W-:Y:S01]  /*3d10*/  IMAD.HI.U32 R8, R34, R21, RZ ;  /* 0x0000001522087227 */ /* 0x000fe200078e00ff */
[----:B------:R-:W-:-:S03]  /*3d20*/  LOP3.LUT R85, R0, 0x4c, RZ, 0xfc, !PT ;  /* 0x0000004c00557812 */ /* 0x000fc600078efcff */
[----:B------:R-:W-:Y:S01]  /*3d30*/  IMAD.MOV R6, RZ, RZ, -R6 ;  /* 0x000000ffff067224 */ /* 0x000fe200078e0a06 */
[----:B------:R-:W-:Y:S01]  /*3d40*/  IABS R153, R89 ;  /* 0x0000005900997213 */ /* 0x000fe20000000000 */
[----:B------:R-:W-:Y:S01]  /*3d50*/  @!P6 IMAD.IADD R40, R40, 0x1, -R4 ;  /* 0x000000012828e824 */ /* 0x000fe200078e0a04 */
[C---:B------:R-:W-:Y:S01]  /*3d60*/  ISETP.GT.U32.AND P4, PT, R4.reuse, R79, PT ;  /* 0x0000004f0400720c */ /* 0x040fe20003f84070 */
[----:B------:R-:W-:Y:S01]  /*3d70*/  IMAD.MOV R8, RZ, RZ, -R8 ;  /* 0x000000ffff087224 */ /* 0x000fe200078e0a08 */
[C---:B------:R-:W-:Y:S01]  /*3d80*/  ISETP.GT.U32.AND P6, PT, R4.reuse, R39, PT ;  /* 0x000000270400720c */ /* 0x040fe20003fc4070 */
[----:B------:R-:W-:Y:S01]  /*3d90*/  IMAD R155, R4, R6, R155 ;  /* 0x00000006049b7224 */ /* 0x000fe200078e029b */
[----:B------:R-:W-:Y:S01]  /*3da0*/  IABS R157, R85 ;  /* 0x00000055009d7213 */ /* 0x000fe20000000000 */
[----:B------:R-:W-:Y:S01]  /*3db0*/  IMAD.HI.U32 R6, R34, R9, RZ ;  /* 0x0000000922067227 */ /* 0x000fe200078e00ff */
[----:B------:R-:W-:-:S03]  /*3dc0*/  LOP3.LUT R76, R0, 0x74, RZ, 0xfc, !PT ;  /* 0x00000074004c7812 */ /* 0x000fc600078efcff */
[----:B------:R-:W-:Y:S01]  /*3dd0*/  IMAD R21, R4, R8, R21 ;  /* 0x0000000804157224 */ /* 0x000fe200078e0215 */
[----:B------:R-:W-:Y:S01]  /*3de0*/  LOP3.LUT R82, R0, 0x5c, RZ, 0xfc, !PT ;  /* 0x0000005c00527812 */ /* 0x000fe200078efcff */
[----:B------:R-:W-:-:S04]  /*3df0*/  IMAD.HI.U32 R8, R34, R153, RZ ;  /* 0x0000009922087227 */ /* 0x000fc800078e00ff */
[----:B------:R-:W-:Y:S02]  /*3e00*/  IMAD.MOV R6, RZ, RZ, -R6 ;  /* 0x000000ffff067224 */ /* 0x000fe400078e0a06 */
[----:B------:R-:W-:Y:S01]  /*3e10*/  @!P2 IMAD.MOV R38, RZ, RZ, -R38 ;  /* 0x000000ffff26a224 */ /* 0x000fe200078e0a26 */
[----:B------:R-:W-:Y:S01]  /*3e20*/  ISETP.GT.U32.AND P2, PT, R4, R77, PT ;  /* 0x0000004d0400720c */ /* 0x000fe20003f44070 */
[----:B------:R-:W-:Y:S01]  /*3e30*/  IMAD.HI.U32 R7, R34, R157, RZ ;  /* 0x0000009d22077227 */ /* 0x000fe200078e00ff */
[----:B------:R-:W-:-:S03]  /*3e40*/  IABS R163, R76 ;  /* 0x0000004c00a37213 */ /* 0x000fc60000000000 */
[----:B------:R-:W-:Y:S02]  /*3e50*/  IMAD.MOV R8, RZ, RZ, -R8 ;  /* 0x000000ffff087224 */ /* 0x000fe400078e0a08 */
[C---:B------:R-:W-:Y:S01]  /*3e60*/  IMAD R156, R4.reuse, R6, R9 ;  /* 0x00000006049c7224 */ /* 0x040fe200078e0209 */
[----:B------:R-:W-:Y:S01]  /*3e70*/  IABS R9, R82 ;  /* 0x0000005200097213 */ /* 0x000fe20000000000 */
[----:B------:R-:W-:Y:S01]  /*3e80*/  @!P3 IMAD.MOV R36, RZ, RZ, -R36 ;  /* 0x000000ffff24b224 */ /* 0x000fe200078e0a24 */
[C---:B------:R-:W-:Y:S01]  /*3e90*/  ISETP.GT.U32.AND P3, PT, R4.reuse, R40, PT ;  /* 0x000000280400720c */ /* 0x040fe20003f64070 */
[----:B------:R-:W-:Y:S01]  /*3ea0*/  @!P5 IMAD.IADD R81, R81, 0x1, -R4 ;  /* 0x000000015151d824 */ /* 0x000fe200078e0a04 */
[C---:B------:R-:W-:Y:S01]  /*3eb0*/  ISETP.GT.U32.AND P5, PT, R4.reuse, R5, PT ;  /* 0x000000050400720c */ /* 0x040fe20003fa4070 */
[----:B------:R-:W-:Y:S02]  /*3ec0*/  IMAD.MOV R7, RZ, RZ, -R7 ;  /* 0x000000ffff077224 */ /* 0x000fe400078e0a07 */
[----:B------:R-:W-:-:S02]  /*3ed0*/  IMAD R153, R4, R8, R153 ;  /* 0x0000000804997224 */ /* 0x000fc400078e0299 */
[--C-:B------:R-:W-:Y:S01]  /*3ee0*/  @!P4 IMAD.IADD R79, R79, 0x1, -R4.reuse ;  /* 0x000000014f4fc824 */ /* 0x100fe200078e0a04 */
[----:B------:R-:W-:Y:S01]  /*3ef0*/  ISETP.GE.AND P4, PT, R169, RZ, PT ;  /* 0x000000ffa900720c */ /* 0x000fe20003f86270 */
[----:B------:R-:W-:Y:S01]  /*3f00*/  @!P6 IMAD.IADD R39, R39, 0x1, -R4 ;  /* 0x000000012727e824 */ /* 0x000fe200078e0a04 */
[C---:B------:R-:W-:Y:S01]  /*3f10*/  ISETP.GT.U32.AND P6, PT, R4.reuse, R75, PT ;  /* 0x0000004b0400720c */ /* 0x040fe20003fc4070 */
[----:B------:R-:W-:Y:S01]  /*3f20*/  IMAD R157, R4, R7, R157 ;  /* 0x00000007049d7224 */ /* 0x000fe200078e029d */
[----:B------:R-:W-:Y:S01]  /*3f30*/  LOP3.LUT R187, R0, 0x7c, RZ, 0xfc, !PT ;  /* 0x0000007c00bb7812 */ /* 0x000fe200078efcff */
[----:B------:R-:W-:-:S04]  /*3f40*/  IMAD.HI.U32 R8, R34, R163, RZ ;  /* 0x000000a322087227 */ /* 0x000fc800078e00ff */
[----:B------:R-:W-:Y:S01]  /*3f50*/  IMAD.HI.U32 R7, R34, R9, RZ ;  /* 0x0000000922077227 */ /* 0x000fe200078e00ff */
[----:B------:R-:W-:Y:S02]  /*3f60*/  LOP3.LUT R78, R0, 0x6c, RZ, 0xfc, !PT ;  /* 0x0000006c004e7812 */ /* 0x000fe400078efcff */
[----:B------:R-:W-:Y:S01]  /*3f70*/  IABS R83, R187 ;  /* 0x000000bb00537213 */ /* 0x000fe20000000000 */
[----:B------:R-:W-:Y:S02]  /*3f80*/  IMAD.MOV R8, RZ, RZ, -R8 ;  /* 0x000000ffff087224 */ /* 0x000fe400078e0a08 */
[----:B------:R-:W-:Y:S02]  /*3f90*/  IMAD.MOV R7, RZ, RZ, -R7 ;  /* 0x000000ffff077224 */ /* 0x000fe400078e0a07 */
[----:B------:R-:W-:Y:S01]  /*3fa0*/  @!P2 IMAD.IADD R77, R77, 0x1, -R4 ;  /* 0x000000014d4da824 */ /* 0x000fe200078e0a04 */
[----:B------:R-:W-:Y:S01]  /*3fb0*/  ISETP.GE.AND P2, PT, R167, RZ, PT ;  /* 0x000000ffa700720c */ /* 0x000fe20003f46270 */
[C---:B------:R-:W-:Y:S01]  /*3fc0*/  IMAD R163, R4.reuse, R8, R163 ;  /* 0x0000000804a37224 */ /* 0x040fe200078e02a3 */
[----:B------:R-:W-:Y:S01]  /*3fd0*/  IABS R11, R78 ;  /* 0x0000004e000b7213 */ /* 0x000fe20000000000 */
[----:B------:R-:W-:-:S02]  /*3fe0*/  IMAD R160, R4, R7, R9 ;  /* 0x0000000704a07224 */ /* 0x000fc400078e0209 */
[--C-:B------:R-:W-:Y:S01]  /*3ff0*/  @!P3 IMAD.IADD R40, R40, 0x1, -R4.reuse ;  /* 0x000000012828b824 */ /* 0x100fe200078e0a04 */
[----:B------:R-:W-:Y:S01]  /*4000*/  ISETP.GE.AND P3, PT, R168, RZ, PT ;  /* 0x000000ffa800720c */ /* 0x000fe20003f66270 */
[----:B------:R-:W-:Y:S01]  /*4010*/  @!P5 IMAD.IADD R5, R5, 0x1, -R4 ;  /* 0x000000010505d824 */ /* 0x000fe200078e0a04 */
[----:B------:R-:W-:Y:S01]  /*4020*/  ISETP.GE.AND P5, PT, R166, RZ, PT ;  /* 0x000000ffa600720c */ /* 0x000fe20003fa6270 */
[----:B------:R-:W-:Y:S01]  /*4030*/  IMAD.MOV.U32 R8, RZ, RZ, R81 ;  /* 0x000000ffff087224 */ /* 0x000fe200078e0051 */
[----:B------:R-:W-:Y:S01]  /*4040*/  LOP3.LUT R84, R0, 0x54, RZ, 0xfc, !PT ;  /* 0x0000005400547812 */ /* 0x000fe200078efcff */
[----:B------:R-:W-:-:S04]  /*4050*/  IMAD.HI.U32 R9, R34, R83, RZ ;  /* 0x0000005322097227 */ /* 0x000fc800078e00ff */
[----:B------:R-:W-:Y:S01]  /*4060*/  @!P6 IMAD.IADD R75, R75, 0x1, -R4 ;  /* 0x000000014b4be824 */ /* 0x000fe200078e0a04 */
[C---:B------:R-:W-:Y:S01]  /*4070*/  ISETP.GT.U32.AND P6, PT, R4.reuse, R5, PT ;  /* 0x000000050400720c */ /* 0x040fe20003fc4070 */
[----:B------:R-:W-:Y:S01]  /*4080*/  @!P4 IMAD.MOV R8, RZ, RZ, -R8 ;  /* 0x000000ffff08c224 */ /* 0x000fe200078e0a08 */
[----:B------:R-:W-:Y:S01]  /*4090*/  ISETP.GT.U32.AND P4, PT, R4, R77, PT ;  /* 0x0000004d0400720c */ /* 0x000fe20003f84070 */
[----:B------:R-:W-:Y:S01]  /*40a0*/  IMAD.HI.U32 R7, R34, R11, RZ ;  /* 0x0000000b22077227 */ /* 0x000fe200078e00ff */
[----:B------:R-:W-:-:S03]  /*40b0*/  IABS R159, R84 ;  /* 0x00000054009f7213 */ /* 0x000fc60000000000 */
[----:B------:R-:W-:Y:S01]  /*40c0*/  IMAD.MOV R9, RZ, RZ, -R9 ;  /* 0x000000ffff097224 */ /* 0x000fe200078e0a09 */
[----:B------:R-:W-:Y:S01]  /*40d0*/  LOP3.LUT R185, R0, 0x8c, RZ, 0xfc, !PT ;  /* 0x0000008c00b97812 */ /* 0x000fe200078efcff */
[----:B------:R-:W-:Y:S02]  /*40e0*/  IMAD.MOV R7, RZ, RZ, -R7 ;  /* 0x000000ffff077224 */ /* 0x000fe400078e0a07 */
[----:B------:R-:W-:Y:S01]  /*40f0*/  IMAD R164, R4, R9, R83 ;  /* 0x0000000904a47224 */ /* 0x000fe200078e0253 */
[----:B------:R-:W-:Y:S01]  /*4100*/  LOP3.LUT R80, R0, 0x64, RZ, 0xfc, !PT ;  /* 0x0000006400507812 */ /* 0x000fe200078efcff */
[----:B------:R-:W-:Y:S02]  /*4110*/  IMAD.MOV.U32 R9, RZ, RZ, R79 ;  /* 0x000000ffff097224 */ /* 0x000fe400078e004f */
[----:B------:R-:W-:Y:S01]  /*4120*/  @!P2 IMAD.MOV R39, RZ, RZ, -R39 ;  /* 0x000000ffff27a224 */ /* 0x000fe200078e0a27 */
[----:B------:R-:W-:Y:S01]  /*4130*/  ISETP.GT.U32.AND P2, PT, R4, R37, PT ;  /* 0x000000250400720c */ /* 0x000fe20003f44070 */
[----:B------:R-:W-:Y:S01]  /*4140*/  IMAD.HI.U32 R6, R34, R159, RZ ;  /* 0x0000009f22067227 */ /* 0x000fe200078e00ff */
[----:B------:R-:W-:-:S03]  /*4150*/  IABS R161, R80 ;  /* 0x0000005000a17213 */ /* 0x000fc60000000000 */
[C---:B------:R-:W-:Y:S01]  /*4160*/  IMAD R162, R4.reuse, R7, R11 ;  /* 0x0000000704a27224 */ /* 0x040fe200078e020b */
[----:B------:R-:W-:Y:S01]  /*4170*/  IABS R11, R185 ;  /* 0x000000b9000b7213 */ /* 0x000fe20000000000 */
[----:B------:R-:W-:Y:S01]  /*4180*/  @!P3 IMAD.MOV R9, RZ, RZ, -R9 ;  /* 0x000000ffff09b224 */ /* 0x000fe200078e0a09 */
[C---:B------:R-:W-:Y:S01]  /*4190*/  ISETP.GT.U32.AND P3, PT, R4.reuse, R75, PT ;  /* 0x0000004b0400720c */ /* 0x040fe20003f64070 */
[----:B------:R-:W-:Y:S01]  /*41a0*/  @!P5 IMAD.MOV R40, RZ, RZ, -R40 ;  /* 0x000000ffff28d224 */ /* 0x000fe200078e0a28 */
[C---:B------:R-:W-:Y:S01]  /*41b0*/  ISETP.GT.U32.AND P5, PT, R4.reuse, R35, PT ;  /* 0x000000230400720c */ /* 0x040fe20003fa4070 */
[----:B------:R-:W-:Y:S02]  /*41c0*/  IMAD.MOV R6, RZ, RZ, -R6 ;  /* 0x000000ffff067224 */ /* 0x000fe400078e0a06 */
[--C-:B------:R-:W-:Y:S01]  /*41d0*/  @!P4 IMAD.IADD R77, R77, 0x1, -R4.reuse ;  /* 0x000000014d4dc824 */ /* 0x100fe200078e0a04 */
[----:B------:R-:W-:Y:S01]  /*41e0*/  ISETP.GT.U32.AND P4, PT, R4, R32, PT ;  /* 0x000000200400720c */ /* 0x000fe20003f84070 */
[----:B------:R-:W-:Y:S01]  /*41f0*/  @!P6 IMAD.IADD R5, R5, 0x1, -R4 ;  /* 0x000000010505e824 */ /* 0x000fe200078e0a04 */
[----:B------:R-:W-:Y:S01]  /*4200*/  ISETP.GE.AND P6, PT, R158, RZ, PT ;  /* 0x000000ff9e00720c */ /* 0x000fe20003fc6270 */
[----:B------:R-:W-:Y:S01]  /*4210*/  IMAD R159, R4, R6, R159 ;  /* 0x00000006049f7224 */ /* 0x000fe200078e029f */
[----:B------:R-:W-:Y:S01]  /*4220*/  LOP3.LUT R186, R0, 0x84, RZ, 0xfc, !PT ;  /* 0x0000008400ba7812 */ /* 0x000fe200078efcff */
[----:B------:R-:W-:-:S04]  /*4230*/  IMAD.HI.U32 R7, R34, R11, RZ ;  /* 0x0000000b22077227 */ /* 0x000fc800078e00ff */
[----:B------:R-:W-:Y:S01]  /*4240*/  IMAD.HI.U32 R6, R34, R161, RZ ;  /* 0x000000a122067227 */ /* 0x000fe200078e00ff */
[----:B------:R-:W-:-:S03]  /*4250*/  IABS R165, R186 ;  /* 0x000000ba00a57213 */ /* 0x000fc60000000000 */
[----:B------:R-:W-:Y:S02]  /*4260*/  IMAD.MOV R7, RZ, RZ, -R7 ;  /* 0x000000ffff077224 */ /* 0x000fe400078e0a07 */
[----:B------:R-:W-:Y:S02]  /*4270*/  IMAD.MOV R6, RZ, RZ, -R6 ;  /* 0x000000ffff067224 */ /* 0x000fe400078e0a06 */
[--C-:B------:R-:W-:Y:S02]  /*4280*/  @!P2 IMAD.IADD R37, R37, 0x1, -R4.reuse ;  /* 0x000000012525a824 */ /* 0x100fe400078e0a04 */
[C---:B------:R-:W-:Y:S02]  /*4290*/  IMAD R166, R4.reuse, R7, R11 ;  /* 0x0000000704a67224 */ /* 0x040fe400078e020b */
[----:B------:R-:W-:Y:S02]  /*42a0*/  IMAD R161, R4, R6, R161 ;  /* 0x0000000604a17224 */ /* 0x000fe400078e02a1 */
[----:B------:R-:W-:Y:S01]  /*42b0*/  @!P3 IMAD.IADD R75, R75, 0x1, -R4 ;  /* 0x000000014b4bb824 */ /* 0x000fe200078e0a04 */
[----:B------:R-:W-:Y:S01]  /*42c0*/  ISETP.GE.AND P3, PT, R116, RZ, PT ;  /* 0x000000ff7400720c */ /* 0x000fe20003f66270 */
[----:B------:R-:W-:-:S02]  /*42d0*/  IMAD.MOV.U32 R7, RZ, RZ, R77 ;  /* 0x000000ffff077224 */ /* 0x000fc400078e004d */
[----:B------:R-:W-:Y:S01]  /*42e0*/  @!P5 IMAD.IADD R35, R35, 0x1, -R4 ;  /* 0x000000012323d824 */ /* 0x000fe200078e0a04 */
[----:B------:R-:W-:Y:S01]  /*42f0*/  ISETP.GT.U32.AND P5, PT, R4, R37, PT ;  /* 0x000000250400720c */ /* 0x000fe20003fa4070 */
[----:B------:R-:W-:Y:S01]  /*4300*/  IMAD.HI.U32 R6, R34, R165, RZ ;  /* 0x000000a522067227 */ /* 0x000fe200078e00ff */
[----:B------:R-:W-:-:S03]  /*4310*/  ISETP.GE.AND P2, PT, R115, RZ, PT ;  /* 0x000000ff7300720c */ /* 0x000fc60003f46270 */
[----:B------:R-:W-:Y:S02]  /*4320*/  @!P4 IMAD.IADD R32, R32, 0x1, -R4 ;  /* 0x000000012020c824 */ /* 0x000fe400078e0a04 */
[----:B------:R-:W-:Y:S01]  /*4330*/  @!P6 IMAD.MOV R7, RZ, RZ, -R7 ;  /* 0x000000ffff07e224 */ /* 0x000fe200078e0a07 */
[C---:B------:R-:W-:Y:S01]  /*4340*/  ISETP.GT.U32.AND P6, PT, R4.reuse, R35, PT ;  /* 0x000000230400720c */ /* 0x040fe20003fc4070 */
[----:B------:R-:W-:Y:S01]  /*4350*/  IMAD.MOV R6, RZ, RZ, -R6 ;  /* 0x000000ffff067224 */ /* 0x000fe200078e0a06 */
[----:B------:R-:W-:-:S03]  /*4360*/  ISETP.GT.U32.AND P4, PT, R4, R32, PT ;  /* 0x000000200400720c */ /* 0x000fc60003f84070 */
[C---:B------:R-:W-:Y:S02]  /*4370*/  IMAD R165, R4.reuse, R6, R165 ;  /* 0x0000000604a57224 */ /* 0x040fe400078e02a5 */
[----:B------:R-:W-:Y:S02]  /*4380*/  IMAD.MOV.U32 R6, RZ, RZ, R5 ;  /* 0x000000ffff067224 */ /* 0x000fe400078e0005 */
[----:B------:R-:W-:Y:S02]  /*4390*/  IMAD.MOV.U32 R5, RZ, RZ, R75 ;  /* 0x000000ffff057224 */ /* 0x000fe400078e004b */
[----:B------:R-:W-:Y:S01]  /*43a0*/  @!P3 IMAD.MOV R6, RZ, RZ, -R6 ;  /* 0x000000ffff06b224 */ /* 0x000fe200078e0a06 */
[C---:B------:R-:W-:Y:S01]  /*43b0*/  ISETP.GT.U32.AND P3, PT, R4.reuse, R200, PT ;  /* 0x000000c80400720c */ /* 0x040fe20003f64070 */
[--C-:B------:R-:W-:Y:S01]  /*43c0*/  @!P5 IMAD.IADD R37, R37, 0x1, -R4.reuse ;  /* 0x000000012525d824 */ /* 0x100fe200078e0a04 */
[----:B------:R-:W-:Y:S01]  /*43d0*/  ISETP.GT.U32.AND P5, PT, R4, R19, PT ;  /* 0x000000130400720c */ /* 0x000fe20003fa4070 */
[----:B------:R-:W-:Y:S01]  /*43e0*/  @!P2 IMAD.MOV R5, RZ, RZ, -R5 ;  /* 0x000000ffff05a224 */ /* 0x000fe200078e0a05 */
[----:B------:R-:W-:Y:S01]  /*43f0*/  ISETP.GE.AND P2, PT, R114, RZ, PT ;  /* 0x000000ff7200720c */ /* 0x000fe20003f46270 */
[--C-:B------:R-:W-:Y:S01]  /*4400*/  @!P6 IMAD.IADD R35, R35, 0x1, -R4.reuse ;  /* 0x000000012323e824 */ /* 0x100fe200078e0a04 */
[----:B------:R-:W-:Y:S01]  /*4410*/  ISETP.GT.U32.AND P6, PT, R4, R12, PT ;  /* 0x0000000c0400720c */ /* 0x000fe20003fc4070 */
[----:B------:R-:W-:Y:S01]  /*4420*/  @!P4 IMAD.IADD R32, R32, 0x1, -R4 ;  /* 0x000000012020c824 */ /* 0x000fe200078e0a04 */
[----:B------:R-:W-:-:S05]  /*4430*/  ISETP.GT.U32.AND P4, PT, R4, R13, PT ;  /* 0x0000000d0400720c */ /* 0x000fca0003f84070 */
[--C-:B------:R-:W-:Y:S02]  /*4440*/  @!P3 IMAD.IADD R200, R200, 0x1, -R4.reuse ;  /* 0x00000001c8c8b824 */ /* 0x100fe400078e0a04 */
[--C-:B------:R-:W-:Y:S01]  /*4450*/  @!P5 IMAD.IADD R19, R19, 0x1, -R4.reuse ;  /* 0x000000011313d824 */ /* 0x100fe200078e0a04 */
[----:B------:R-:W-:Y:S01]  /*4460*/  ISETP.GE.AND P5, PT, R66, RZ, PT ;  /* 0x000000ff4200720c */ /* 0x000fe20003fa6270 */
[----:B------:R-:W-:Y:S01]  /*4470*/  @!P2 IMAD.MOV R37, RZ, RZ, -R37 ;  /* 0x000000ffff25a224 */ /* 0x000fe200078e0a25 */
[----:B------:R-:W-:Y:S01]  /*4480*/  LOP3.LUT R193, R0, 0x94, RZ, 0xfc, !PT ;  /* 0x0000009400c17812 */ /* 0x000fe200078efcff */
[--C-:B------:R-:W-:Y:S01]  /*4490*/  @!P6 IMAD.IADD R12, R12, 0x1, -R4.reuse ;  /* 0x000000010c0ce824 */ /* 0x100fe200078e0a04 */
[----:B------:R-:W-:Y:S02]  /*44a0*/  ISETP.GE.AND P3, PT, R113, RZ, PT ;  /* 0x000000ff7100720c */ /* 0x000fe40003f66270 */
[C---:B------:R-:W-:Y:S02]  /*44b0*/  ISETP.GT.U32.AND P6, PT, R4.reuse, R200, PT ;  /* 0x000000c80400720c */ /* 0x040fe40003fc4070 */
[----:B------:R-:W-:Y:S01]  /*44c0*/  ISETP.GT.U32.AND P2, PT, R4, R19, PT ;  /* 0x000000130400720c */ /* 0x000fe20003f44070 */
[----:B------:R-:W-:Y:S01]  /*44d0*/  @!P4 IMAD.IADD R13, R13, 0x1, -R4 ;  /* 0x000000010d0dc824 */ /* 0x000fe200078e0a04 */
[----:B------:R-:W-:-:S02]  /*44e0*/  IABS R167, R193 ;  /* 0x000000c100a77213 */ /* 0x000fc40000000000 */
[----:B------:R-:W-:Y:S01]  /*44f0*/  ISETP.GT.U32.AND P4, PT, R4, R12, PT ;  /* 0x0000000c0400720c */ /* 0x000fe20003f84070 */
[----:B------:R-:W-:Y:S01]  /*4500*/  @!P5 IMAD.MOV R32, RZ, RZ, -R32 ;  /* 0x000000ffff20d224 */ /* 0x000fe200078e0a20 */
[----:B------:R-:W-:Y:S01]  /*4510*/  LOP3.LUT R192, R0, 0x9c, RZ, 0xfc, !PT ;  /* 0x0000009c00c07812 */ /* 0x000fe200078efcff */
[----:B------:R-:W-:Y:S01]  /*4520*/  IMAD.HI.U32 R11, R34, R167, RZ ;  /* 0x000000a7220b7227 */ /* 0x000fe200078e00ff */
[C---:B------:R-:W-:Y:S02]  /*4530*/  ISETP.GT.U32.AND P5, PT, R4.reuse, R14, PT ;  /* 0x0000000e0400720c */ /* 0x040fe40003fa4070 */
[----:B------:R-:W-:Y:S01]  /*4540*/  IABS R75, R192 ;  /* 0x000000c0004b7213 */ /* 0x000fe20000000000 */
[----:B------:R-:W-:Y:S02]  /*4550*/  IMAD.MOV R11, RZ, RZ, -R11 ;  /* 0x000000ffff0b7224 */ /* 0x000fe400078e0a0b */
[----:B------:R-:W-:Y:S01]  /*4560*/  @!P3 IMAD.MOV R35, RZ, RZ, -R35 ;  /* 0x000000ffff23b224 */ /* 0x000fe200078e0a23 */
[----:B------:R-:W-:Y:S01]  /*4570*/  ISETP.GT.U32.AND P3, PT, R4, R13, PT ;  /* 0x0000000d0400720c */ /* 0x000fe20003f64070 */
[--C-:B------:R-:W-:Y:S01]  /*4580*/  @!P6 IMAD.IADD R200, R200, 0x1, -R4.reuse ;  /* 0x00000001c8c8e824 */ /* 0x100fe200078e0a04 */
[----:B------:R-:W-:Y:S01]  /*4590*/  ISETP.GE.AND P6, PT, R112, RZ, PT ;  /* 0x000000ff7000720c */ /* 0x000fe20003fc6270 */
[----:B------:R-:W-:Y:S01]  /*45a0*/  @!P2 IMAD.IADD R19, R19, 0x1, -R4 ;  /* 0x000000011313a824 */ /* 0x000fe200078e0a04 */
[C---:B------:R-:W-:Y:S01]  /*45b0*/  ISETP.GT.U32.AND P2, PT, R4.reuse, R15, PT ;  /* 0x0000000f0400720c */ /* 0x040fe20003f44070 */
[----:B------:R-:W-:-:S02]  /*45c0*/  IMAD R167, R4, R11, R167 ;  /* 0x0000000b04a77224 */ /* 0x000fc400078e02a7 */
[----:B------:R-:W-:Y:S01]  /*45d0*/  @!P4 IMAD.IADD R12, R12, 0x1, -R4 ;  /* 0x000000010c0cc824 */ /* 0x000fe200078e0a04 */
[----:B------:R-:W-:Y:S01]  /*45e0*/  ISETP.GE.AND P4, PT, R111, RZ, PT ;  /* 0x000000ff6f00720c */ /* 0x000fe20003f86270 */
[----:B------:R-:W-:-:S04]  /*45f0*/  IMAD.HI.U32 R11, R34, R75, RZ ;  /* 0x0000004b220b7227 */ /* 0x000fc800078e00ff */
[----:B------:R-:W-:Y:S02]  /*4600*/  IMAD.MOV R11, RZ, RZ, -R11 ;  /* 0x000000ffff0b7224 */ /* 0x000fe400078e0a0b */
[--C-:B------:R-:W-:Y:S02]  /*4610*/  @!P5 IMAD.IADD R14, R14, 0x1, -R4.reuse ;  /* 0x000000010e0ed824 */ /* 0x100fe400078e0a04 */
[----:B------:R-:W-:Y:S02]  /*4620*/  IMAD R168, R4, R11, R75 ;  /* 0x0000000b04a87224 */ /* 0x000fe400078e024b */
[----:B------:R-:W-:Y:S01]  /*4630*/  @!P3 IMAD.IADD R13, R13, 0x1, -R4 ;  /* 0x000000010d0db824 */ /* 0x000fe200078e0a04 */
[----:B------:R-:W-:Y:S01]  /*4640*/  ISETP.GE.AND P3, PT, R110, RZ, PT ;  /* 0x000000ff6e00720c */ /* 0x000fe20003f66270 */
[----:B------:R-:W-:Y:S01]  /*4650*/  @!P6 IMAD.MOV R200, RZ, RZ, -R200 ;  /* 0x000000ffffc8e224 */ /* 0x000fe200078e0ac8 */
[----:B------:R-:W-:Y:S01]  /*4660*/  ISETP.GT.U32.AND P6, PT, R4, R14, PT ;  /* 0x0000000e0400720c */ /* 0x000fe20003fc4070 */
[----:B------:R-:W-:-:S02]  /*4670*/  IMAD.MOV.U32 R11, RZ, RZ, R19 ;  /* 0x000000ffff0b7224 */ /* 0x000fc400078e0013 */
[----:B------:R-:W-:Y:S02]  /*4680*/  @!P2 IMAD.IADD R15, R15, 0x1, -R4 ;  /* 0x000000010f0fa824 */ /* 0x000fe400078e0a04 */
[----:B------:R-:W-:-:S03]  /*4690*/  @!P4 IMAD.MOV R11, RZ, RZ, -R11 ;  /* 0x000000ffff0bc224 */ /* 0x000fc600078e0a0b */
[C---:B------:R-:W-:Y:S02]  /*46a0*/  ISETP.GT.U32.AND P4, PT, R4.reuse, R15, PT ;  /* 0x0000000f0400720c */ /* 0x040fe40003f84070 */
[----:B------:R-:W-:Y:S02]  /*46b0*/  ISETP.GE.AND P5, PT, R109, RZ, PT ;  /* 0x000000ff6d00720c */ /* 0x000fe40003fa6270 */
[----:B------:R-:W-:Y:S01]  /*46c0*/  ISETP.GT.U32.AND P2, PT, R4, R16, PT ;  /* 0x000000100400720c */ /* 0x000fe20003f44070 */
[----:B------:R-:W-:Y:S01]  /*46d0*/  @!P3 IMAD.MOV R12, RZ, RZ, -R12 ;  /* 0x000000ffff0cb224 */ /* 0x000fe200078e0a0c */
[----:B------:R-:W-:Y:S01]  /*46e0*/  ISETP.GE.AND P3, PT, R108, RZ, PT ;  /* 0x000000ff6c00720c */ /* 0x000fe20003f66270 */
[----:B------:R-:W-:Y:S01]  /*46f0*/  @!P6 IMAD.IADD R14, R14, 0x1, -R4 ;  /* 0x000000010e0ee824 */ /* 0x000fe200078e0a04 */
[----:B------:R-:W-:-:S05]  /*4700*/  ISETP.GE.AND P6, PT, R107, RZ, PT ;  /* 0x000000ff6b00720c */ /* 0x000fca0003fc6270 */
[--C-:B------:R-:W-:Y:S01]  /*4710*/  @!P4 IMAD.IADD R15, R15, 0x1, -R4.reuse ;  /* 0x000000010f0fc824 */ /* 0x100fe200078e0a04 */
[C---:B------:R-:W-:Y:S01]  /*4720*/  ISETP.GT.U32.AND P4, PT, R4.reuse, R18, PT ;  /* 0x000000120400720c */ /* 0x040fe20003f84070 */
[----:B------:R-:W-:Y:S01]  /*4730*/  @!P5 IMAD.MOV R13, RZ, RZ, -R13 ;  /* 0x000000ffff0dd224 */ /* 0x000fe200078e0a0d */
[----:B------:R-:W-:Y:S01]  /*4740*/  ISETP.GT.U32.AND P5, PT, R4, R17, PT ;  /* 0x000000110400720c */ /* 0x000fe20003fa4070 */
[----:B------:R-:W-:Y:S02]  /*4750*/  @!P2 IMAD.IADD R16, R16, 0x1, -R4 ;  /* 0x000000011010a824 */ /* 0x000fe400078e0a04 */
[----:B------:R-:W-:Y:S02]  /*4760*/  @!P3 IMAD.MOV R14, RZ, RZ, -R14 ;  /* 0x000000ffff0eb224 */ /* 0x000fe400078e0a0e */
[----:B------:R-:W-:Y:S01]  /*4770*/  @!P6 IMAD.MOV R15, RZ, RZ, -R15 ;  /* 0x000000ffff0fe224 */ /* 0x000fe200078e0a0f */
[C---:B------:R-:W-:Y:S02]  /*4780*/  ISETP.GT.U32.AND P3, PT, R4.reuse, R16, PT ;  /* 0x000000100400720c */ /* 0x040fe40003f64070 */
[----:B------:R-:W-:-:S02]  /*4790*/  ISETP.GT.U32.AND P6, PT, R4, R65, PT ;  /* 0x000000410400720c */ /* 0x000fc40003fc4070 */
[----:B------:R-:W-:Y:S01]  /*47a0*/  ISETP.GE.AND P2, PT, R106, RZ, PT ;  /* 0x000000ff6a00720c */ /* 0x000fe20003f46270 */
[--C-:B------:R-:W-:Y:S02]  /*47b0*/  @!P4 IMAD.IADD R18, R18, 0x1, -R4.reuse ;  /* 0x000000011212c824 */ /* 0x100fe400078e0a04 */
[----:B------:R-:W-:-:S03]  /*47c0*/  @!P5 IMAD.IADD R17, R17, 0x1, -R4 ;  /* 0x000000011111d824 */ /* 0x000fc600078e0a04 */
[----:B------:R-:W-:Y:S02]  /*47d0*/  ISETP.GT.U32.AND P4, PT, R4, R18, PT ;  /* 0x000000120400720c */ /* 0x000fe40003f84070 */
[----:B------:R-:W-:Y:S01]  /*47e0*/  LOP3.LUT R189, R0, 0xac, RZ, 0xfc, !PT ;  /* 0x000000ac00bd7812 */ /* 0x000fe200078efcff */
[--C-:B------:R-:W-:Y:S01]  /*47f0*/  @!P3 IMAD.IADD R16, R16, 0x1, -R4.reuse ;  /* 0x000000011010b824 */ /* 0x100fe200078e0a04 */
[C---:B------:R-:W-:Y:S01]  /*4800*/  ISETP.GT.U32.AND P5, PT, R4.reuse, R17, PT ;  /* 0x000000110400720c */ /* 0x040fe20003fa4070 */
[----:B------:R-:W-:Y:S01]  /*4810*/  @!P6 IMAD.IADD R65, R65, 0x1, -R4 ;  /* 0x000000014141e824 */ /* 0x000fe200078e0a04 */
[----:B------:R-:W-:Y:S01]  /*4820*/  IABS R75, R189 ;  /* 0x000000bd004b7213 */ /* 0x000fe20000000000 */
[----:B------:R-:W-:Y:S01]  /*4830*/  @!P2 IMAD.MOV R16, RZ, RZ, -R16 ;  /* 0x000000ffff10a224 */ /* 0x000fe200078e0a10 */
[----:B------:R-:W-:Y:S02]  /*4840*/  ISETP.GE.AND P3, PT, R105, RZ, PT ;  /* 0x000000ff6900720c */ /* 0x000fe40003f66270 */
[----:B------:R-:W-:Y:S01]  /*4850*/  ISETP.GT.U32.AND P2, PT, R4, R65, PT ;  /* 0x000000410400720c */ /* 0x000fe20003f44070 */
[----:B------:R-:W-:Y:S01]  /*4860*/  IMAD.HI.U32 R19, R34, R75, RZ ;  /* 0x0000004b22137227 */ /* 0x000fe200078e00ff */
[----:B------:R-:W-:-:S03]  /*4870*/  LOP3.LUT R191, R0, 0xbc, RZ, 0xfc, !PT ;  /* 0x000000bc00bf7812 */ /* 0x000fc600078efcff */
[--C-:B------:R-:W-:Y:S01]  /*4880*/  @!P4 IMAD.IADD R18, R18, 0x1, -R4.reuse ;  /* 0x000000011212c824 */ /* 0x100fe200078e0a04 */
[C---:B------:R-:W-:Y:S01]  /*4890*/  ISETP.GT.U32.AND P4, PT, R4.reuse, R20, PT ;  /* 0x000000140400720c */ /* 0x040fe20003f84070 */
[----:B------:R-:W-:Y:S01]  /*48a0*/  IMAD.MOV R19, RZ, RZ, -R19 ;  /* 0x000000ffff137224 */ /* 0x000fe200078e0a13 */
[----:B------:R-:W-:Y:S01]  /*48b0*/  IABS R77, R191 ;  /* 0x000000bf004d7213 */ /* 0x000fe20000000000 */
[----:B------:R-:W-:Y:S01]  /*48c0*/  @!P5 IMAD.IADD R17, R17, 0x1, -R4 ;  /* 0x000000011111d824 */ /* 0x000fe200078e0a04 */
[----:B------:R-:W-:Y:S01]  /*48d0*/  ISETP.GE.AND P6, PT, R103, RZ, PT ;  /* 0x000000ff6700720c */ /* 0x000fe20003fc6270 */
[----:B------:R-:W-:Y:S01]  /*48e0*/  IMAD R170, R4, R19, R75 ;  /* 0x0000001304aa7224 */ /* 0x000fe200078e024b */
[----:B------:R-:W-:Y:S01]  /*48f0*/  ISETP.GE.AND P5, PT, R104, RZ, PT ;  /* 0x000000ff6800720c */ /* 0x000fe20003fa6270 */
[----:B------:R-:W-:-:S04]  /*4900*/  IMAD.HI.U32 R19, R34, R77, RZ ;  /* 0x0000004d22137227 */ /* 0x000fc800078e00ff */
[----:B------:R-:W-:Y:S01]  /*4910*/  @!P3 IMAD.MOV R17, RZ, RZ, -R17 ;  /* 0x000000ffff11b224 */ /* 0x000fe200078e0a11 */
[----:B------:R-:W-:Y:S01]  /*4920*/  ISETP.GT.U32.AND P3, PT, R4, R21, PT ;  /* 0x000000150400720c */ /* 0x000fe20003f64070 */
[--C-:B------:R-:W-:Y:S02]  /*4930*/  @!P2 IMAD.IADD R65, R65, 0x1, -R4.reuse ;  /* 0x000000014141a824 */ /* 0x100fe400078e0a04 */
[----:B------:R-:W-:Y:S02]  /*4940*/  IMAD.MOV R172, RZ, RZ, -R19 ;  /* 0x000000ffffac7224 */ /* 0x000fe400078e0a13 */
[----:B------:R-:W-:Y:S02]  /*4950*/  @!P4 IMAD.IADD R20, R20, 0x1, -R4 ;  /* 0x000000011414c824 */ /* 0x000fe400078e0a04 */
[----:B------:R-:W-:-:S03]  /*4960*/  IMAD.MOV.U32 R19, RZ, RZ, R65 ;  /* 0x000000ffff137224 */ /* 0x000fc600078e0041 */
[C---:B------:R-:W-:Y:S01]  /*4970*/  ISETP.GT.U32.AND P4, PT, R4.reuse, R20, PT ;  /* 0x000000140400720c */ /* 0x040fe20003f84070 */
[----:B------:R-:W-:Y:S01]  /*4980*/  @!P6 IMAD.MOV R19, RZ, RZ, -R19 ;  /* 0x000000ffff13e224 */ /* 0x000fe200078e0a13 */
[----:B------:R-:W-:Y:S01]  /*4990*/  ISETP.GT.U32.AND P6, PT, R4, R23, PT ;  /* 0x000000170400720c */ /* 0x000fe20003fc4070 */
[----:B------:R-:W-:Y:S01]  /*49a0*/  @!P5 IMAD.MOV R18, RZ, RZ, -R18 ;  /* 0x000000ffff12d224 */ /* 0x000fe200078e0a12 */
[----:B------:R-:W-:Y:S01]  /*49b0*/  ISETP.GE.AND P5, PT, R102, RZ, PT ;  /* 0x000000ff6600720c */ /* 0x000fe20003fa6270 */
[----:B------:R-:W-:Y:S01]  /*49c0*/  @!P3 IMAD.IADD R21, R21, 0x1, -R4 ;  /* 0x000000011515b824 */ /* 0x000fe200078e0a04 */
[----:B------:R-:W-:-:S04]  /*49d0*/  ISETP.GT.U32.AND P2, PT, R4, R22, PT ;  /* 0x000000160400720c */ /* 0x000fc80003f44070 */
[----:B------:R-:W-:-:S03]  /*49e0*/  ISETP.GT.U32.AND P3, PT, R4, R21, PT ;  /* 0x000000150400720c */ /* 0x000fc60003f64070 */
[--C-:B------:R-:W-:Y:S02]  /*49f0*/  @!P4 IMAD.IADD R20, R20, 0x1, -R4.reuse ;  /* 0x000000011414c824 */ /* 0x100fe400078e0a04 */
[----:B------:R-:W-:Y:S01]  /*4a00*/  @!P6 IMAD.IADD R23, R23, 0x1, -R4 ;  /* 0x000000011717e824 */ /* 0x000fe200078e0a04 */
[----:B------:R-:W-:Y:S01]  /*4a10*/  ISETP.GT.U32.AND P4, PT, R4, R10, PT ;  /* 0x0000000a0400720c */ /* 0x000fe20003f84070 */
[----:B------:R-:W-:-:S03]  /*4a20*/  @!P5 IMAD.MOV R20, RZ, RZ, -R20 ;  /* 0x000000ffff14d224 */ /* 0x000fc600078e0a14 */
[----:B------:R-:W-:Y:S01]  /*4a30*/  ISETP.GT.U32.AND P5, PT, R4, R23, PT ;  /* 0x000000170400720c */ /* 0x000fe20003fa4070 */
[--C-:B------:R-:W-:Y:S02]  /*4a40*/  @!P2 IMAD.IADD R22, R22, 0x1, -R4.reuse ;  /* 0x000000011616a824 */ /* 0x100fe400078e0a04 */
[--C-:B------:R-:W-:Y:S01]  /*4a50*/  @!P3 IMAD.IADD R21, R21, 0x1, -R4.reuse ;  /* 0x000000011515b824 */ /* 0x100fe200078e0a04 */
[C---:B------:R-:W-:Y:S02]  /*4a60*/  ISETP.GT.U32.AND P3, PT, R4.reuse, R152, PT ;  /* 0x000000980400720c */ /* 0x040fe40003f64070 */
[----:B------:R-:W-:Y:S02]  /*4a70*/  ISETP.GT.U32.AND P2, PT, R4, R22, PT ;  /* 0x000000160400720c */ /* 0x000fe40003f44070 */
[----:B------:R-:W-:Y:S01]  /*4a80*/  ISETP.GE.AND P6, PT, R101, RZ, PT ;  /* 0x000000ff6500720c */ /* 0x000fe20003fc6270 */
[----:B------:R-:W-:Y:S01]  /*4a90*/  @!P4 IMAD.IADD R10, R10, 0x1, -R4 ;  /* 0x000000010a0ac824 */ /* 0x000fe200078e0a04 */
[----:B------:R-:W-:-:S03]  /*4aa0*/  ISETP.GE.AND P4, PT, R99, RZ, PT ;  /* 0x000000ff6300720c */ /* 0x000fc60003f86270 */
[----:B------:R-:W-:Y:S01]  /*4ab0*/  @!P5 IMAD.IADD R23, R23, 0x1, -R4 ;  /* 0x000000011717d824 */ /* 0x000fe200078e0a04 */
[----:B------:R-:W-:-:S03]  /*4ac0*/  ISETP.GT.U32.AND P5, PT, R4, R153, PT ;  /* 0x000000990400720c */ /* 0x000fc60003fa4070 */
[--C-:B------:R-:W-:Y:S02]  /*4ad0*/  @!P3 IMAD.IADD R152, R152, 0x1, -R4.reuse ;  /* 0x000000019898b824 */ /* 0x100fe400078e0a04 */
[--C-:B------:R-:W-:Y:S01]  /*4ae0*/  @!P2 IMAD.IADD R22, R22, 0x1, -R4.reuse ;  /* 0x000000011616a824 */ /* 0x100fe200078e0a04 */
[----:B------:R-:W-:Y:S02]  /*4af0*/  ISETP.GE.AND P2, PT, R100, RZ, PT ;  /* 0x000000ff6400720c */ /* 0x000fe40003f46270 */
[C---:B------:R-:W-:Y:S01]  /*4b00*/  ISETP.GT.U32.AND P3, PT, R4.reuse, R152, PT ;  /* 0x000000980400720c */ /* 0x040fe20003f64070 */
[----:B------:R-:W-:Y:S01]  /*4b10*/  @!P6 IMAD.MOV R21, RZ, RZ, -R21 ;  /* 0x000000ffff15e224 */ /* 0x000fe200078e0a15 */
[C---:B------:R-:W-:Y:S01]  /*4b20*/  ISETP.GT.U32.AND P6, PT, R4.reuse, R10, PT ;  /* 0x0000000a0400720c */ /* 0x040fe20003fc4070 */
[----:B------:R-:W-:Y:S01]  /*4b30*/  @!P4 IMAD.MOV R23, RZ, RZ, -R23 ;  /* 0x000000ffff17c224 */ /* 0x000fe200078e0a17 */
[----:B------:R-:W-:Y:S01]  /*4b40*/  ISETP.GT.U32.AND P4, PT, R4, R155, PT ;  /* 0x0000009b0400720c */ /* 0x000fe20003f84070 */
[----:B------:R-:W-:Y:S01]  /*4b50*/  @!P5 IMAD.IADD R153, R153, 0x1, -R4 ;  /* 0x000000019999d824 */ /* 0x000fe200078e0a04 */
[----:B------:R-:W-:-:S05]  /*4b60*/  ISETP.GE.AND P5, PT, R91, RZ, PT ;  /* 0x000000ff5b00720c */ /* 0x000fca0003fa6270 */
[----:B------:R-:W-:Y:S01]  /*4b70*/  @!P2 IMAD.MOV R22, RZ, RZ, -R22 ;  /* 0x000000ffff16a224 */ /* 0x000fe200078e0a16 */
[----:B------:R-:W-:Y:S01]  /*4b80*/  ISETP.GT.U32.AND P2, PT, R4, R154, PT ;  /* 0x0000009a0400720c */ /* 0x000fe20003f44070 */
[--C-:B------:R-:W-:Y:S02]  /*4b90*/  @!P3 IMAD.IADD R152, R152, 0x1, -R4.reuse ;  /* 0x000000019898b824 */ /* 0x100fe400078e0a04 */
[--C-:B------:R-:W-:Y:S01]  /*4ba0*/  @!P6 IMAD.IADD R10, R10, 0x1, -R4.reuse ;  /* 0x000000010a0ae824 */ /* 0x100fe200078e0a04 */
[----:B------:R-:W-:Y:S01]  /*4bb0*/  ISETP.GE.AND P6, PT, R98, RZ, PT ;  /* 0x000000ff6200720c */ /* 0x000fe20003fc6270 */
[----:B------:R-:W-:Y:S02]  /*4bc0*/  @!P4 IMAD.IADD R155, R155, 0x1, -R4 ;  /* 0x000000019b9bc824 */ /* 0x000fe400078e0a04 */
[----:B------:R-:W-:Y:S01]  /*4bd0*/  @!P5 IMAD.MOV R152, RZ, RZ, -R152 ;  /* 0x000000ffff98d224 */ /* 0x000fe200078e0a98 */
[C---:B------:R-:W-:Y:S02]  /*4be0*/  ISETP.GT.U32.AND P5, PT, R4.reuse, R198, PT ;  /* 0x000000c60400720c */ /* 0x040fe40003fa4070 */
[----:B------:R-:W-:-:S03]  /*4bf0*/  ISETP.GT.U32.AND P4, PT, R4, R155, PT ;  /* 0x0000009b0400720c */ /* 0x000fc60003f84070 */
[----:B------:R-:W-:Y:S01]  /*4c00*/  @!P2 IMAD.IADD R154, R154, 0x1, -R4 ;  /* 0x000000019a9aa824 */ /* 0x000fe200078e0a04 */
[----:B------:R-:W-:Y:S02]  /*4c10*/  ISETP.NE.AND P3, PT, R27, RZ, PT ;  /* 0x000000ff1b00720c */ /* 0x000fe40003f65270 */
[----:B------:R-:W-:Y:S01]  /*4c20*/  LOP3.LUT R202, RZ, R27, RZ, 0x33, !PT ;  /* 0x0000001bffca7212 */ /* 0x000fe200078e33ff */
[----:B------:R-:W-:Y:S01]  /*4c30*/  @!P6 IMAD.MOV R10, RZ, RZ, -R10 ;  /* 0x000000ffff0ae224 */ /* 0x000fe200078e0a0a */
[----:B------:R-:W-:-:S03]  /*4c40*/  ISETP.GT.U32.AND P6, PT, R4, R154, PT ;  /* 0x0000009a0400720c */ /* 0x000fc60003fc4070 */
[--C-:B------:R-:W-:Y:S01]  /*4c50*/  @!P5 IMAD.IADD R198, R198, 0x1, -R4.reuse ;  /* 0x00000001c6c6d824 */ /* 0x100fe200078e0a04 */
[----:B------:R-:W-:Y:S01]  /*4c60*/  ISETP.GE.AND P5, PT, R2, RZ, PT ;  /* 0x000000ff0200720c */ /* 0x000fe20003fa6270 */
[--C-:B------:R-:W-:Y:S01]  /*4c70*/  @!P4 IMAD.IADD R155, R155, 0x1, -R4.reuse ;  /* 0x000000019b9bc824 */ /* 0x100fe200078e0a04 */
[----:B------:R-:W-:Y:S02]  /*4c80*/  ISETP.GE.AND P4, PT, R87, RZ, PT ;  /* 0x000000ff5700720c */ /* 0x000fe40003f86270 */
[----:B------:R-:W-:Y:S02]  /*4c90*/  SEL R73, R202, R73, !P3 ;  /* 0x00000049ca497207 */ /* 0x000fe40005800000 */
[----:B------:R-:W-:Y:S02]  /*4ca0*/  ISETP.GT.U32.AND P2, PT, R4, R153, PT ;  /* 0x000000990400720c */ /* 0x000fe40003f44070 */
[C---:B------:R-:W-:Y:S01]  /*4cb0*/  SEL R74, R202.reuse, R74, !P3 ;  /* 0x0000004aca4a7207 */ /* 0x040fe20005800000 */
[----:B-1----:R-:W-:Y:S01]  /*4cc0*/  IMAD R73, R73, UR7, RZ ;  /* 0x0000000749497c24 */ /* 0x002fe2000f8e02ff */
[----:B------:R-:W-:Y:S01]  /*4cd0*/  SEL R71, R202, R71, !P3 ;  /* 0x00000047ca477207 */ /* 0x000fe20005800000 */
[----:B------:R-:W-:Y:S01]  /*4ce0*/  @!P6 IMAD.IADD R154, R154, 0x1, -R4 ;  /* 0x000000019a9ae824 */ /* 0x000fe200078e0a04 */
[C---:B------:R-:W-:Y:S01]  /*4cf0*/  SEL R72, R202.reuse, R72, !P3 ;  /* 0x00000048ca487207 */ /* 0x040fe20005800000 */
[----:B------:R-:W-:Y:S01]  /*4d00*/  @!P5 IMAD.MOV R155, RZ, RZ, -R155 ;  /* 0x000000ffff9bd224 */ /* 0x000fe200078e0a9b */
[----:B------:R-:W-:Y:S01]  /*4d10*/  SEL R69, R202, R69, !P3 ;  /* 0x00000045ca457207 */ /* 0x000fe20005800000 */
[----:B------:R-:W-:Y:S01]  /*4d20*/  IMAD R74, R74, UR7, RZ ;  /* 0x000000074a4a7c24 */ /* 0x000fe2000f8e02ff */
[----:B------:R-:W-:Y:S01]  /*4d30*/  LEA R242, P5, R73, R248, 0x1 ;  /* 0x000000f849f27211 */ /* 0x000fe200078a08ff */
[----:B------:R-:W-:Y:S01]  /*4d40*/  IMAD R71, R71, UR7, RZ ;  /* 0x0000000747477c24 */ /* 0x000fe2000f8e02ff */
[----:B------:R-:W-:Y:S01]  /*4d50*/  ISETP.GT.U32.AND P6, PT, R4, R199, PT ;  /* 0x000000c70400720c */ /* 0x000fe20003fc4070 */
[----:B------:R-:W-:Y:S01]  /*4d60*/  @!P4 IMAD.MOV R154, RZ, RZ, -R154 ;  /* 0x000000ffff9ac224 */ /* 0x000fe200078e0a9a */
[----:B------:R-:W-:Y:S01]  /*4d70*/  SEL R70, R202, R70, !P3 ;  /* 0x00000046ca467207 */ /* 0x000fe20005800000 */
[----:B------:R-:W-:Y:S01]  /*4d80*/  IMAD R72, R72, UR7, RZ ;  /* 0x0000000748487c24 */ /* 0x000fe2000f8e02ff */
[----:B------:R-:W-:Y:S01]  /*4d90*/  LEA R244, P4, R74, R248, 0x1 ;  /* 0x000000f84af47211 */ /* 0x000fe200078808ff */
[----:B------:R-:W-:Y:S01]  /*4da0*/  @!P2 IMAD.IADD R153, R153, 0x1, -R4 ;  /* 0x000000019999a824 */ /* 0x000fe200078e0a04 */
[----:B------:R-:W-:Y:S01]  /*4db0*/  LEA.HI.X.SX32 R243, R73, R249, 0x1, P5 ;  /* 0x000000f949f37211 */ /* 0x000fe200028f0eff */
[----:B------:R-:W-:Y:S01]  /*4dc0*/  IMAD R69, R69, UR7, RZ ;  /* 0x0000000745457c24 */ /* 0x000fe2000f8e02ff */
[----:B------:R-:W-:-:S02]  /*4dd0*/  SEL R67, R202, R67, !P3 ;  /* 0x00000043ca437207 */ /* 0x000fc40005800000 */
[----:B------:R-:W-:Y:S02]  /*4de0*/  SEL R68, R202, R68, !P3 ;  /* 0x00000044ca447207 */ /* 0x000fe40005800000 */
[-C--:B------:R-:W-:Y:S02]  /*4df0*/  LEA R114, P5, R71, R248.reuse, 0x1 ;  /* 0x000000f847727211 */ /* 0x080fe400078a08ff */
[----:B------:R-:W-:Y:S01]  /*4e00*/  ISETP.GE.AND P2, PT, R89, RZ, PT ;  /* 0x000000ff5900720c */ /* 0x000fe20003f46270 */
[----:B------:R-:W-:Y:S01]  /*4e10*/  IMAD R70, R70, UR7, RZ ;  /* 0x0000000746467c24 */ /* 0x000fe2000f8e02ff */
[-C--:B------:R-:W-:Y:S01]  /*4e20*/  LEA.HI.X.SX32 R245, R74, R249.reuse, 0x1, P4 ;  /* 0x000000f94af57211 */ /* 0x080fe200020f0eff */
[----:B------:R-:W-:Y:S01]  /*4e30*/  IMAD R67, R67, UR7, RZ ;  /* 0x0000000743437c24 */ /* 0x000fe2000f8e02ff */
[----:B------:R-:W-:Y:S01]  /*4e40*/  LEA R240, P4, R72, R248, 0x1 ;  /* 0x000000f848f07211 */ /* 0x000fe200078808ff */
[----:B------:R-:W-:Y:S01]  /*4e50*/  IMAD R68, R68, UR7, RZ ;  /* 0x0000000744447c24 */ /* 0x000fe2000f8e02ff */
[----:B------:R-:W-:-:S02]  /*4e60*/  LEA.HI.X.SX32 R115, R71, R249, 0x1, P5 ;  /* 0x000000f947737211 */ /* 0x000fc400028f0eff */
[----:B------:R-:W-:Y:S02]  /*4e70*/  SEL R64, R202, R64, !P3 ;  /* 0x00000040ca407207 */ /* 0x000fe40005800000 */
[-C--:B------:R-:W-:Y:S01]  /*4e80*/  LEA R110, P5, R69, R248.reuse, 0x1 ;  /* 0x000000f8456e7211 */ /* 0x080fe200078a08ff */
[----:B------:R-:W-:Y:S01]  /*4e90*/  @!P6 IMAD.IADD R199, R199, 0x1, -R4 ;  /* 0x00000001c7c7e824 */ /* 0x000fe200078e0a04 */
[-C--:B------:R-:W-:Y:S01]  /*4ea0*/  LEA.HI.X.SX32 R241, R72, R249.reuse, 0x1, P4 ;  /* 0x000000f948f17211 */ /* 0x080fe200020f0eff */
[----:B------:R-:W-:Y:S01]  /*4eb0*/  IMAD R64, R64, UR7, RZ ;  /* 0x0000000740407c24 */ /* 0x000fe2000f8e02ff */
[-C--:B------:R-:W-:Y:S02]  /*4ec0*/  LEA R112, P4, R70, R248.reuse, 0x1 ;  /* 0x000000f846707211 */ /* 0x080fe400078808ff */
[----:B------:R-:W-:Y:S02]  /*4ed0*/  LEA.HI.X.SX32 R111, R69, R249, 0x1, P5 ;  /* 0x000000f9456f7211 */ /* 0x000fe400028f0eff */
[----:B------:R-:W-:-:S02]  /*4ee0*/  LEA R108, P6, R67, R248, 0x1 ;  /* 0x000000f8436c7211 */ /* 0x000fc400078c08ff */
[----:B------:R-:W-:Y:S01]  /*4ef0*/  LEA R106, P5, R68, R248, 0x1 ;  /* 0x000000f8446a7211 */ /* 0x000fe200078a08ff */
[----:B------:R-:W-:Y:S01]  /*4f00*/  @!P2 IMAD.MOV R153, RZ, RZ, -R153 ;  /* 0x000000ffff99a224 */ /* 0x000fe200078e0a99 */
[----:B------:R-:W-:Y:S02]  /*4f10*/  LEA.HI.X.SX32 R113, R70, R249, 0x1, P4 ;  /* 0x000000f946717211 */ /* 0x000fe400020f0eff */
[----:B------:R-:W-:Y:S02]  /*4f20*/  ISETP.GT.U32.AND P4, PT, R4, R199, PT ;  /* 0x000000c70400720c */ /* 0x000fe40003f84070 */
[-C--:B------:R-:W-:Y:S02]  /*4f30*/  LEA.HI.X.SX32 R109, R67, R249.reuse, 0x1, P6 ;  /* 0x000000f9436d7211 */ /* 0x080fe400030f0eff */
[----:B------:R-:W-:Y:S02]  /*4f40*/  LEA.HI.X.SX32 R107, R68, R249, 0x1, P5 ;  /* 0x000000f9446b7211 */ /* 0x000fe400028f0eff */
[----:B------:R-:W-:-:S02]  /*4f50*/  LOP3.LUT R146, R0, 0xf4, RZ, 0xfc, !PT ;  /* 0x000000f400927812 */ /* 0x000fc400078efcff */
[C---:B------:R-:W-:Y:S02]  /*4f60*/  ISETP.GT.U32.AND P2, PT, R4.reuse, R198, PT ;  /* 0x000000c60400720c */ /* 0x040fe40003f44070 */
[----:B------:R-:W-:Y:S02]  /*4f70*/  ISETP.GT.U32.AND P6, PT, R4, R61, PT ;  /* 0x0000003d0400720c */ /* 0x000fe40003fc4070 */
[C---:B------:R-:W-:Y:S02]  /*4f80*/  LEA R104, P5, R64.reuse, R248, 0x1 ;  /* 0x000000f840687211 */ /* 0x040fe400078a08ff */
[----:B------:R-:W-:Y:S02]  /*4f90*/  IABS R179, R146 ;  /* 0x0000009200b37213 */ /* 0x000fe40000000000 */
[----:B------:R-:W-:Y:S02]  /*4fa0*/  LEA.HI.X.SX32 R105, R64, R249, 0x1, P5 ;  /* 0x000000f940697211 */ /* 0x000fe400028f0eff */
[----:B------:R-:W-:Y:S01]  /*4fb0*/  ISETP.GE.AND P5, PT, R97, RZ, PT ;  /* 0x000000ff6100720c */ /* 0x000fe20003fa6270 */
[----:B------:R-:W-:Y:S01]  /*4fc0*/  IMAD.HI.U32 R27, R34, R179, RZ ;  /* 0x000000b3221b7227 */ /* 0x000fe200078e00ff */
[----:B------:R-:W-:Y:S03]  /*4fd0*/  STL.64 [R1+0x40], R140 ;  /* 0x0000408c01007387 */ /* 0x000fe60000100a00 */
[----:B------:R-:W-:Y:S01]  /*4fe0*/  @!P4 IMAD.IADD R199, R199, 0x1, -R4 ;  /* 0x00000001c7c7c824 */ /* 0x000fe200078e0a04 */
[----:B------:R-:W-:Y:S01]  /*4ff0*/  ISETP.GT.U32.AND P4, PT, R4, R28, PT ;  /* 0x0000001c0400720c */ /* 0x000fe20003f84070 */
[----:B------:R-:W-:-:S02]  /*5000*/  IMAD.MOV R27, RZ, RZ, -R27 ;  /* 0x000000ffff1b7224 */ /* 0x000fc400078e0a1b */
[--C-:B------:R-:W-:Y:S01]  /*5010*/  @!P2 IMAD.IADD R198, R198, 0x1, -R4.reuse ;  /* 0x00000001c6c6a824 */ /* 0x100fe200078e0a04 */
[----:B------:R-:W-:Y:S01]  /*5020*/  ISETP.GE.AND P2, PT, R96, RZ, PT ;  /* 0x000000ff6000720c */ /* 0x000fe20003f46270 */
[----:B------:R-:W-:Y:S01]  /*5030*/  @!P6 IMAD.IADD R61, R61, 0x1, -R4 ;  /* 0x000000013d3de824 */ /* 0x000fe200078e0a04 */
[----:B------:R-:W-:Y:S01]  /*5040*/  STL.64 [R1+0x30], R142 ;  /* 0x0000308e01007387 */ /* 0x000fe20000100a00 */
[----:B------:R-:W-:Y:S01]  /*5050*/  IMAD R179, R4, R27, R179 ;  /* 0x0000001b04b37224 */ /* 0x000fe200078e02b3 */
[----:B------:R-:W-:Y:S01]  /*5060*/  SEL R27, R202, R63, !P3 ;  /* 0x0000003fca1b7207 */ /* 0x000fe20005800000 */
[----:B------:R-:W-:Y:S01]  /*5070*/  @!P5 IMAD.MOV R198, RZ, RZ, -R198 ;  /* 0x000000ffffc6d224 */ /* 0x000fe200078e0ac6 */
[----:B------:R-:W-:Y:S01]  /*5080*/  STL [R1+0x370], R250 ;  /* 0x000370fa01007387 */ /* 0x000fe20000100800 */
[C---:B------:R-:W-:Y:S02]  /*5090*/  ISETP.GT.U32.AND P6, PT, R4.reuse, R61, PT ;  /* 0x0000003d0400720c */ /* 0x040fe40003fc4070 */
[----:B------:R-:W-:Y:S01]  /*50a0*/  ISETP.GT.U32.AND P5, PT, R4, R29, PT ;  /* 0x0000001d0400720c */ /* 0x000fe20003fa4070 */
[----:B------:R-:W-:Y:S04]  /*50b0*/  STL [R1+0x390], R250 ;  /* 0x000390fa01007387 */ /* 0x000fe80000100800 */
[----:B------:R-:W-:Y:S01]  /*50c0*/  STL [R1+0x3dc], R250 ;  /* 0x0003dcfa01007387 */ /* 0x000fe20000100800 */
[----:B------:R-:W-:-:S03]  /*50d0*/  IMAD R27, R27, UR7, RZ ;  /* 0x000000071b1b7c24 */ /* 0x000fc6000f8e02ff */
[----:B------:R-:W-:Y:S04]  /*50e0*/  STL.64 [R1+0x38], R144 ;  /* 0x0000389001007387 */ /* 0x000fe80000100a00 */
[----:B------:R-:W-:Y:S04]  /*50f0*/  STL.64 [R1+0x28], R246 ;  /* 0x000028f601007387 */ /* 0x000fe80000100a00 */
[----:B------:R-:W-:Y:S01]  /*5100*/  STL [R1+0x310], R251 ;  /* 0x000310fb01007387 */ /* 0x000fe20000100800 */
[----:B------:R-:W-:-:S03]  /*5110*/  @!P4 IMAD.IADD R28, R28, 0x1, -R4 ;  /* 0x000000011c1cc824 */ /* 0x000fc600078e0a04 */
[----:B------:R-:W-:Y:S01]  /*5120*/  STL [R1+0x394], R251 ;  /* 0x000394fb01007387 */ /* 0x000fe20000100800 */
[----:B------:R-:W-:-:S03]  /*5130*/  @!P2 IMAD.MOV R199, RZ, RZ, -R199 ;  /* 0x000000ffffc7a224 */ /* 0x000fc600078e0ac7 */
[----:B------:R-:W-:Y:S04]  /*5140*/  STL [R1+0x3e0], R251 ;  /* 0x0003e0fb01007387 */ /* 0x000fe80000100800 */
[----:B------:R-:W-:Y:S04]  /*5150*/  STL.64 [R1+0x420], R250 ;  /* 0x000420fa01007387 */ /* 0x000fe80000100a00 */
[----:B------:R-:W-:Y:S04]  /*5160*/  STL [R1+0x170], R103 ;  /* 0x0001706701007387 */ /* 0x000fe80000100800 */
[----:B------:R0:W-:Y:S01]  /*5170*/  STL [R1+0x168], R102 ;  /* 0x0001686601007387 */ /* 0x0001e20000100800 */
[C---:B------:R-:W-:Y:S01]  /*5180*/  ISETP.GT.U32.AND P4, PT, R4.reuse, R28, PT ;  /* 0x0000001c0400720c */ /* 0x040fe20003f84070 */
[--C-:B------:R-:W-:Y:S01]  /*5190*/  @!P6 IMAD.IADD R61, R61, 0x1, -R4.reuse ;  /* 0x000000013d3de824 */ /* 0x100fe200078e0a04 */
[----:B------:R-:W-:Y:S01]  /*51a0*/  ISETP.GT.U32.AND P6, PT, R4, R30, PT ;  /* 0x0000001e0400720c */ /* 0x000fe20003fc4070 */
[----:B------:R-:W-:Y:S01]  /*51b0*/  @!P5 IMAD.IADD R29, R29, 0x1, -R4 ;  /* 0x000000011d1dd824 */ /* 0x000fe200078e0a04 */
[----:B0-----:R-:W-:-:S04]  /*51c0*/  LEA R102, P2, R27, R248, 0x1 ;  /* 0x000000f81b667211 */ /* 0x001fc800078408ff */
[----:B------:R-:W-:Y:S02]  /*51d0*/  LEA.HI.X.SX32 R103, R27, R249, 0x1, P2 ;  /* 0x000000f91b677211 */ /* 0x000fe400010f0eff */
[----:B------:R-:W-:Y:S02]  /*51e0*/  ISETP.GE.AND P2, PT, R95, RZ, PT ;  /* 0x000000ff5f00720c */ /* 0x000fe40003f46270 */
[----:B------:R-:W-:Y:S02]  /*51f0*/  SEL R62, R202, R62, !P3 ;  /* 0x0000003eca3e7207 */ /* 0x000fe40005800000 */
[----:B------:R-:W-:Y:S01]  /*5200*/  ISETP.GT.U32.AND P5, PT, R4, R29, PT ;  /* 0x0000001d0400720c */ /* 0x000fe20003fa4070 */
[----:B------:R-:W-:Y:S02]  /*5210*/  IMAD.MOV.U32 R27, RZ, RZ, R61 ;  /* 0x000000ffff1b7224 */ /* 0x000fe400078e003d */
[----:B------:R-:W-:Y:S01]  /*5220*/  IMAD R62, R62, UR7, RZ ;  /* 0x000000073e3e7c24 */ /* 0x000fe2000f8e02ff */
[----:B------:R-:W-:Y:S01]  /*5230*/  STL [R1+0x160], R101 ;  /* 0x0001606501007387 */ /* 0x000fe20000100800 */
[----:B------:R-:W-:-:S02]  /*5240*/  @!P4 IMAD.IADD R28, R28, 0x1, -R4 ;  /* 0x000000011c1cc824 */ /* 0x000fc400078e0a04 */
[----:B------:R-:W-:Y:S01]  /*5250*/  @!P6 IMAD.IADD R30, R30, 0x1, -R4 ;  /* 0x000000011e1ee824 */ /* 0x000fe200078e0a04 */
[----:B------:R0:W-:Y:S01]  /*5260*/  STL [R1+0x158], R100 ;  /* 0x0001586401007387 */ /* 0x0001e20000100800 */
[----:B------:R-:W-:Y:S01]  /*5270*/  @!P2 IMAD.MOV R27, RZ, RZ, -R27 ;  /* 0x000000ffff1ba224 */ /* 0x000fe200078e0a1b */
[----:B------:R-:W-:-:S03]  /*5280*/  ISETP.GE.AND P2, PT, R94, RZ, PT ;  /* 0x000000ff5e00720c */ /* 0x000fc60003f46270 */
[----:B------:R-:W-:Y:S01]  /*5290*/  @!P5 IMAD.IADD R29, R29, 0x1, -R4 ;  /* 0x000000011d1dd824 */ /* 0x000fe200078e0a04 */
[----:B0-----:R-:W-:Y:S02]  /*52a0*/  LEA R100, P4, R62, R248, 0x1 ;  /* 0x000000f83e647211 */ /* 0x001fe400078808ff */
[----:B------:R-:W-:Y:S02]  /*52b0*/  ISETP.GT.U32.AND P5, PT, R4, R31, PT ;  /* 0x0000001f0400720c */ /* 0x000fe40003fa4070 */
[----:B------:R-:W-:Y:S02]  /*52c0*/  LEA.HI.X.SX32 R101, R62, R249, 0x1, P4 ;  /* 0x000000f93e657211 */ /* 0x000fe400020f0eff */
[----:B------:R-:W-:Y:S02]  /*52d0*/  ISETP.GT.U32.AND P4, PT, R4, R30, PT ;  /* 0x0000001e0400720c */ /* 0x000fe40003f84070 */
[----:B------:R-:W-:Y:S01]  /*52e0*/  SEL R60, R202, R60, !P3 ;  /* 0x0000003cca3c7207 */ /* 0x000fe20005800000 */
[----:B------:R-:W-:Y:S01]  /*52f0*/  @!P2 IMAD.MOV R28, RZ, RZ, -R28 ;  /* 0x000000ffff1ca224 */ /* 0x000fe200078e0a1c */
[----:B------:R-:W-:-:S03]  /*5300*/  ISETP.GE.AND P2, PT, R92, RZ, PT ;  /* 0x000000ff5c00720c */ /* 0x000fc60003f46270 */
[----:B------:R-:W-:Y:S01]  /*5310*/  IMAD R60, R60, UR7, RZ ;  /* 0x000000073c3c7c24 */ /* 0x000fe2000f8e02ff */
[----:B------:R-:W-:Y:S01]  /*5320*/  STL [R1+0x150], R99 ;  /* 0x0001506301007387 */ /* 0x000fe20000100800 */
[----:B------:R-:W-:-:S03]  /*5330*/  @!P5 IMAD.IADD R31, R31, 0x1, -R4 ;  /* 0x000000011f1fd824 */ /* 0x000fc600078e0a04 */
[----:B------:R0:W-:Y:S01]  /*5340*/  STL [R1+0x148], R98 ;  /* 0x0001486201007387 */ /* 0x0001e20000100800 */
[----:B------:R-:W-:Y:S01]  /*5350*/  @!P4 IMAD.IADD R30, R30, 0x1, -R4 ;  /* 0x000000011e1ec824 */ /* 0x000fe200078e0a04 */
[----:B------:R-:W-:Y:S02]  /*5360*/  ISETP.GT.U32.AND P5, PT, R4, R52, PT ;  /* 0x000000340400720c */ /* 0x000fe40003fa4070 */
[----:B0-----:R-:W-:-:S04]  /*5370*/  LEA R98, P4, R60, R248, 0x1 ;  /* 0x000000f83c627211 */ /* 0x001fc800078808ff */
[----:B------:R-:W-:Y:S02]  /*5380*/  LEA.HI.X.SX32 R99, R60, R249, 0x1, P4 ;  /* 0x000000f93c637211 */ /* 0x000fe400020f0eff */
[----:B------:R-:W-:Y:S01]  /*5390*/  ISETP.GT.U32.AND P4, PT, R4, R31, PT ;  /* 0x0000001f0400720c */ /* 0x000fe20003f84070 */
[----:B------:R-:W-:Y:S01]  /*53a0*/  @!P2 IMAD.MOV R30, RZ, RZ, -R30 ;  /* 0x000000ffff1ea224 */ /* 0x000fe200078e0a1e */
[----:B------:R-:W-:Y:S02]  /*53b0*/  ISETP.GE.AND P6, PT, R93, RZ, PT ;  /* 0x000000ff5d00720c */ /* 0x000fe40003fc6270 */
[----:B------:R-:W-:Y:S02]  /*53c0*/  SEL R62, R202, R33, !P3 ;  /* 0x00000021ca3e7207 */ /* 0x000fe40005800000 */
[----:B------:R-:W-:-:S03]  /*53d0*/  ISETP.GT.U32.AND P2, PT, R4, R156, PT ;  /* 0x0000009c0400720c */ /* 0x000fc60003f44070 */
[----:B------:R-:W-:Y:S02]  /*53e0*/  IMAD R62, R62, UR7, RZ ;  /* 0x000000073e3e7c24 */ /* 0x000fe4000f8e02ff */
[--C-:B------:R-:W-:Y:S02]  /*53f0*/  @!P5 IMAD.IADD R52, R52, 0x1, -R4.reuse ;  /* 0x000000013434d824 */ /* 0x100fe400078e0a04 */
[--C-:B------:R-:W-:Y:S01]  /*5400*/  @!P4 IMAD.IADD R31, R31, 0x1, -R4.reuse ;  /* 0x000000011f1fc824 */ /* 0x100fe200078e0a04 */
[----:B------:R-:W-:Y:S01]  /*5410*/  LEA R96, P4, R62, R248, 0x1 ;  /* 0x000000f83e607211 */ /* 0x000fe200078808ff */
[----:B------:R-:W-:Y:S01]  /*5420*/  @!P6 IMAD.MOV R29, RZ, RZ, -R29 ;  /* 0x000000ffff1de224 */ /* 0x000fe200078e0a1d */
[----:B------:R-:W-:Y:S02]  /*5430*/  ISETP.GE.AND P6, PT, R90, RZ, PT ;  /* 0x000000ff5a00720c */ /* 0x000fe40003fc6270 */
[----:B------:R-:W-:Y:S01]  /*5440*/  LEA.HI.X.SX32 R97, R62, R249, 0x1, P4 ;  /* 0x000000f93e617211 */ /* 0x000fe200020f0eff */
[----:B------:R-:W-:Y:S01]  /*5450*/  @!P2 IMAD.IADD R156, R156, 0x1, -R4 ;  /* 0x000000019c9ca824 */ /* 0x000fe200078e0a04 */
[----:B------:R-:W-:-:S02]  /*5460*/  ISETP.GT.U32.AND P4, PT, R4, R52, PT ;  /* 0x000000340400720c */ /* 0x000fc40003f84070 */
[----:B------:R-:W-:Y:S02]  /*5470*/  SEL R26, R202, R26, !P3 ;  /* 0x0000001aca1a7207 */ /* 0x000fe40005800000 */
[C---:B------:R-:W-:Y:S02]  /*5480*/  ISETP.GT.U32.AND P2, PT, R4.reuse, R156, PT ;  /* 0x0000009c0400720c */ /* 0x040fe40003f44070 */
[----:B------:R-:W-:Y:S01]  /*5490*/  ISETP.GT.U32.AND P5, PT, R4, R157, PT ;  /* 0x0000009d0400720c */ /* 0x000fe20003fa4070 */
[----:B------:R-:W-:Y:S02]  /*54a0*/  IMAD R26, R26, UR7, RZ ;  /* 0x000000071a1a7c24 */ /* 0x000fe4000f8e02ff */
[----:B------:R-:W-:-:S03]  /*54b0*/  @!P6 IMAD.MOV R31, RZ, RZ, -R31 ;  /* 0x000000ffff1fe224 */ /* 0x000fc600078e0a1f */
[----:B------:R-:W-:Y:S01]  /*54c0*/  LEA R94, P6, R26, R248, 0x1 ;  /* 0x000000f81a5e7211 */ /* 0x000fe200078c08ff */
[--C-:B------:R-:W-:Y:S01]  /*54d0*/  @!P4 IMAD.IADD R52, R52, 0x1, -R4.reuse ;  /* 0x000000013434c824 */ /* 0x100fe200078e0a04 */
[----:B------:R-:W-:Y:S02]  /*54e0*/  ISETP.GE.AND P4, PT, R88, RZ, PT ;  /* 0x000000ff5800720c */ /* 0x000fe40003f86270 */
[----:B------:R-:W-:Y:S01]  /*54f0*/  LEA.HI.X.SX32 R95, R26, R249, 0x1, P6 ;  /* 0x000000f91a5f7211 */ /* 0x000fe200030f0eff */
[--C-:B------:R-:W-:Y:S01]  /*5500*/  @!P2 IMAD.IADD R156, R156, 0x1, -R4.reuse ;  /* 0x000000019c9ca824 */ /* 0x100fe200078e0a04 */
[----:B------:R-:W-:Y:S01]  /*5510*/  ISETP.GE.AND P6, PT, R86, RZ, PT ;  /* 0x000000ff5600720c */ /* 0x000fe20003fc6270 */
[----:B------:R-:W-:Y:S01]  /*5520*/  @!P5 IMAD.IADD R157, R157, 0x1, -R4 ;  /* 0x000000019d9dd824 */ /* 0x000fe200078e0a04 */
[----:B------:R-:W-:Y:S01]  /*5530*/  ISETP.GT.U32.AND P2, PT, R4, R159, PT ;  /* 0x0000009f0400720c */ /* 0x000fe20003f44070 */
[----:B------:R-:W-:Y:S01]  /*5540*/  IMAD.MOV.U32 R26, RZ, RZ, R52 ;  /* 0x000000ffff1a7224 */ /* 0x000fe200078e0034 */
[----:B------:R-:W-:-:S02]  /*5550*/  SEL R57, R202, R57, !P3 ;  /* 0x00000039ca397207 */ /* 0x000fc40005800000 */
[----:B------:R-:W-:-:S03]  /*5560*/  ISETP.GT.U32.AND P5, PT, R4, R157, PT ;  /* 0x0000009d0400720c */ /* 0x000fc60003fa4070 */
[----:B------:R-:W-:Y:S02]  /*5570*/  IMAD R52, R57, UR7, RZ ;  /* 0x0000000739347c24 */ /* 0x000fe4000f8e02ff */
[----:B------:R-:W-:Y:S01]  /*5580*/  @!P4 IMAD.MOV R26, RZ, RZ, -R26 ;  /* 0x000000ffff1ac224 */ /* 0x000fe200078e0a1a */
[----:B------:R-:W-:Y:S01]  /*5590*/  ISETP.GE.AND P4, PT, R85, RZ, PT ;  /* 0x000000ff5500720c */ /* 0x000fe20003f86270 */
[----:B------:R-:W-:Y:S01]  /*55a0*/  @!P6 IMAD.MOV R156, RZ, RZ, -R156 ;  /* 0x000000ffff9ce224 */ /* 0x000fe200078e0a9c */
[----:B------:R-:W-:Y:S01]  /*55b0*/  LEA R92, P6, R52, R248, 0x1 ;  /* 0x000000f8345c7211 */ /* 0x000fe200078c08ff */
[--C-:B------:R-:W-:Y:S01]  /*55c0*/  @!P2 IMAD.IADD R159, R159, 0x1, -R4.reuse ;  /* 0x000000019f9fa824 */ /* 0x100fe200078e0a04 */
[----:B------:R-:W-:Y:S02]  /*55d0*/  SEL R59, R202, R59, !P3 ;  /* 0x0000003bca3b7207 */ /* 0x000fe40005800000 */
[----:B------:R-:W-:Y:S01]  /*55e0*/  LEA.HI.X.SX32 R93, R52, R249, 0x1, P6 ;  /* 0x000000f9345d7211 */ /* 0x000fe200030f0eff */
[----:B------:R-:W-:Y:S01]  /*55f0*/  @!P5 IMAD.IADD R157, R157, 0x1, -R4 ;  /* 0x000000019d9dd824 */ /* 0x000fe200078e0a04 */
[----:B------:R-:W-:Y:S01]  /*5600*/  LOP3.LUT R204, R0, 0x124, RZ, 0xfc, !PT ;  /* 0x0000012400cc7812 */ /* 0x000fe200078efcff */
[----:B------:R-:W-:Y:S01]  /*5610*/  IMAD R59, R59, UR7, RZ ;  /* 0x000000073b3b7c24 */ /* 0x000fe2000f8e02ff */
[----:B------:R-:W-:-:S02]  /*5620*/  ISETP.GT.U32.AND P6, PT, R4, R160, PT ;  /* 0x000000a00400720c */ /* 0x000fc40003fc4070 */
[----:B------:R-:W-:Y:S02]  /*5630*/  ISETP.GT.U32.AND P2, PT, R4, R159, PT ;  /* 0x0000009f0400720c */ /* 0x000fe40003f44070 */
[----:B------:R-:W-:Y:S01]  /*5640*/  SEL R58, R202, R58, !P3 ;  /* 0x0000003aca3a7207 */ /* 0x000fe20005800000 */
[----:B------:R-:W-:Y:S01]  /*5650*/  @!P4 IMAD.MOV R157, RZ, RZ, -R157 ;  /* 0x000000ffff9dc224 */ /* 0x000fe200078e0a9d */
[----:B------:R-:W-:Y:S02]  /*5660*/  IABS R57, R204 ;  /* 0x000000cc00397213 */ /* 0x000fe40000000000 */
[----:B------:R-:W-:Y:S01]  /*5670*/  LEA R90, P4, R59, R248, 0x1 ;  /* 0x000000f83b5a7211 */ /* 0x000fe200078808ff */
[----:B------:R-:W-:Y:S01]  /*5680*/  IMAD R58, R58, UR7, RZ ;  /* 0x000000073a3a7c24 */ /* 0x000fe2000f8e02ff */
[----:B------:R0:W-:Y:S01]  /*5690*/  STL [R1+0x140], R91 ;  /* 0x0001405b01007387 */ /* 0x0001e20000100800 */
[----:B------:R-:W-:-:S03]  /*56a0*/  IMAD.HI.U32 R184, R34, R57, RZ ;  /* 0x0000003922b87227 */ /* 0x000fc600078e00ff */
[----:B------:R1:W-:Y:S01]  /*56b0*/  STL [R1+0x138], R89 ;  /* 0x0001385901007387 */ /* 0x0003e20000100800 */
[----:B------:R-:W-:Y:S01]  /*56c0*/  @!P6 IMAD.IADD R160, R160, 0x1, -R4 ;  /* 0x00000001a0a0e824 */ /* 0x000fe200078e0a04 */
[-C--:B0-----:R-:W-:Y:S02]  /*56d0*/  LEA.HI.X.SX32 R91, R59, R249.reuse, 0x1, P4 ;  /* 0x000000f93b5b7211 */ /* 0x081fe400020f0eff */
[C---:B------:R-:W-:Y:S01]  /*56e0*/  LEA R88, P4, R58.reuse, R248, 0x1 ;  /* 0x000000f83a587211 */ /* 0x040fe200078808ff */
[----:B------:R-:W-:Y:S02]  /*56f0*/  IMAD.MOV R184, RZ, RZ, -R184 ;  /* 0x000000ffffb87224 */ /* 0x000fe400078e0ab8 */
[----:B------:R-:W-:Y:S01]  /*5700*/  @!P2 IMAD.IADD R159, R159, 0x1, -R4 ;  /* 0x000000019f9fa824 */ /* 0x000fe200078e0a04 */
[----:B-1----:R-:W-:Y:S02]  /*5710*/  LEA.HI.X.SX32 R89, R58, R249, 0x1, P4 ;  /* 0x000000f93a597211 */ /* 0x002fe400020f0eff */
[----:B------:R-:W-:-:S02]  /*5720*/  ISETP.GT.U32.AND P2, PT, R4, R161, PT ;  /* 0x000000a10400720c */ /* 0x000fc40003f44070 */
[C---:B------:R-:W-:Y:S01]  /*5730*/  ISETP.GT.U32.AND P4, PT, R4.reuse, R162, PT ;  /* 0x000000a20400720c */ /* 0x040fe20003f84070 */
[----:B------:R-:W-:Y:S01]  /*5740*/  IMAD R184, R4, R184, R57 ;  /* 0x000000b804b87224 */ /* 0x000fe200078e0239 */
[----:B------:R-:W-:Y:S02]  /*5750*/  ISETP.GE.AND P5, PT, R84, RZ, PT ;  /* 0x000000ff5400720c */ /* 0x000fe40003fa6270 */
[----:B------:R-:W-:Y:S02]  /*5760*/  SEL R56, R202, R56, !P3 ;  /* 0x00000038ca387207 */ /* 0x000fe40005800000 */
[----:B------:R-:W-:Y:S02]  /*5770*/  ISETP.GT.U32.AND P6, PT, R4, R160, PT ;  /* 0x000000a00400720c */ /* 0x000fe40003fc4070 */
[----:B------:R-:W-:Y:S01]  /*5780*/  SEL R57, R202, R55, !P3 ;  /* 0x00000037ca397207 */ /* 0x000fe20005800000 */
[----:B------:R-:W-:Y:S01]  /*5790*/  IMAD R55, R56, UR7, RZ ;  /* 0x0000000738377c24 */ /* 0x000fe2000f8e02ff */
[----:B------:R-:W-:Y:S03]  /*57a0*/  STL [R1+0x130], R87 ;  /* 0x0001305701007387 */ /* 0x000fe60000100800 */
[----:B------:R-:W-:Y:S01]  /*57b0*/  IMAD R56, R57, UR7, RZ ;  /* 0x0000000739387c24 */ /* 0x000fe2000f8e02ff */
[----:B------:R-:W-:Y:S01]  /*57c0*/  STL [R1+0x128], R2 ;  /* 0x0001280201007387 */ /* 0x000fe20000100800 */
[----:B------:R-:W-:-:S03]  /*57d0*/  @!P2 IMAD.IADD R161, R161, 0x1, -R4 ;  /* 0x00000001a1a1a824 */ /* 0x000fc600078e0a04 */
[----:B------:R0:W-:Y:S01]  /*57e0*/  STL [R1+0x1f0], R86 ;  /* 0x0001f05601007387 */ /* 0x0001e20000100800 */
[----:B------:R-:W-:-:S03]  /*57f0*/  @!P4 IMAD.IADD R162, R162, 0x1, -R4 ;  /* 0x00000001a2a2c824 */ /* 0x000fc600078e0a04 */
[----:B------:R-:W-:Y:S01]  /*5800*/  STL [R1+0x1ec], R85 ;  /* 0x0001ec5501007387 */ /* 0x000fe20000100800 */
[----:B------:R-:W-:-:S03]  /*5810*/  @!P5 IMAD.MOV R159, RZ, RZ, -R159 ;  /* 0x000000ffff9fd224 */ /* 0x000fc600078e0a9f */
[----:B------:R1:W-:Y:S01]  /*5820*/  STL [R1+0x1e8], R84 ;  /* 0x0001e85401007387 */ /* 0x0003e20000100800 */
[----:B------:R-:W-:Y:S01]  /*5830*/  ISETP.GE.AND P5, PT, R82, RZ, PT ;  /* 0x000000ff5200720c */ /* 0x000fe20003fa6270 */
[----:B------:R-:W-:Y:S01]  /*5840*/  @!P6 IMAD.IADD R160, R160, 0x1, -R4 ;  /* 0x00000001a0a0e824 */ /* 0x000fe200078e0a04 */
[-C--:B0-----:R-:W-:Y:S02]  /*5850*/  LEA R86, P6, R55, R248.reuse, 0x1 ;  /* 0x000000f837567211 */ /* 0x081fe400078c08ff */
[----:B-1----:R-:W-:Y:S02]  /*5860*/  LEA R84, P2, R56, R248, 0x1 ;  /* 0x000000f838547211 */ /* 0x002fe400078408ff */
[----:B------:R-:W-:Y:S02]  /*5870*/  ISETP.GT.U32.AND P4, PT, R4, R163, PT ;  /* 0x000000a30400720c */ /* 0x000fe40003f84070 */
[----:B------:R-:W-:Y:S02]  /*5880*/  LEA.HI.X.SX32 R85, R56, R249, 0x1, P2 ;  /* 0x000000f938557211 */ /* 0x000fe400010f0eff */
[----:B------:R-:W-:-:S02]  /*5890*/  ISETP.GT.U32.AND P2, PT, R4, R162, PT ;  /* 0x000000a20400720c */ /* 0x000fc40003f44070 */
[----:B------:R-:W-:Y:S02]  /*58a0*/  LEA.HI.X.SX32 R87, R55, R249, 0x1, P6 ;  /* 0x000000f937577211 */ /* 0x000fe400030f0eff */
[----:B------:R-:W-:Y:S02]  /*58b0*/  SEL R55, R202, R24, !P3 ;  /* 0x00000018ca377207 */ /* 0x000fe40005800000 */
[----:B------:R-:W-:Y:S01]  /*58c0*/  ISETP.GT.U32.AND P6, PT, R4, R161, PT ;  /* 0x000000a10400720c */ /* 0x000fe20003fc4070 */
[----:B------:R-:W-:Y:S02]  /*58d0*/  @!P5 IMAD.MOV R160, RZ, RZ, -R160 ;  /* 0x000000ffffa0d224 */ /* 0x000fe400078e0aa0 */
[----:B------:R-:W-:Y:S01]  /*58e0*/  IMAD R55, R55, UR7, RZ ;  /* 0x0000000737377c24 */ /* 0x000fe2000f8e02ff */
[----:B------:R-:W-:Y:S01]  /*58f0*/  ISETP.GE.AND P5, PT, R80, RZ, PT ;  /* 0x000000ff5000720c */ /* 0x000fe20003fa6270 */
[----:B------:R0:W-:Y:S01]  /*5900*/  STL [R1+0x238], R82 ;  /* 0x0002385201007387 */ /* 0x0001e20000100800 */
[----:B------:R-:W-:-:S02]  /*5910*/  @!P4 IMAD.IADD R163, R163, 0x1, -R4 ;  /* 0x00000001a3a3c824 */ /* 0x000fc400078e0a04 */
[--C-:B------:R-:W-:Y:S01]  /*5920*/  @!P2 IMAD.IADD R162, R162, 0x1, -R4.reuse ;  /* 0x00000001a2a2a824 */ /* 0x100fe200078e0a04 */
[----:B------:R-:W-:Y:S02]  /*5930*/  LOP3.LUT R190, R0, 0xa4, RZ, 0xfc, !PT ;  /* 0x000000a400be7812 */ /* 0x000fe400078efcff */
[----:B0-----:R-:W-:Y:S02]  /*5940*/  LEA R82, P2, R55, R248, 0x1 ;  /* 0x000000f837527211 */ /* 0x001fe400078408ff */
[----:B------:R-:W-:Y:S01]  /*5950*/  @!P6 IMAD.IADD R161, R161, 0x1, -R4 ;  /* 0x00000001a1a1e824 */ /* 0x000fe200078e0a04 */
[----:B------:R-:W-:Y:S02]  /*5960*/  IABS R169, R190 ;  /* 0x000000be00a97213 */ /* 0x000fe40000000000 */
[----:B------:R-:W-:Y:S02]  /*5970*/  LEA.HI.X.SX32 R83, R55, R249, 0x1, P2 ;  /* 0x000000f937537211 */ /* 0x000fe400010f0eff */
[----:B------:R-:W-:Y:S01]  /*5980*/  ISETP.GT.U32.AND P2, PT, R4, R163, PT ;  /* 0x000000a30400720c */ /* 0x000fe20003f44070 */
[----:B------:R-:W-:Y:S01]  /*5990*/  @!P5 IMAD.MOV R161, RZ, RZ, -R161 ;  /* 0x000000ffffa1d224 */ /* 0x000fe200078e0aa1 */
[----:B------:R-:W-:-:S02]  /*59a0*/  ISETP.GE.AND P6, PT, R78, RZ, PT ;  /* 0x000000ff4e00720c */ /* 0x000fc40003fc6270 */
[----:B------:R-:W-:Y:S01]  /*59b0*/  SEL R55, R202, R53, !P3 ;  /* 0x00000035ca377207 */ /* 0x000fe20005800000 */
[----:B------:R-:W-:Y:S01]  /*59c0*/  IMAD.HI.U32 R66, R34, R169, RZ ;  /* 0x000000a922427227 */ /* 0x000fe200078e00ff */
[----:B------:R-:W-:Y:S02]  /*59d0*/  LOP3.LUT R188, R0, 0xb4, RZ, 0xfc, !PT ;  /* 0x000000b400bc7812 */ /* 0x000fe400078efcff */
[----:B------:R-:W-:Y:S02]  /*59e0*/  ISETP.GT.U32.AND P5, PT, R4, R165, PT ;  /* 0x000000a50400720c */ /* 0x000fe40003fa4070 */
[C---:B------:R-:W-:Y:S01]  /*59f0*/  SEL R53, R202.reuse, R54, !P3 ;  /* 0x00000036ca357207 */ /* 0x040fe20005800000 */
[----:B------:R-:W-:Y:S01]  /*5a00*/  IMAD R54, R55, UR7, RZ ;  /* 0x0000000737367c24 */ /* 0x000fe2000f8e02ff */
[----:B------:R-:W-:Y:S01]  /*5a10*/  SEL R51, R202, R51, !P3 ;  /* 0x00000033ca337207 */ /* 0x000fe20005800000 */
[----:B------:R-:W-:Y:S01]  /*5a20*/  IMAD.MOV R66, RZ, RZ, -R66 ;  /* 0x000000ffff427224 */ /* 0x000fe200078e0a42 */
[----:B------:R-:W-:-:S02]  /*5a30*/  IABS R171, R188 ;  /* 0x000000bc00ab7213 */ /* 0x000fc40000000000 */
[----:B------:R-:W-:Y:S01]  /*5a40*/  LOP3.LUT R116, R0, 0xcc, RZ, 0xfc, !PT ;  /* 0x000000cc00747812 */ /* 0x000fe200078efcff */
[----:B------:R0:W-:Y:S01]  /*5a50*/  STL [R1+0x234], R80 ;  /* 0x0002345001007387 */ /* 0x0001e20000100800 */
[C---:B------:R-:W-:Y:S01]  /*5a60*/  ISETP.GT.U32.AND P4, PT, R4.reuse, R164, PT ;  /* 0x000000a40400720c */ /* 0x040fe20003f84070 */
[----:B------:R-:W-:Y:S01]  /*5a70*/  @!P2 IMAD.IADD R163, R163, 0x1, -R4 ;  /* 0x00000001a3a3a824 */ /* 0x000fe200078e0a04 */
[----:B------:R-:W-:Y:S01]  /*5a80*/  IABS R79, R116 ;  /* 0x00000074004f7213 */ /* 0x000fe20000000000 */
[----:B------:R-:W-:Y:S01]  /*5a90*/  IMAD R169, R4, R66, R169 ;  /* 0x0000004204a97224 */ /* 0x000fe200078e02a9 */
[----:B------:R-:W-:Y:S01]  /*5aa0*/  LOP3.LUT R138, R0, 0xc4, RZ, 0xfc, !PT ;  /* 0x000000c4008a7812 */ /* 0x000fe200078efcff */
[----:B------:R-:W-:Y:S02]  /*5ab0*/  IMAD R51, R51, UR7, RZ ;  /* 0x0000000733337c24 */ /* 0x000fe4000f8e02ff */
[----:B------:R-:W-:Y:S01]  /*5ac0*/  IMAD.HI.U32 R66, R34, R171, RZ ;  /* 0x000000ab22427227 */ /* 0x000fe200078e00ff */
[----:B0-----:R-:W-:Y:S01]  /*5ad0*/  LEA R80, P2, R54, R248, 0x1 ;  /* 0x000000f836507211 */ /* 0x001fe200078408ff */
[----:B------:R-:W-:Y:S02]  /*5ae0*/  STL [R1+0x230], R78 ;  /* 0x0002304e01007387 */ /* 0x000fe40000100800 */
[----:B------:R-:W-:Y:S01]  /*5af0*/  @!P6 IMAD.MOV R162, RZ, RZ, -R162 ;  /* 0x000000ffffa2e224 */ /* 0x000fe200078e0aa2 */
[----:B------:R-:W-:Y:S01]  /*5b00*/  ISETP.GE.AND P6, PT, R76, RZ, PT ;  /* 0x000000ff4c00720c */ /* 0x000fe20003fc6270 */
[----:B------:R-:W-:Y:S01]  /*5b10*/  IMAD.MOV R66, RZ, RZ, -R66 ;  /* 0x000000ffff427224 */ /* 0x000fe200078e0a42 */
[----:B------:R0:W-:Y:S01]  /*5b20*/  STL [R1+0x22c], R76 ;  /* 0x00022c4c01007387 */ /* 0x0001e20000100800 */
[----:B------:R-:W-:Y:S01]  /*5b30*/  LEA.HI.X.SX32 R81, R54, R249, 0x1, P2 ;  /* 0x000000f936517211 */ /* 0x000fe200010f0eff */
[----:B------:R-:W-:Y:S01]  /*5b40*/  IMAD.HI.U32 R75, R34, R79, RZ ;  /* 0x0000004f224b7227 */ /* 0x000fe200078e00ff */
[----:B------:R-:W-:-:S03]  /*5b50*/  IABS R173, R138 ;  /* 0x0000008a00ad7213 */ /* 0x000fc60000000000 */
[----:B------:R-:W-:Y:S02]  /*5b60*/  @!P5 IMAD.IADD R165, R165, 0x1, -R4 ;  /* 0x00000001a5a5d824 */ /* 0x000fe400078e0a04 */
[----:B------:R-:W-:Y:S01]  /*5b70*/  IMAD R53, R53, UR7, RZ ;  /* 0x0000000735357c24 */ /* 0x000fe2000f8e02ff */
[C---:B0-----:R-:W-:Y:S01]  /*5b80*/  LEA R76, P2, R51.reuse, R248, 0x1 ;  /* 0x000000f8334c7211 */ /* 0x041fe200078408ff */
[----:B------:R-:W-:Y:S01]  /*5b90*/  IMAD R172, R4, R172, R77 ;  /* 0x000000ac04ac7224 */ /* 0x000fe200078e024d */
[----:B------:R-:W-:Y:S01]  /*5ba0*/  LOP3.LUT R196, R0, 0xdc, RZ, 0xfc, !PT ;  /* 0x000000dc00c47812 */ /* 0x000fe200078efcff */
[C---:B------:R-:W-:Y:S01]  /*5bb0*/  IMAD R171, R4.reuse, R66, R171 ;  /* 0x0000004204ab7224 */ /* 0x040fe200078e02ab */
[----:B------:R-:W-:Y:S01]  /*5bc0*/  LEA.HI.X.SX32 R77, R51, R249, 0x1, P2 ;  /* 0x000000f9334d7211 */ /* 0x000fe200010f0eff */
[----:B------:R-:W-:Y:S01]  /*5bd0*/  IMAD.MOV R75, RZ, RZ, -R75 ;  /* 0x000000ffff4b7224 */ /* 0x000fe200078e0a4b */
[----:B------:R-:W-:Y:S01]  /*5be0*/  ISETP.GT.U32.AND P2, PT, R4, R165, PT ;  /* 0x000000a50400720c */ /* 0x000fe20003f44070 */
[----:B------:R-:W-:Y:S01]  /*5bf0*/  IMAD.HI.U32 R66, R34, R173, RZ ;  /* 0x000000ad22427227 */ /* 0x000fe200078e00ff */
[----:B------:R-:W-:-:S03]  /*5c00*/  ISETP.GT.U32.AND P5, PT, R4, R166, PT ;  /* 0x000000a60400720c */ /* 0x000fc60003fa4070 */
[----:B------:R-:W-:Y:S01]  /*5c10*/  @!P4 IMAD.IADD R164, R164, 0x1, -R4 ;  /* 0x00000001a4a4c824 */ /* 0x000fe200078e0a04 */
[C---:B------:R-:W-:Y:S01]  /*5c20*/  LEA R78, P4, R53.reuse, R248, 0x1 ;  /* 0x000000f8354e7211 */ /* 0x040fe200078808ff */
[----:B------:R-:W-:Y:S01]  /*5c30*/  IMAD R174, R4, R75, R79 ;  /* 0x0000004b04ae7224 */ /* 0x000fe200078e024f */
[----:B------:R-:W-:Y:S01]  /*5c40*/  IABS R75, R196 ;  /* 0x000000c4004b7213 */ /* 0x000fe20000000000 */
[----:B------:R-:W-:Y:S01]  /*5c50*/  IMAD.MOV R66, RZ, RZ, -R66 ;  /* 0x000000ffff427224 */ /* 0x000fe200078e0a42 */
[----:B------:R-:W-:Y:S02]  /*5c60*/  SEL R50, R202, R50, !P3 ;  /* 0x00000032ca327207 */ /* 0x000fe40005800000 */
[----:B------:R-:W-:Y:S01]  /*5c70*/  LEA.HI.X.SX32 R79, R53, R249, 0x1, P4 ;  /* 0x000000f9354f7211 */ /* 0x000fe200020f0eff */
[C---:B------:R-:W-:Y:S01]  /*5c80*/  IMAD R173, R4.reuse, R66, R173 ;  /* 0x0000004204ad7224 */ /* 0x040fe200078e02ad */
[----:B------:R-:W-:Y:S01]  /*5c90*/  ISETP.GT.U32.AND P4, PT, R4, R164, PT ;  /* 0x000000a40400720c */ /* 0x000fe20003f84070 */
[----:B------:R-:W-:-:S04]  /*5ca0*/  IMAD.HI.U32 R66, R34, R75, RZ ;  /* 0x0000004b22427227 */ /* 0x000fc800078e00ff */
[----:B------:R-:W-:Y:S02]  /*5cb0*/  IMAD R50, R50, UR7, RZ ;  /* 0x0000000732327c24 */ /* 0x000fe4000f8e02ff */
[----:B------:R-:W-:Y:S01]  /*5cc0*/  @!P6 IMAD.MOV R163, RZ, RZ, -R163 ;  /* 0x000000ffffa3e224 */ /* 0x000fe200078e0aa3 */
[----:B------:R-:W-:Y:S01]  /*5cd0*/  ISETP.GE.AND P6, PT, R187, RZ, PT ;  /* 0x000000ffbb00720c */ /* 0x000fe20003fc6270 */
[----:B------:R-:W-:Y:S02]  /*5ce0*/  IMAD.MOV R66, RZ, RZ, -R66 ;  /* 0x000000ffff427224 */ /* 0x000fe400078e0a42 */
[--C-:B------:R-:W-:Y:S01]  /*5cf0*/  @!P2 IMAD.IADD R165, R165, 0x1, -R4.reuse ;  /* 0x00000001a5a5a824 */ /* 0x100fe200078e0a04 */
[----:B------:R-:W-:Y:S01]  /*5d00*/  LEA R74, P2, R50, R248, 0x1 ;  /* 0x000000f8324a7211 */ /* 0x000fe200078408ff */
[--C-:B------:R-:W-:Y:S02]  /*5d10*/  @!P5 IMAD.IADD R166, R166, 0x1, -R4.reuse ;  /* 0x00000001a6a6d824 */ /* 0x100fe400078e0a04 */
[----:B------:R-:W-:Y:S01]  /*5d20*/  IMAD R176, R4, R66, R75 ;  /* 0x0000004204b07224 */ /* 0x000fe200078e024b */
[----:B------:R-:W-:Y:S01]  /*5d30*/  LEA.HI.X.SX32 R75, R50, R249, 0x1, P2 ;  /* 0x000000f9324b7211 */ /* 0x000fe200010f0eff */
[----:B------:R-:W-:Y:S01]  /*5d40*/  @!P4 IMAD.IADD R164, R164, 0x1, -R4 ;  /* 0x00000001a4a4c824 */ /* 0x000fe200078e0a04 */
[----:B------:R-:W-:-:S02]  /*5d50*/  ISETP.GT.U32.AND P2, PT, R4, R166, PT ;  /* 0x000000a60400720c */ /* 0x000fc40003f44070 */
[----:B------:R-:W-:Y:S01]  /*5d60*/  ISETP.GE.AND P4, PT, R186, RZ, PT ;  /* 0x000000ffba00720c */ /* 0x000fe20003f86270 */
[----:B------:R-:W-:Y:S01]  /*5d70*/  @!P6 IMAD.MOV R164, RZ, RZ, -R164 ;  /* 0x000000ffffa4e224 */ /* 0x000fe200078e0aa4 */
[----:B------:R-:W-:Y:S02]  /*5d80*/  SEL R50, R202, R45, !P3 ;  /* 0x0000002dca327207 */ /* 0x000fe40005800000 */
[----:B------:R-:W-:Y:S02]  /*5d90*/  ISETP.GT.U32.AND P6, PT, R4, R168, PT ;  /* 0x000000a80400720c */ /* 0x000fe40003fc4070 */
[----:B------:R-:W-:Y:S01]  /*5da0*/  SEL R48, R202, R48, !P3 ;  /* 0x00000030ca307207 */ /* 0x000fe20005800000 */
[----:B------:R-:W-:Y:S01]  /*5db0*/  IMAD R50, R50, UR7, RZ ;  /* 0x0000000732327c24 */ /* 0x000fe2000f8e02ff */
[----:B------:R-:W-:-:S03]  /*5dc0*/  ISETP.GT.U32.AND P5, PT, R4, R167, PT ;  /* 0x000000a70400720c */ /* 0x000fc60003fa4070 */
[--C-:B------:R-:W-:Y:S01]  /*5dd0*/  @!P2 IMAD.IADD R166, R166, 0x1, -R4.reuse ;  /* 0x00000001a6a6a824 */ /* 0x100fe200078e0a04 */
[-C--:B------:R-:W-:Y:S01]  /*5de0*/  LEA R72, P2, R50, R248.reuse, 0x1 ;  /* 0x000000f832487211 */ /* 0x080fe200078408ff */
[----:B------:R-:W-:Y:S02]  /*5df0*/  IMAD R48, R48, UR7, RZ ;  /* 0x0000000730307c24 */ /* 0x000fe4000f8e02ff */
[----:B------:R-:W-:Y:S01]  /*5e00*/  @!P4 IMAD.MOV R165, RZ, RZ, -R165 ;  /* 0x000000ffffa5c224 */ /* 0x000fe200078e0aa5 */
[----:B------:R-:W-:Y:S01]  /*5e10*/  ISETP.GE.AND P4, PT, R185, RZ, PT ;  /* 0x000000ffb900720c */ /* 0x000fe20003f86270 */
[--C-:B------:R-:W-:Y:S01]  /*5e20*/  @!P6 IMAD.IADD R168, R168, 0x1, -R4.reuse ;  /* 0x00000001a8a8e824 */ /* 0x100fe200078e0a04 */
[----:B------:R-:W-:Y:S02]  /*5e30*/  LEA.HI.X.SX32 R73, R50, R249, 0x1, P2 ;  /* 0x000000f932497211 */ /* 0x000fe400010f0eff */
[----:B------:R-:W-:Y:S01]  /*5e40*/  LEA R68, P2, R48, R248, 0x1 ;  /* 0x000000f830447211 */ /* 0x000fe200078408ff */
[----:B------:R-:W-:-:S03]  /*5e50*/  @!P5 IMAD.IADD R167, R167, 0x1, -R4 ;  /* 0x00000001a7a7d824 */ /* 0x000fc600078e0a04 */
[----:B------:R-:W-:Y:S02]  /*5e60*/  LEA.HI.X.SX32 R69, R48, R249, 0x1, P2 ;  /* 0x000000f930457211 */ /* 0x000fe400010f0eff */
[----:B------:R-:W-:Y:S02]  /*5e70*/  ISETP.GT.U32.AND P2, PT, R4, R168, PT ;  /* 0x000000a80400720c */ /* 0x000fe40003f44070 */
[C---:B------:R-:W-:Y:S02]  /*5e80*/  LOP3.LUT R137, R0.reuse, 0xd4, RZ, 0xfc, !PT ;  /* 0x000000d400897812 */ /* 0x040fe400078efcff */
[----:B------:R-:W-:Y:S02]  /*5e90*/  LOP3.LUT R195, R0, 0xe4, RZ, 0xfc, !PT ;  /* 0x000000e400c37812 */ /* 0x000fe400078efcff */
[----:B------:R-:W-:Y:S01]  /*5ea0*/  ISETP.GT.U32.AND P6, PT, R4, R167, PT ;  /* 0x000000a70400720c */ /* 0x000fe20003fc4070 */
[----:B------:R-:W-:Y:S01]  /*5eb0*/  @!P4 IMAD.MOV R166, RZ, RZ, -R166 ;  /* 0x000000ffffa6c224 */ /* 0x000fe200078e0aa6 */
[----:B------:R-:W-:-:S02]  /*5ec0*/  IABS R175, R137 ;  /* 0x0000008900af7213 */ /* 0x000fc40000000000 */
[----:B------:R-:W-:Y:S02]  /*5ed0*/  IABS R177, R195 ;  /* 0x000000c300b17213 */ /* 0x000fe40000000000 */
[----:B------:R-:W-:Y:S02]  /*5ee0*/  ISETP.GE.AND P4, PT, R193, RZ, PT ;  /* 0x000000ffc100720c */ /* 0x000fe40003f86270 */
[----:B------:R-:W-:Y:S01]  /*5ef0*/  SEL R49, R202, R49, !P3 ;  /* 0x00000031ca317207 */ /* 0x000fe20005800000 */
[----:B------:R-:W-:Y:S01]  /*5f00*/  IMAD.HI.U32 R65, R34, R175, RZ ;  /* 0x000000af22417227 */ /* 0x000fe200078e00ff */
[----:B------:R-:W-:Y:S02]  /*5f10*/  SEL R47, R202, R47, !P3 ;  /* 0x0000002fca2f7207 */ /* 0x000fe40005800000 */
[----:B------:R-:W-:Y:S01]  /*5f20*/  LOP3.LUT R194, R0, 0xec, RZ, 0xfc, !PT ;  /* 0x000000ec00c27812 */ /* 0x000fe200078efcff */
[----:B------:R-:W-:-:S04]  /*5f30*/  IMAD.HI.U32 R66, R34, R177, RZ ;  /* 0x000000b122427227 */ /* 0x000fc800078e00ff */
[----:B------:R-:W-:Y:S01]  /*5f40*/  @!P2 IMAD.IADD R168, R168, 0x1, -R4 ;  /* 0x00000001a8a8a824 */ /* 0x000fe200078e0a04 */
[----:B------:R-:W-:Y:S01]  /*5f50*/  ISETP.GT.U32.AND P2, PT, R4, R170, PT ;  /* 0x000000aa0400720c */ /* 0x000fe20003f44070 */
[----:B------:R-:W-:Y:S01]  /*5f60*/  IMAD R49, R49, UR7, RZ ;  /* 0x0000000731317c24 */ /* 0x000fe2000f8e02ff */
[----:B------:R-:W-:Y:S01]  /*5f70*/  IABS R178, R194 ;  /* 0x000000c200b27213 */ /* 0x000fe20000000000 */
[----:B------:R-:W-:Y:S01]  /*5f80*/  IMAD.MOV R65, RZ, RZ, -R65 ;  /* 0x000000ffff417224 */ /* 0x000fe200078e0a41 */
[----:B------:R-:W-:Y:S01]  /*5f90*/  SEL R46, R202, R46, !P3 ;  /* 0x0000002eca2e7207 */ /* 0x000fe20005800000 */
[----:B------:R-:W-:Y:S02]  /*5fa0*/  IMAD.MOV R66, RZ, RZ, -R66 ;  /* 0x000000ffff427224 */ /* 0x000fe400078e0a42 */
[----:B------:R-:W-:Y:S02]  /*5fb0*/  @!P6 IMAD.IADD R167, R167, 0x1, -R4 ;  /* 0x00000001a7a7e824 */ /* 0x000fe400078e0a04 */
[----:B------:R-:W-:Y:S01]  /*5fc0*/  IMAD R47, R47, UR7, RZ ;  /* 0x000000072f2f7c24 */ /* 0x000fe2000f8e02ff */
[----:B------:R-:W-:Y:S01]  /*5fd0*/  LEA R70, P5, R49, R248, 0x1 ;  /* 0x000000f831467211 */ /* 0x000fe200078a08ff */
[----:B------:R-:W-:-:S02]  /*5fe0*/  IMAD R175, R4, R65, R175 ;  /* 0x0000004104af7224 */ /* 0x000fc400078e02af */
[----:B------:R-:W-:Y:S02]  /*5ff0*/  IMAD R177, R4, R66, R177 ;  /* 0x0000004204b17224 */ /* 0x000fe400078e02b1 */
[----:B------:R-:W-:Y:S01]  /*6000*/  @!P4 IMAD.MOV R167, RZ, RZ, -R167 ;  /* 0x000000ffffa7c224 */ /* 0x000fe200078e0aa7 */
[----:B------:R-:W-:Y:S01]  /*6010*/  LEA R66, P4, R47, R248, 0x1 ;  /* 0x000000f82f427211 */ /* 0x000fe200078808ff */
[----:B------:R-:W-:Y:S01]  /*6020*/  IMAD.HI.U32 R65, R34, R178, RZ ;  /* 0x000000b222417227 */ /* 0x000fe200078e00ff */
[----:B------:R-:W-:-:S03]  /*6030*/  LEA.HI.X.SX32 R71, R49, R249, 0x1, P5 ;  /* 0x000000f931477211 */ /* 0x000fc600028f0eff */
[----:B------:R-:W-:Y:S01]  /*6040*/  IMAD R46, R46, UR7, RZ ;  /* 0x000000072e2e7c24 */ /* 0x000fe2000f8e02ff */
[----:B------:R-:W-:Y:S01]  /*6050*/  ISETP.GT.U32.AND P5, PT, R4, R169, PT ;  /* 0x000000a90400720c */ /* 0x000fe20003fa4070 */
[----:B------:R-:W-:Y:S01]  /*6060*/  IMAD.MOV R65, RZ, RZ, -R65 ;  /* 0x000000ffff417224 */ /* 0x000fe200078e0a41 */
[----:B------:R-:W-:Y:S01]  /*6070*/  LEA.HI.X.SX32 R67, R47, R249, 0x1, P4 ;  /* 0x000000f92f437211 */ /* 0x000fe200020f0eff */
[----:B------:R-:W-:Y:S01]  /*6080*/  @!P2 IMAD.IADD R170, R170, 0x1, -R4 ;  /* 0x00000001aaaaa824 */ /* 0x000fe200078e0a04 */
[----:B------:R-:W-:Y:S01]  /*6090*/  LEA R64, P4, R46, R248, 0x1 ;  /* 0x000000f82e407211 */ /* 0x000fe200078808ff */
[----:B------:R-:W-:-:S03]  /*60a0*/  IMAD R178, R4, R65, R178 ;  /* 0x0000004104b27224 */ /* 0x000fc600078e02b2 */
[----:B------:R-:W-:Y:S02]  /*60b0*/  LEA.HI.X.SX32 R65, R46, R249, 0x1, P4 ;  /* 0x000000f92e417211 */ /* 0x000fe400020f0eff */
[C---:B------:R-:W-:Y:S02]  /*60c0*/  ISETP.GT.U32.AND P4, PT, R4.reuse, R171, PT ;  /* 0x000000ab0400720c */ /* 0x040fe40003f84070 */
[----:B------:R-:W-:Y:S01]  /*60d0*/  ISETP.GT.U32.AND P2, PT, R4, R170, PT ;  /* 0x000000aa0400720c */ /* 0x000fe20003f44070 */
[----:B------:R-:W-:Y:S01]  /*60e0*/  @!P5 IMAD.IADD R169, R169, 0x1, -R4 ;  /* 0x00000001a9a9d824 */ /* 0x000fe200078e0a04 */
[----:B------:R-:W-:Y:S02]  /*60f0*/  ISETP.GE.AND P6, PT, R192, RZ, PT ;  /* 0x000000ffc000720c */ /* 0x000fe40003fc6270 */
[----:B------:R-:W-:Y:S02]  /*6100*/  LOP3.LUT R206, R0, 0x114, RZ, 0xfc, !PT ;  /* 0x0000011400ce7812 */ /* 0x000fe400078efcff */
[----:B------:R-:W-:-:S02]  /*6110*/  ISETP.GT.U32.AND P5, PT, R4, R169, PT ;  /* 0x000000a90400720c */ /* 0x000fc40003fa4070 */
[----:B------:R-:W-:-:S03]  /*6120*/  LOP3.LUT R203, R0, 0x104, RZ, 0xfc, !PT ;  /* 0x0000010400cb7812 */ /* 0x000fc600078efcff */
[--C-:B------:R-:W-:Y:S02]  /*6130*/  @!P4 IMAD.IADD R171, R171, 0x1, -R4.reuse ;  /* 0x00000001ababc824 */ /* 0x100fe400078e0a04 */
[----:B------:R-:W-:Y:S01]  /*6140*/  @!P2 IMAD.IADD R170, R170, 0x1, -R4 ;  /* 0x00000001aaaaa824 */ /* 0x000fe200078e0a04 */
[----:B------:R-:W-:Y:S02]  /*6150*/  ISETP.GE.AND P2, PT, R189, RZ, PT ;  /* 0x000000ffbd00720c */ /* 0x000fe40003f46270 */
[----:B------:R-:W-:Y:S01]  /*6160*/  IABS R158, R206 ;  /* 0x000000ce009e7213 */ /* 0x000fe20000000000 */
[----:B------:R-:W-:Y:S01]  /*6170*/  @!P6 IMAD.MOV R168, RZ, RZ, -R168 ;  /* 0x000000ffffa8e224 */ /* 0x000fe200078e0aa8 */
[----:B------:R-:W-:Y:S02]  /*6180*/  ISETP.GT.U32.AND P4, PT, R4, R171, PT ;  /* 0x000000ab0400720c */ /* 0x000fe40003f84070 */
[----:B------:R-:W-:Y:S01]  /*6190*/  LOP3.LUT R139, R0, 0xfc, RZ, 0xfc, !PT ;  /* 0x000000fc008b7812 */ /* 0x000fe200078efcff */
[----:B------:R-:W-:Y:S01]  /*61a0*/  IMAD.HI.U32 R60, R34, R158, RZ ;  /* 0x0000009e223c7227 */ /* 0x000fe200078e00ff */
[----:B------:R-:W-:-:S02]  /*61b0*/  IABS R181, R203 ;  /* 0x000000cb00b57213 */ /* 0x000fc40000000000 */
[----:B------:R-:W-:Y:S02]  /*61c0*/  ISETP.GE.AND P6, PT, R190, RZ, PT ;  /* 0x000000ffbe00720c */ /* 0x000fe40003fc6270 */
[----:B------:R-:W-:Y:S01]  /*61d0*/  LOP3.LUT R205, R0, 0x11c, RZ, 0xfc, !PT ;  /* 0x0000011c00cd7812 */ /* 0x000fe200078efcff */
[----:B------:R-:W-:Y:S01]  /*61e0*/  IMAD.HI.U32 R61, R34, R181, RZ ;  /* 0x000000b5223d7227 */ /* 0x000fe200078e00ff */
[----:B------:R-:W-:Y:S02]  /*61f0*/  IABS R180, R139 ;  /* 0x0000008b00b47213 */ /* 0x000fe40000000000 */
[----:B------:R-:W-:Y:S01]  /*6200*/  SEL R43, R202, R43, !P3 ;  /* 0x0000002bca2b7207 */ /* 0x000fe20005800000 */
[----:B------:R-:W-:Y:S01]  /*6210*/  IMAD.MOV R60, RZ, RZ, -R60 ;  /* 0x000000ffff3c7224 */ /* 0x000fe200078e0a3c */
[----:B------:R-:W-:Y:S01]  /*6220*/  LOP3.LUT R2, R0, 0x10c, RZ, 0xfc, !PT ;  /* 0x0000010c00027812 */ /* 0x000fe200078efcff */
[----:B------:R-:W-:Y:S01]  /*6230*/  @!P5 IMAD.IADD R169, R169, 0x1, -R4 ;  /* 0x00000001a9a9d824 */ /* 0x000fe200078e0a04 */
[----:B------:R-:W-:-:S02]  /*6240*/  IABS R33, R205 ;  /* 0x000000cd00217213 */ /* 0x000fc40000000000 */
[----:B------:R-:W-:Y:S01]  /*6250*/  ISETP.GT.U32.AND P5, PT, R4, R172, PT ;  /* 0x000000ac0400720c */ /* 0x000fe20003fa4070 */
[----:B------:R-:W-:Y:S01]  /*6260*/  @!P2 IMAD.MOV R170, RZ, RZ, -R170 ;  /* 0x000000ffffaaa224 */ /* 0x000fe200078e0aaa */
[----:B------:R-:W-:Y:S01]  /*6270*/  IABS R182, R2 ;  /* 0x0000000200b67213 */ /* 0x000fe20000000000 */
[----:B------:R-:W-:Y:S01]  /*6280*/  IMAD.HI.U32 R63, R34, R180, RZ ;  /* 0x000000b4223f7227 */ /* 0x000fe200078e00ff */
[----:B------:R-:W-:Y:S02]  /*6290*/  SEL R42, R202, R42, !P3 ;  /* 0x0000002aca2a7207 */ /* 0x000fe40005800000 */
[C---:B------:R-:W-:Y:S01]  /*62a0*/  ISETP.GT.U32.AND P2, PT, R4.reuse, R173, PT ;  /* 0x000000ad0400720c */ /* 0x040fe20003f44070 */
[----:B------:R-:W-:Y:S02]  /*62b0*/  IMAD.MOV R61, RZ, RZ, -R61 ;  /* 0x000000ffff3d7224 */ /* 0x000fe400078e0a3d */
[----:B------:R-:W-:Y:S02]  /*62c0*/  IMAD R158, R4, R60, R158 ;  /* 0x0000003c049e7224 */ /* 0x000fe400078e029e */
[----:B------:R-:W-:-:S02]  /*62d0*/  IMAD R43, R43, UR7, RZ ;  /* 0x000000072b2b7c24 */ /* 0x000fc4000f8e02ff */
[----:B------:R-:W-:-:S04]  /*62e0*/  IMAD.HI.U32 R60, R34, R33, RZ ;  /* 0x00000021223c7227 */ /* 0x000fc800078e00ff */
[----:B------:R-:W-:Y:S01]  /*62f0*/  @!P4 IMAD.IADD R171, R171, 0x1, -R4 ;  /* 0x00000001ababc824 */ /* 0x000fe200078e0a04 */
[C---:B------:R-:W-:Y:S01]  /*6300*/  ISETP.GT.U32.AND P4, PT, R4.reuse, R174, PT ;  /* 0x000000ae0400720c */ /* 0x040fe20003f84070 */
[----:B------:R-:W-:Y:S02]  /*6310*/  IMAD.MOV R63, RZ, RZ, -R63 ;  /* 0x000000ffff3f7224 */ /* 0x000fe400078e0a3f */
[----:B------:R-:W-:Y:S02]  /*6320*/  IMAD R181, R4, R61, R181 ;  /* 0x0000003d04b57224 */ /* 0x000fe400078e02b5 */
[----:B------:R-:W-:Y:S01]  /*6330*/  @!P6 IMAD.MOV R169, RZ, RZ, -R169 ;  /* 0x000000ffffa9e224 */ /* 0x000fe200078e0aa9 */
[----:B------:R-:W-:Y:S01]  /*6340*/  LEA R62, P6, R43, R248, 0x1 ;  /* 0x000000f82b3e7211 */ /* 0x000fe200078c08ff */
[----:B------:R-:W-:-:S04]  /*6350*/  IMAD.HI.U32 R61, R34, R182, RZ ;  /* 0x000000b6223d7227 */ /* 0x000fc800078e00ff */
[----:B------:R-:W-:Y:S02]  /*6360*/  IMAD.MOV R60, RZ, RZ, -R60 ;  /* 0x000000ffff3c7224 */ /* 0x000fe400078e0a3c */
[----:B------:R-:W-:Y:S02]  /*6370*/  IMAD R42, R42, UR7, RZ ;  /* 0x000000072a2a7c24 */ /* 0x000fe4000f8e02ff */
[C---:B------:R-:W-:Y:S01]  /*6380*/  IMAD R180, R4.reuse, R63, R180 ;  /* 0x0000003f04b47224 */ /* 0x040fe200078e02b4 */
[----:B------:R-:W-:Y:S01]  /*6390*/  LEA.HI.X.SX32 R63, R43, R249, 0x1, P6 ;  /* 0x000000f92b3f7211 */ /* 0x000fe200030f0eff */
[----:B------:R-:W-:Y:S02]  /*63a0*/  IMAD.MOV R61, RZ, RZ, -R61 ;  /* 0x000000ffff3d7224 */ /* 0x000fe400078e0a3d */
[----:B------:R-:W-:Y:S01]  /*63b0*/  IMAD R33, R4, R60, R33 ;  /* 0x0000003c04217224 */ /* 0x000fe200078e0221 */
[----:B------:R-:W-:Y:S01]  /*63c0*/  LEA R60, P6, R42, R248, 0x1 ;  /* 0x000000f82a3c7211 */ /* 0x000fe200078c08ff */
[----:B------:R-:W-:-:S02]  /*63d0*/  @!P5 IMAD.IADD R172, R172, 0x1, -R4 ;  /* 0x00000001acacd824 */ /* 0x000fc400078e0a04 */
[----:B------:R-:W-:Y:S01]  /*63e0*/  IMAD R182, R4, R61, R182 ;  /* 0x0000003d04b67224 */ /* 0x000fe200078e02b6 */
[----:B------:R-:W-:Y:S01]  /*63f0*/  LEA.HI.X.SX32 R61, R42, R249, 0x1, P6 ;  /* 0x000000f92a3d7211 */ /* 0x000fe200030f0eff */
[--C-:B------:R-:W-:Y:S01]  /*6400*/  @!P2 IMAD.IADD R173, R173, 0x1, -R4.reuse ;  /* 0x00000001adada824 */ /* 0x100fe200078e0a04 */
[----:B------:R-:W-:Y:S01]  /*6410*/  ISETP.GT.U32.AND P6, PT, R4, R172, PT ;  /* 0x000000ac0400720c */ /* 0x000fe20003fc4070 */
[----:B------:R-:W-:Y:S01]  /*6420*/  @!P4 IMAD.IADD R174, R174, 0x1, -R4 ;  /* 0x00000001aeaec824 */ /* 0x000fe200078e0a04 */
[----:B------:R-:W-:Y:S02]  /*6430*/  ISETP.GE.AND P5, PT, R188, RZ, PT ;  /* 0x000000ffbc00720c */ /* 0x000fe40003fa6270 */
[----:B------:R-:W-:Y:S02]  /*6440*/  ISETP.GT.U32.AND P4, PT, R4, R173, PT ;  /* 0x000000ad0400720c */ /* 0x000fe40003f84070 */
[----:B------:R-:W-:-:S05]  /*6450*/  SEL R44, R202, R44, !P3 ;  /* 0x0000002cca2c7207 */ /* 0x000fca0005800000 */
[----:B------:R-:W-:Y:S02]  /*6460*/  IMAD R44, R44, UR7, RZ ;  /* 0x000000072c2c7c24 */ /* 0x000fe4000f8e02ff */
[--C-:B------:R-:W-:Y:S01]  /*6470*/  @!P6 IMAD.IADD R172, R172, 0x1, -R4.reuse ;  /* 0x00000001acace824 */ /* 0x100fe200078e0a04 */
[----:B------:R-:W-:Y:S01]  /*6480*/  ISETP.GE.AND P6, PT, R191, RZ, PT ;  /* 0x000000ffbf00720c */ /* 0x000fe20003fc6270 */
[----:B------:R-:W-:Y:S01]  /*6490*/  @!P5 IMAD.MOV R171, RZ, RZ, -R171 ;  /* 0x000000ffffabd224 */ /* 0x000fe200078e0aab */
[----:B------:R-:W-:Y:S01]  /*64a0*/  ISETP.GE.AND P5, PT, R138, RZ, PT ;  /* 0x000000ff8a00720c */ /* 0x000fe20003fa6270 */
[----:B------:R-:W-:Y:S01]  /*64b0*/  @!P4 IMAD.IADD R173, R173, 0x1, -R4 ;  /* 0x00000001adadc824 */ /* 0x000fe200078e0a04 */
[----:B------:R-:W-:Y:S02]  /*64c0*/  ISETP.GT.U32.AND P4, PT, R4, R175, PT ;  /* 0x000000af0400720c */ /* 0x000fe40003f84070 */
[----:B------:R-:W-:-:S04]  /*64d0*/  LEA R58, P2, R44, R248, 0x1 ;  /* 0x000000f82c3a7211 */ /* 0x000fc800078408ff */
[----:B------:R-:W-:Y:S02]  /*64e0*/  LEA.HI.X.SX32 R59, R44, R249, 0x1, P2 ;  /* 0x000000f92c3b7211 */ /* 0x000fe400010f0eff */
[----:B------:R-:W-:Y:S01]  /*64f0*/  ISETP.GT.U32.AND P2, PT, R4, R174, PT ;  /* 0x000000ae0400720c */ /* 0x000fe20003f44070 */
[----:B------:R-:W-:Y:S01]  /*6500*/  @!P6 IMAD.MOV R172, RZ, RZ, -R172 ;  /* 0x000000fffface224 */ /* 0x000fe200078e0aac */
[----:B------:R-:W-:Y:S01]  /*6510*/  ISETP.GE.AND P6, PT, R116, RZ, PT ;  /* 0x000000ff7400720c */ /* 0x000fe20003fc6270 */
[----:B------:R-:W-:Y:S01]  /*6520*/  @!P5 IMAD.MOV R173, RZ, RZ, -R173 ;  /* 0x000000ffffadd224 */ /* 0x000fe200078e0aad */
[----:B------:R-:W-:Y:S01]  /*6530*/  ISETP.GT.U32.AND P5, PT, R4, R176, PT ;  /* 0x000000b00400720c */ /* 0x000fe20003fa4070 */
[----:B------:R-:W-:Y:S01]  /*6540*/  @!P4 IMAD.IADD R175, R175, 0x1, -R4 ;  /* 0x00000001afafc824 */ /* 0x000fe200078e0a04 */
[----:B------:R-:W-:-:S04]  /*6550*/  SEL R41, R202, R41, !P3 ;  /* 0x00000029ca297207 */ /* 0x000fc80005800000 */
[----:B------:R-:W-:Y:S01]  /*6560*/  ISETP.GT.U32.AND P4, PT, R4, R175, PT ;  /* 0x000000af0400720c */ /* 0x000fe20003f84070 */
[----:B------:R-:W-:Y:S02]  /*6570*/  IMAD R41, R41, UR7, RZ ;  /* 0x0000000729297c24 */ /* 0x000fe4000f8e02ff */
[----:B------:R-:W-:Y:S01]  /*6580*/  @!P2 IMAD.IADD R174, R174, 0x1, -R4 ;  /* 0x00000001aeaea824 */ /* 0x000fe200078e0a04 */
[----:B------:R-:W-:-:S03]  /*6590*/  ISETP.GE.AND P2, PT, R137, RZ, PT ;  /* 0x000000ff8900720c */ /* 0x000fc60003f46270 */
[----:B------:R-:W-:Y:S01]  /*65a0*/  @!P6 IMAD.MOV R174, RZ, RZ, -R174 ;  /* 0x000000ffffaee224 */ /* 0x000fe200078e0aae */
[----:B------:R-:W-:Y:S01]  /*65b0*/  ISETP.GT.U32.AND P6, PT, R4, R177, PT ;  /* 0x000000b10400720c */ /* 0x000fe20003fc4070 */
[----:B------:R-:W-:Y:S01]  /*65c0*/  @!P5 IMAD.IADD R176, R176, 0x1, -R4 ;  /* 0x00000001b0b0d824 */ /* 0x000fe200078e0a04 */
[----:B------:R-:W-:-:S03]  /*65d0*/  LEA R56, P5, R41, R248, 0x1 ;  /* 0x000000f829387211 */ /* 0x000fc600078a08ff */
[----:B------:R-:W-:Y:S01]  /*65e0*/  @!P4 IMAD.IADD R175, R175, 0x1, -R4 ;  /* 0x00000001afafc824 */ /* 0x000fe200078e0a04 */
[----:B------:R-:W-:Y:S02]  /*65f0*/  LEA.HI.X.SX32 R57, R41, R249, 0x1, P5 ;  /* 0x000000f929397211 */ /* 0x000fe400028f0eff */
[----:B------:R-:W-:Y:S01]  /*6600*/  ISETP.GT.U32.AND P5, PT, R4, R176, PT ;  /* 0x000000b00400720c */ /* 0x000fe20003fa4070 */
[----:B------:R-:W-:Y:S01]  /*6610*/  @!P2 IMAD.MOV R175, RZ, RZ, -R175 ;  /* 0x000000ffffafa224 */ /* 0x000fe200078e0aaf */
[----:B------:R-:W-:-:S03]  /*6620*/  ISETP.GE.AND P2, PT, R196, RZ, PT ;  /* 0x000000ffc400720c */ /* 0x000fc60003f46270 */
[----:B------:R-:W-:-:S05]  /*6630*/  @!P6 IMAD.IADD R177, R177, 0x1, -R4 ;  /* 0x00000001b1b1e824 */ /* 0x000fca00078e0a04 */
[----:B------:R-:W-:-:S03]  /*6640*/  ISETP.GT.U32.AND P6, PT, R4, R177, PT ;  /* 0x000000b10400720c */ /* 0x000fc60003fc4070 */
[----:B------:R-:W-:Y:S01]  /*6650*/  @!P5 IMAD.IADD R176, R176, 0x1, -R4 ;  /* 0x00000001b0b0d824 */ /* 0x000fe200078e0a04 */
[----:B------:R-:W-:-:S03]  /*6660*/  ISETP.GT.U32.AND P4, PT, R4, R178, PT ;  /* 0x000000b20400720c */ /* 0x000fc60003f84070 */
[----:B------:R-:W-:Y:S01]  /*6670*/  @!P2 IMAD.MOV R176, RZ, RZ, -R176 ;  /* 0x000000ffffb0a224 */ /* 0x000fe200078e0ab0 */
[----:B------:R-:W-:Y:S02]  /*6680*/  ISETP.GT.U32.AND P2, PT, R4, R180, PT ;  /* 0x000000b40400720c */ /* 0x000fe40003f44070 */
[----:B------:R-:W-:-:S03]  /*6690*/  ISETP.GE.AND P5, PT, R195, RZ, PT ;  /* 0x000000ffc300720c */ /* 0x000fc60003fa6270 */
[--C-:B------:R-:W-:Y:S01]  /*66a0*/  @!P6 IMAD.IADD R177, R177, 0x1, -R4.reuse ;  /* 0x00000001b1b1e824 */ /* 0x100fe200078e0a04 */
[----:B------:R-:W-:Y:S02]  /*66b0*/  ISETP.GT.U32.AND P6, PT, R4, R179, PT ;  /* 0x000000b30400720c */ /* 0x000fe40003fc4070 */
[----:B------:R-:W-:Y:S01]  /*66c0*/  SEL R36, R202, R36, !P3 ;  /* 0x00000024ca247207 */ /* 0x000fe20005800000 */
[----:B------:R-:W-:Y:S01]  /*66d0*/  @!P4 IMAD.IADD R178, R178, 0x1, -R4 ;  /* 0x00000001b2b2c824 */ /* 0x000fe200078e0a04 */
[----:B------:R-:W-:-:S03]  /*66e0*/  LOP3.LUT R238, R0, 0x12c, RZ, 0xfc, !PT ;  /* 0x0000012c00ee7812 */ /* 0x000fc600078efcff */
[--C-:B------:R-:W-:Y:S01]  /*66f0*/  @!P2 IMAD.IADD R180, R180, 0x1, -R4.reuse ;  /* 0x00000001b4b4a824 */ /* 0x100fe200078e0a04 */
[----:B------:R-:W-:Y:S01]  /*6700*/  IABS R52, R238 ;  /* 0x000000ee00347213 */ /* 0x000fe20000000000 */
[----:B------:R-:W-:Y:S01]  /*6710*/  IMAD R36, R36, UR7, RZ ;  /* 0x0000000724247c24 */ /* 0x000fe2000f8e02ff */
[C---:B------:R-:W-:Y:S01]  /*6720*/  ISETP.GT.U32.AND P4, PT, R4.reuse, R178, PT ;  /* 0x000000b20400720c */ /* 0x040fe20003f84070 */
[----:B------:R-:W-:Y:S01]  /*6730*/  @!P5 IMAD.MOV R177, RZ, RZ, -R177 ;  /* 0x000000ffffb1d224 */ /* 0x000fe200078e0ab1 */
[----:B------:R-:W-:Y:S01]  /*6740*/  ISETP.GT.U32.AND P2, PT, R4, R180, PT ;  /* 0x000000b40400720c */ /* 0x000fe20003f44070 */
[----:B------:R-:W-:Y:S01]  /*6750*/  @!P6 IMAD.IADD R179, R179, 0x1, -R4 ;  /* 0x00000001b3b3e824 */ /* 0x000fe200078e0a04 */
[----:B------:R-:W-:Y:S01]  /*6760*/  LEA R54, P5, R36, R248, 0x1 ;  /* 0x000000f824367211 */ /* 0x000fe200078a08ff */
[----:B------:R-:W-:Y:S01]  /*6770*/  IMAD.HI.U32 R183, R34, R52, RZ ;  /* 0x0000003422b77227 */ /* 0x000fe200078e00ff */
[----:B------:R-:W-:Y:S02]  /*6780*/  LOP3.LUT R237, R0, 0x134, RZ, 0xfc, !PT ;  /* 0x0000013400ed7812 */ /* 0x000fe400078efcff */
[----:B------:R-:W-:Y:S01]  /*6790*/  LEA.HI.X.SX32 R55, R36, R249, 0x1, P5 ;  /* 0x000000f924377211 */ /* 0x000fe200028f0eff */
[----:B------:R-:W-:Y:S01]  /*67a0*/  IMAD.MOV R183, RZ, RZ, -R183 ;  /* 0x000000ffffb77224 */ /* 0x000fe200078e0ab7 */
[----:B------:R-:W-:-:S02]  /*67b0*/  IABS R24, R237 ;  /* 0x000000ed00187213 */ /* 0x000fc40000000000 */
[----:B------:R-:W-:Y:S02]  /*67c0*/  ISETP.GE.AND P5, PT, R194, RZ, PT ;  /* 0x000000ffc200720c */ /* 0x000fe40003fa6270 */
[C---:B------:R-:W-:Y:S01]  /*67d0*/  ISETP.GT.U32.AND P6, PT, R4.reuse, R179, PT ;  /* 0x000000b30400720c */ /* 0x040fe20003fc4070 */
[----:B------:R-:W-:Y:S01]  /*67e0*/  IMAD R183, R4, R183, R52 ;  /* 0x000000b704b77224 */ /* 0x000fe200078e0234 */
[----:B------:R-:W-:Y:S01]  /*67f0*/  SEL R38, R202, R38, !P3 ;  /* 0x00000026ca267207 */ /* 0x000fe20005800000 */
[----:B------:R-:W-:-:S04]  /*6800*/  IMAD.HI.U32 R52, R34, R24, RZ ;  /* 0x0000001822347227 */ /* 0x000fc800078e00ff */
[--C-:B------:R-:W-:Y:S01]  /*6810*/  @!P4 IMAD.IADD R178, R178, 0x1, -R4.reuse ;  /* 0x00000001b2b2c824 */ /* 0x100fe200078e0a04 */
[----:B------:R-:W-:Y:S01]  /*6820*/  ISETP.GT.U32.AND P4, PT, R4, R181, PT ;  /* 0x000000b50400720c */ /* 0x000fe20003f84070 */
[----:B------:R-:W-:Y:S01]  /*6830*/  @!P2 IMAD.IADD R180, R180, 0x1, -R4 ;  /* 0x00000001b4b4a824 */ /* 0x000fe200078e0a04 */
[----:B------:R-:W-:Y:S01]  /*6840*/  ISETP.GT.U32.AND P2, PT, R4, R182, PT ;  /* 0x000000b60400720c */ /* 0x000fe20003f44070 */
[----:B------:R-:W-:Y:S01]  /*6850*/  IMAD.MOV R52, RZ, RZ, -R52 ;  /* 0x000000ffff347224 */ /* 0x000fe200078e0a34 */
[----:B------:R-:W-:Y:S01]  /*6860*/  SEL R8, R202, R8, !P3 ;  /* 0x00000008ca087207 */ /* 0x000fe20005800000 */
[----:B------:R-:W-:Y:S02]  /*6870*/  IMAD R38, R38, UR7, RZ ;  /* 0x0000000726267c24 */ /* 0x000fe4000f8e02ff */
[----:B------:R-:W-:Y:S02]  /*6880*/  IMAD R24, R4, R52, R24 ;  /* 0x0000003404187224 */ /* 0x000fe400078e0218 */
[----:B------:R-:W-:Y:S01]  /*6890*/  @!P5 IMAD.MOV R178, RZ, RZ, -R178 ;  /* 0x000000ffffb2d224 */ /* 0x000fe200078e0ab2 */
[-C--:B------:R-:W-:Y:S01]  /*68a0*/  LEA R52, P5, R38, R248.reuse, 0x1 ;  /* 0x000000f826347211 */ /* 0x080fe200078a08ff */
[--C-:B------:R-:W-:Y:S01]  /*68b0*/  @!P6 IMAD.IADD R179, R179, 0x1, -R4.reuse ;  /* 0x00000001b3b3e824 */ /* 0x100fe200078e0a04 */
[----:B------:R-:W-:Y:S01]  /*68c0*/  ISETP.GE.AND P6, PT, R146, RZ, PT ;  /* 0x000000ff9200720c */ /* 0x000fe20003fc6270 */
[----:B------:R-:W-:Y:S01]  /*68d0*/  IMAD R8, R8, UR7, RZ ;  /* 0x0000000708087c24 */ /* 0x000fe2000f8e02ff */
[----:B------:R-:W-:Y:S01]  /*68e0*/  LEA.HI.X.SX32 R53, R38, R249, 0x1, P5 ;  /* 0x000000f926357211 */ /* 0x000fe200028f0eff */
[--C-:B------:R-:W-:Y:S01]  /*68f0*/  @!P4 IMAD.IADD R181, R181, 0x1, -R4.reuse ;  /* 0x00000001b5b5c824 */ /* 0x100fe200078e0a04 */
[----:B------:R-:W-:Y:S01]  /*6900*/  ISETP.GE.AND P4, PT, R139, RZ, PT ;  /* 0x000000ff8b00720c */ /* 0x000fe20003f86270 */
[----:B------:R-:W-:Y:S01]  /*6910*/  @!P2 IMAD.IADD R182, R182, 0x1, -R4 ;  /* 0x00000001b6b6a824 */ /* 0x000fe200078e0a04 */
[----:B------:R-:W-:-:S04]  /*6920*/  LEA R50, P5, R8, R248, 0x1 ;  /* 0x000000f808327211 */ /* 0x000fc800078a08ff */
[----:B------:R-:W-:Y:S02]  /*6930*/  LEA.HI.X.SX32 R51, R8, R249, 0x1, P5 ;  /* 0x000000f908337211 */ /* 0x000fe400028f0eff */
[C---:B------:R-:W-:Y:S02]  /*6940*/  ISETP.GT.U32.AND P5, PT, R4.reuse, R181, PT ;  /* 0x000000b50400720c */ /* 0x040fe40003fa4070 */
[C---:B------:R-:W-:Y:S01]  /*6950*/  ISETP.GT.U32.AND P2, PT, R4.reuse, R182, PT ;  /* 0x000000b60400720c */ /* 0x040fe20003f44070 */
[----:B------:R-:W-:Y:S01]  /*6960*/  @!P6 IMAD.MOV R179, RZ, RZ, -R179 ;  /* 0x000000ffffb3e224 */ /* 0x000fe200078e0ab3 */
[----:B------:R-:W-:Y:S01]  /*6970*/  ISETP.GE.AND P6, PT, R203, RZ, PT ;  /* 0x000000ffcb00720c */ /* 0x000fe20003fc6270 */
[----:B------:R-:W-:Y:S01]  /*6980*/  @!P4 IMAD.MOV R180, RZ, RZ, -R180 ;  /* 0x000000ffffb4c224 */ /* 0x000fe200078e0ab4 */
[----:B------:R-:W-:-:S07]  /*6990*/  ISETP.GT.U32.AND P4, PT, R4, R158, PT ;  /* 0x0000009e0400720c */ /* 0x000fce0003f84070 */
[--C-:B------:R-:W-:Y:S01]  /*69a0*/  @!P5 IMAD.IADD R181, R181, 0x1, -R4.reuse ;  /* 0x00000001b5b5d824 */ /* 0x100fe200078e0a04 */
[----:B------:R-:W-:Y:S01]  /*69b0*/  ISETP.GT.U32.AND P5, PT, R4, R33, PT ;  /* 0x000000210400720c */ /* 0x000fe20003fa4070 */
[--C-:B------:R-:W-:Y:S01]  /*69c0*/  @!P2 IMAD.IADD R182, R182, 0x1, -R4.reuse ;  /* 0x00000001b6b6a824 */ /* 0x100fe200078e0a04 */
[----:B------:R-:W-:Y:S01]  /*69d0*/  ISETP.GT.U32.AND P2, PT, R4, R184, PT ;  /* 0x000000b80400720c */ /* 0x000fe20003f44070 */
[----:B------:R-:W-:Y:S01]  /*69e0*/  @!P6 IMAD.MOV R181, RZ, RZ, -R181 ;  /* 0x000000ffffb5e224 */ /* 0x000fe200078e0ab5 */
[----:B------:R-:W-:Y:S01]  /*69f0*/  ISETP.GE.AND P6, PT, R2, RZ, PT ;  /* 0x000000ff0200720c */ /* 0x000fe20003fc6270 */
[--C-:B------:R-:W-:Y:S01]  /*6a00*/  @!P4 IMAD.IADD R158, R158, 0x1, -R4.reuse ;  /* 0x000000019e9ec824 */ /* 0x100fe200078e0a04 */
[----:B------:R-:W-:Y:S01]  /*6a10*/  LOP3.LUT R209, R0, 0x13c, RZ, 0xfc, !PT ;  /* 0x0000013c00d17812 */ /* 0x000fe200078efcff */
[----:B------:R0:W-:Y:S06]  /*6a20*/  STL [R1+0x228], R187 ;  /* 0x000228bb01007387 */ /* 0x0001ec0000100800 */
[--C-:B------:R-:W-:Y:S01]  /*6a30*/  @!P5 IMAD.IADD R33, R33, 0x1, -R4.reuse ;  /* 0x000000012121d824 */ /* 0x100fe200078e0a04 */
[----:B------:R-:W-:Y:S01]  /*6a40*/  ISETP.GT.U32.AND P5, PT, R4, R158, PT ;  /* 0x0000009e0400720c */ /* 0x000fe20003fa4070 */
[----:B------:R-:W-:Y:S01]  /*6a50*/  @!P2 IMAD.IADD R184, R184, 0x1, -R4 ;  /* 0x00000001b8b8a824 */ /* 0x000fe200078e0a04 */
[----:B0-----:R-:W-:Y:S01]  /*6a60*/  IABS R187, R209 ;  /* 0x000000d100bb7213 */ /* 0x001fe20000000000 */
[----:B------:R-:W-:Y:S01]  /*6a70*/  @!P6 IMAD.MOV R182, RZ, RZ, -R182 ;  /* 0x000000ffffb6e224 */ /* 0x000fe200078e0ab6 */
[----:B------:R-:W-:-:S02]  /*6a80*/  ISETP.GE.AND P6, PT, R206, RZ, PT ;  /* 0x000000ffce00720c */ /* 0x000fc40003fc6270 */
[----:B------:R-:W-:Y:S01]  /*6a90*/  ISETP.GT.U32.AND P2, PT, R4, R184, PT ;  /* 0x000000b80400720c */ /* 0x000fe20003f44070 */
[----:B------:R-:W-:-:S04]  /*6aa0*/  IMAD.HI.U32 R45, R34, R187, RZ ;  /* 0x000000bb222d7227 */ /* 0x000fc800078e00ff */
[----:B------:R-:W-:Y:S02]  /*6ab0*/  IMAD.MOV R45, RZ, RZ, -R45 ;  /* 0x000000ffff2d7224 */ /* 0x000fe400078e0a2d */
[----:B------:R-:W-:Y:S02]  /*6ac0*/  @!P5 IMAD.IADD R158, R158, 0x1, -R4 ;  /* 0x000000019e9ed824 */ /* 0x000fe400078e0a04 */
[C---:B------:R-:W-:Y:S02]  /*6ad0*/  IMAD R187, R4.reuse, R45, R187 ;  /* 0x0000002d04bb7224 */ /* 0x040fe400078e02bb */
[----:B------:R-:W-:Y:S01]  /*6ae0*/  @!P6 IMAD.MOV R158, RZ, RZ, -R158 ;  /* 0x000000ffff9ee224 */ /* 0x000fe200078e0a9e */
[----:B------:R-:W-:Y:S01]  /*6af0*/  ISETP.GT.U32.AND P6, PT, R4, R183, PT ;  /* 0x000000b70400720c */ /* 0x000fe20003fc4070 */
[----:B------:R-:W-:Y:S01]  /*6b00*/  @!P2 IMAD.IADD R184, R184, 0x1, -R4 ;  /* 0x00000001b8b8a824 */ /* 0x000fe200078e0a04 */
[----:B------:R-:W-:Y:S02]  /*6b10*/  ISETP.GT.U32.AND P2, PT, R4, R187, PT ;  /* 0x000000bb0400720c */ /* 0x000fe40003f44070 */
[----:B------:R-:W-:-:S02]  /*6b20*/  SEL R9, R202, R9, !P3 ;  /* 0x00000009ca097207 */ /* 0x000fc40005800000 */
[----:B------:R-:W-:-:S03]  /*6b30*/  SEL R39, R202, R39, !P3 ;  /* 0x00000027ca277207 */ /* 0x000fc60005800000 */
[----:B------:R-:W-:Y:S02]  /*6b40*/  IMAD R9, R9, UR7, RZ ;  /* 0x0000000709097c24 */ /* 0x000fe4000f8e02ff */
[----:B------:R-:W-:Y:S01]  /*6b50*/  IMAD R39, R39, UR7, RZ ;  /* 0x0000000727277c24 */ /* 0x000fe2000f8e02ff */
[----:B------:R-:W-:Y:S01]  /*6b60*/  LOP3.LUT R208, R0, 0x144, RZ, 0xfc, !PT ;  /* 0x0000014400d07812 */ /* 0x000fe200078efcff */
[--C-:B------:R-:W-:Y:S01]  /*6b70*/  @!P6 IMAD.IADD R183, R183, 0x1, -R4.reuse ;  /* 0x00000001b7b7e824 */ /* 0x100fe200078e0a04 */
[----:B------:R0:W-:Y:S01]  /*6b80*/  STL [R1+0x224], R186 ;  /* 0x000224ba01007387 */ /* 0x0001e20000100800 */
[-C--:B------:R-:W-:Y:S01]  /*6b90*/  LEA R48, P4, R9, R248.reuse, 0x1 ;  /* 0x000000f809307211 */ /* 0x080fe200078808ff */
[----:B------:R-:W-:Y:S01]  /*6ba0*/  @!P2 IMAD.IADD R187, R187, 0x1, -R4 ;  /* 0x00000001bbbba824 */ /* 0x000fe200078e0a04 */
[----:B------:R-:W-:Y:S02]  /*6bb0*/  LEA R46, P6, R39, R248, 0x1 ;  /* 0x000000f8272e7211 */ /* 0x000fe400078c08ff */
[----:B------:R-:W-:-:S02]  /*6bc0*/  LEA.HI.X.SX32 R49, R9, R249, 0x1, P4 ;  /* 0x000000f909317211 */ /* 0x000fc400020f0eff */
[----:B------:R-:W-:Y:S02]  /*6bd0*/  LEA.HI.X.SX32 R47, R39, R249, 0x1, P6 ;  /* 0x000000f9272f7211 */ /* 0x000fe400030f0eff */
[----:B0-----:R-:W-:Y:S02]  /*6be0*/  IABS R186, R208 ;  /* 0x000000d000ba7213 */ /* 0x001fe40000000000 */
[C---:B------:R-:W-:Y:S02]  /*6bf0*/  ISETP.GT.U32.AND P4, PT, R4.reuse, R33, PT ;  /* 0x000000210400720c */ /* 0x040fe40003f84070 */
[----:B------:R-:W-:Y:S01]  /*6c00*/  ISETP.GT.U32.AND P6, PT, R4, R187, PT ;  /* 0x000000bb0400720c */ /* 0x000fe20003fc4070 */
[----:B------:R-:W-:Y:S01]  /*6c10*/  IMAD.HI.U32 R45, R34, R186, RZ ;  /* 0x000000ba222d7227 */ /* 0x000fe200078e00ff */
[----:B------:R-:W-:-:S03]  /*6c20*/  ISETP.GE.AND P5, PT, R205, RZ, PT ;  /* 0x000000ffcd00720c */ /* 0x000fc60003fa6270 */
[----:B------:R-:W-:Y:S01]  /*6c30*/  IMAD.MOV R45, RZ, RZ, -R45 ;  /* 0x000000ffff2d7224 */ /* 0x000fe200078e0a2d */
[----:B------:R0:W-:Y:S01]  /*6c40*/  STL [R1+0x220], R185 ;  /* 0x000220b901007387 */ /* 0x0001e20000100800 */
[----:B------:R-:W-:Y:S02]  /*6c50*/  LOP3.LUT R236, R0, 0x14c, RZ, 0xfc, !PT ;  /* 0x0000014c00ec7812 */ /* 0x000fe400078efcff */
[----:B------:R-:W-:Y:S01]  /*6c60*/  IMAD R186, R4, R45, R186 ;  /* 0x0000002d04ba7224 */ /* 0x000fe200078e02ba */
[----:B------:R-:W-:Y:S01]  /*6c70*/  STL [R1+0x21c], R193 ;  /* 0x00021cc101007387 */ /* 0x000fe20000100800 */
[----:B------:R-:W-:-:S03]  /*6c80*/  @!P4 IMAD.IADD R33, R33, 0x1, -R4 ;  /* 0x000000012121c824 */ /* 0x000fc600078e0a04 */
[----:B------:R-:W-:Y:S01]  /*6c90*/  STL [R1+0x218], R192 ;  /* 0x000218c001007387 */ /* 0x000fe20000100800 */
[----:B------:R-:W-:Y:S01]  /*6ca0*/  @!P6 IMAD.IADD R187, R187, 0x1, -R4 ;  /* 0x00000001bbbbe824 */ /* 0x000fe200078e0a04 */
[----:B0-----:R-:W-:Y:S02]  /*6cb0*/  IABS R185, R236 ;  /* 0x000000ec00b97213 */ /* 0x001fe40000000000 */
[----:B------:R0:W-:Y:S01]  /*6cc0*/  STL [R1+0x214], R190 ;  /* 0x000214be01007387 */ /* 0x0001e20000100800 */
[----:B------:R-:W-:-:S03]  /*6cd0*/  ISETP.GT.U32.AND P6, PT, R4, R186, PT ;  /* 0x000000ba0400720c */ /* 0x000fc60003fc4070 */
[----:B------:R-:W-:Y:S01]  /*6ce0*/  STL [R1+0x210], R189 ;  /* 0x000210bd01007387 */ /* 0x000fe20000100800 */
[----:B------:R-:W-:-:S03]  /*6cf0*/  @!P5 IMAD.MOV R33, RZ, RZ, -R33 ;  /* 0x000000ffff21d224 */ /* 0x000fc600078e0a21 */
[----:B------:R-:W-:Y:S01]  /*6d00*/  STL [R1+0x20c], R188 ;  /* 0x00020cbc01007387 */ /* 0x000fe20000100800 */
[----:B------:R-:W-:-:S03]  /*6d10*/  IMAD.HI.U32 R45, R34, R185, RZ ;  /* 0x000000b9222d7227 */ /* 0x000fc600078e00ff */
[----:B------:R-:W-:Y:S01]  /*6d20*/  STL [R1+0x208], R191 ;  /* 0x000208bf01007387 */ /* 0x000fe20000100800 */
[----:B------:R-:W-:-:S03]  /*6d30*/  LOP3.LUT R235, R0, 0x154, RZ, 0xfc, !PT ;  /* 0x0000015400eb7812 */ /* 0x000fc600078efcff */
[----:B------:R-:W-:Y:S01]  /*6d40*/  STL [R1+0x204], R138 ;  /* 0x0002048a01007387 */ /* 0x000fe20000100800 */
[----:B------:R-:W-:-:S03]  /*6d50*/  ISETP.GT.U32.AND P5, PT, R4, R24, PT ;  /* 0x000000180400720c */ /* 0x000fc60003fa4070 */
[----:B------:R1:W-:Y:S01]  /*6d60*/  STL [R1+0x200], R116 ;  /* 0x0002007401007387 */ /* 0x0003e20000100800 */
[----:B------:R-:W-:Y:S01]  /*6d70*/  IMAD.MOV R45, RZ, RZ, -R45 ;  /* 0x000000ffff2d7224 */ /* 0x000fe200078e0a2d */
[----:B0-----:R-:W-:Y:S02]  /*6d80*/  IABS R190, R235 ;  /* 0x000000eb00be7213 */ /* 0x001fe40000000000 */
[----:B------:R-:W-:Y:S02]  /*6d90*/  SEL R40, R202, R40, !P3 ;  /* 0x00000028ca287207 */ /* 0x000fe40005800000 */
[C---:B-1----:R-:W-:Y:S02]  /*6da0*/  LOP3.LUT R116, R0.reuse, 0x17c, RZ, 0xfc, !PT ;  /* 0x0000017c00747812 */ /* 0x042fe400078efcff */
[----:B------:R-:W-:Y:S02]  /*6db0*/  LOP3.LUT R251, R0, 0x15c, RZ, 0xfc, !PT ;  /* 0x0000015c00fb7812 */ /* 0x000fe400078efcff */
[----:B------:R-:W-:Y:S01]  /*6dc0*/  IABS R191, R116 ;  /* 0x0000007400bf7213 */ /* 0x000fe20000000000 */
[C---:B------:R-:W-:Y:S01]  /*6dd0*/  IMAD R185, R4.reuse, R45, R185 ;  /* 0x0000002d04b97224 */ /* 0x040fe200078e02b9 */
[----:B------:R-:W-:Y:S01]  /*6de0*/  ISETP.GT.U32.AND P2, PT, R4, R183, PT ;  /* 0x000000b70400720c */ /* 0x000fe20003f44070 */
[----:B------:R-:W-:Y:S01]  /*6df0*/  IMAD.HI.U32 R45, R34, R190, RZ ;  /* 0x000000be222d7227 */ /* 0x000fe200078e00ff */
[----:B------:R-:W-:-:S03]  /*6e00*/  IABS R189, R251 ;  /* 0x000000fb00bd7213 */ /* 0x000fc60000000000 */
[----:B------:R-:W-:-:S04]  /*6e10*/  IMAD.HI.U32 R44, R34, R191, RZ ;  /* 0x000000bf222c7227 */ /* 0x000fc800078e00ff */
[----:B------:R-:W-:Y:S02]  /*6e20*/  IMAD R40, R40, UR7, RZ ;  /* 0x0000000728287c24 */ /* 0x000fe4000f8e02ff */
[----:B------:R-:W-:Y:S02]  /*6e30*/  @!P6 IMAD.IADD R186, R186, 0x1, -R4 ;  /* 0x00000001babae824 */ /* 0x000fe400078e0a04 */
[----:B------:R-:W-:Y:S02]  /*6e40*/  IMAD.MOV R45, RZ, RZ, -R45 ;  /* 0x000000ffff2d7224 */ /* 0x000fe400078e0a2d */
[----:B------:R-:W-:Y:S01]  /*6e50*/  IMAD.MOV R41, RZ, RZ, -R44 ;  /* 0x000000ffff297224 */ /* 0x000fe200078e0a2c */
[----:B------:R-:W-:Y:S01]  /*6e60*/  ISETP.GT.U32.AND P6, PT, R4, R186, PT ;  /* 0x000000ba0400720c */ /* 0x000fe20003fc4070 */
[----:B------:R-:W-:Y:S01]  /*6e70*/  @!P5 IMAD.IADD R24, R24, 0x1, -R4 ;  /* 0x000000011818d824 */ /* 0x000fe200078e0a04 */
[----:B------:R-:W-:Y:S01]  /*6e80*/  LEA R44, P5, R40, R248, 0x1 ;  /* 0x000000f8282c7211 */ /* 0x000fe200078a08ff */
[----:B------:R-:W-:Y:S01]  /*6e90*/  IMAD.HI.U32 R43, R34, R189, RZ ;  /* 0x000000bd222b7227 */ /* 0x000fe200078e00ff */
[----:B------:R-:W-:-:S03]  /*6ea0*/  ISETP.GE.AND P4, PT, R204, RZ, PT ;  /* 0x000000ffcc00720c */ /* 0x000fc60003f86270 */
[----:B------:R-:W-:Y:S01]  /*6eb0*/  IMAD R190, R4, R45, R190 ;  /* 0x0000002d04be7224 */ /* 0x000fe200078e02be */
[----:B------:R-:W-:Y:S01]  /*6ec0*/  LEA.HI.X.SX32 R45, R40, R249, 0x1, P5 ;  /* 0x000000f9282d7211 */ /* 0x000fe200028f0eff */
[----:B------:R-:W-:Y:S01]  /*6ed0*/  IMAD.MOV R43, RZ, RZ, -R43 ;  /* 0x000000ffff2b7224 */ /* 0x000fe200078e0a2b */
[C---:B------:R-:W-:Y:S01]  /*6ee0*/  ISETP.GT.U32.AND P5, PT, R4.reuse, R24, PT ;  /* 0x000000180400720c */ /* 0x040fe20003fa4070 */
[--C-:B------:R-:W-:Y:S01]  /*6ef0*/  @!P2 IMAD.IADD R183, R183, 0x1, -R4.reuse ;  /* 0x00000001b7b7a824 */ /* 0x100fe200078e0a04 */
[----:B------:R-:W-:Y:S01]  /*6f00*/  ISETP.GE.AND P2, PT, R237, RZ, PT ;  /* 0x000000ffed00720c */ /* 0x000fe20003f46270 */
[----:B------:R-:W-:Y:S01]  /*6f10*/  IMAD R189, R4, R43, R189 ;  /* 0x0000002b04bd7224 */ /* 0x000fe200078e02bd */
[----:B------:R-:W-:Y:S01]  /*6f20*/  LOP3.LUT R234, R0, 0x164, RZ, 0xfc, !PT ;  /* 0x0000016400ea7812 */ /* 0x000fe200078efcff */
[----:B------:R-:W-:-:S03]  /*6f30*/  @!P6 IMAD.IADD R186, R186, 0x1, -R4 ;  /* 0x00000001babae824 */ /* 0x000fc600078e0a04 */
[----:B------:R-:W-:Y:S02]  /*6f40*/  IABS R188, R234 ;  /* 0x000000ea00bc7213 */ /* 0x000fe40000000000 */
[----:B------:R-:W-:Y:S01]  /*6f50*/  ISETP.GT.U32.AND P6, PT, R4, R189, PT ;  /* 0x000000bd0400720c */ /* 0x000fe20003fc4070 */
[----:B------:R-:W-:Y:S01]  /*6f60*/  @!P4 IMAD.MOV R184, RZ, RZ, -R184 ;  /* 0x000000ffffb8c224 */ /* 0x000fe200078e0ab8 */
[----:B------:R-:W-:Y:S01]  /*6f70*/  ISETP.GE.AND P4, PT, R238, RZ, PT ;  /* 0x000000ffee00720c */ /* 0x000fe20003f86270 */
[----:B------:R-:W-:Y:S01]  /*6f80*/  @!P5 IMAD.IADD R24, R24, 0x1, -R4 ;  /* 0x000000011818d824 */ /* 0x000fe200078e0a04 */
[----:B------:R-:W-:Y:S01]  /*6f90*/  LOP3.LUT R250, R0, 0x174, RZ, 0xfc, !PT ;  /* 0x0000017400fa7812 */ /* 0x000fe200078efcff */
[----:B------:R-:W-:Y:S01]  /*6fa0*/  IMAD.HI.U32 R42, R34, R188, RZ ;  /* 0x000000bc222a7227 */ /* 0x000fe200078e00ff */
[----:B------:R-:W-:Y:S02]  /*6fb0*/  LOP3.LUT R233, R0, 0x16c, RZ, 0xfc, !PT ;  /* 0x0000016c00e97812 */ /* 0x000fe400078efcff */
[----:B------:R-:W-:Y:S01]  /*6fc0*/  IABS R192, R250 ;  /* 0x000000fa00c07213 */ /* 0x000fe20000000000 */
[----:B------:R-:W-:Y:S01]  /*6fd0*/  @!P2 IMAD.MOV R24, RZ, RZ, -R24 ;  /* 0x000000ffff18a224 */ /* 0x000fe200078e0a18 */
[----:B------:R-:W-:Y:S01]  /*6fe0*/  ISETP.GT.U32.AND P2, PT, R4, R185, PT ;  /* 0x000000b90400720c */ /* 0x000fe20003f44070 */
[----:B------:R-:W-:Y:S01]  /*6ff0*/  IMAD.MOV R42, RZ, RZ, -R42 ;  /* 0x000000ffff2a7224 */ /* 0x000fe200078e0a2a */
[----:B------:R-:W-:Y:S01]  /*7000*/  IABS R193, R233 ;  /* 0x000000e900c17213 */ /* 0x000fe20000000000 */
[----:B------:R-:W-:Y:S01]  /*7010*/  @!P6 IMAD.IADD R189, R189, 0x1, -R4 ;  /* 0x00000001bdbde824 */ /* 0x000fe200078e0a04 */
[----:B------:R-:W-:Y:S01]  /*7020*/  SEL R7, R202, R7, !P3 ;  /* 0x00000007ca077207 */ /* 0x000fe20005800000 */
[----:B------:R-:W-:-:S02]  /*7030*/  IMAD R188, R4, R42, R188 ;  /* 0x0000002a04bc7224 */ /* 0x000fc400078e02bc */
[----:B------:R-:W-:Y:S01]  /*7040*/  IMAD.HI.U32 R42, R34, R192, RZ ;  /* 0x000000c0222a7227 */ /* 0x000fe200078e00ff */
[----:B------:R-:W-:-:S03]  /*7050*/  ISETP.GT.U32.AND P6, PT, R4, R189, PT ;  /* 0x000000bd0400720c */ /* 0x000fc60003fc4070 */
[----:B------:R-:W-:Y:S01]  /*7060*/  @!P4 IMAD.MOV R183, RZ, RZ, -R183 ;  /* 0x000000ffffb7c224 */ /* 0x000fe200078e0ab7 */
[----:B------:R-:W-:Y:S01]  /*7070*/  ISETP.GE.AND P4, PT, R208, RZ, PT ;  /* 0x000000ffd000720c */ /* 0x000fe20003f86270 */
[----:B------:R-:W-:-:S04]  /*7080*/  IMAD.HI.U32 R43, R34, R193, RZ ;  /* 0x000000c1222b7227 */ /* 0x000fc800078e00ff */
[----:B------:R-:W-:Y:S02]  /*7090*/  IMAD.MOV R42, RZ, RZ, -R42 ;  /* 0x000000ffff2a7224 */ /* 0x000fe400078e0a2a */
[----:B------:R-:W-:Y:S02]  /*70a0*/  IMAD R7, R7, UR7, RZ ;  /* 0x0000000707077c24 */ /* 0x000fe4000f8e02ff */
[----:B------:R-:W-:Y:S02]  /*70b0*/  IMAD.MOV R43, RZ, RZ, -R43 ;  /* 0x000000ffff2b7224 */ /* 0x000fe400078e0a2b */
[C---:B------:R-:W-:Y:S02]  /*70c0*/  IMAD R192, R4.reuse, R42, R192 ;  /* 0x0000002a04c07224 */ /* 0x040fe400078e02c0 */
[----:B------:R-:W-:Y:S01]  /*70d0*/  @!P2 IMAD.IADD R185, R185, 0x1, -R4 ;  /* 0x00000001b9b9a824 */ /* 0x000fe200078e0a04 */
[----:B------:R-:W-:Y:S01]  /*70e0*/  LEA R42, P2, R7, R248, 0x1 ;  /* 0x000000f8072a7211 */ /* 0x000fe200078408ff */
[----:B------:R-:W-:-:S03]  /*70f0*/  IMAD R193, R4, R43, R193 ;  /* 0x0000002b04c17224 */ /* 0x000fc600078e02c1 */
[----:B------:R-:W-:Y:S02]  /*7100*/  LEA.HI.X.SX32 R43, R7, R249, 0x1, P2 ;  /* 0x000000f9072b7211 */ /* 0x000fe400010f0eff */
[----:B------:R-:W-:Y:S01]  /*7110*/  ISETP.GT.U32.AND P2, PT, R4, R185, PT ;  /* 0x000000b90400720c */ /* 0x000fe20003f44070 */
[----:B------:R-:W-:Y:S01]  /*7120*/  @!P4 IMAD.MOV R186, RZ, RZ, -R186 ;  /* 0x000000ffffbac224 */ /* 0x000fe200078e0aba */
[----:B------:R-:W-:Y:S01]  /*7130*/  ISETP.GE.AND P4, PT, R236, RZ, PT ;  /* 0x000000ffec00720c */ /* 0x000fe20003f86270 */
[----:B------:R-:W-:Y:S01]  /*7140*/  @!P6 IMAD.IADD R189, R189, 0x1, -R4 ;  /* 0x00000001bdbde824 */ /* 0x000fe200078e0a04 */
[----:B------:R-:W-:Y:S02]  /*7150*/  ISETP.GT.U32.AND P6, PT, R4, R192, PT ;  /* 0x000000c00400720c */ /* 0x000fe40003fc4070 */
[----:B------:R-:W-:Y:S01]  /*7160*/  ISETP.GE.AND P5, PT, R209, RZ, PT ;  /* 0x000000ffd100720c */ /* 0x000fe20003fa6270 */
[----:B------:R-:W-:Y:S01]  /*7170*/  STL [R1+0x1e4], R137 ;  /* 0x0001e48901007387 */ /* 0x000fe20000100800 */
[----:B------:R-:W-:-:S05]  /*7180*/  LOP3.LUT R138, R0, 0x18c, RZ, 0xfc, !PT ;  /* 0x0000018c008a7812 */ /* 0x000fca00078efcff */
[--C-:B------:R-:W-:Y:S01]  /*7190*/  @!P2 IMAD.IADD R185, R185, 0x1, -R4.reuse ;  /* 0x00000001b9b9a824 */ /* 0x100fe200078e0a04 */
[----:B------:R-:W-:Y:S03]  /*71a0*/  STL [R1+0x1e0], R196 ;  /* 0x0001e0c401007387 */ /* 0x000fe60000100800 */
[----:B------:R-:W-:Y:S01]  /*71b0*/  @!P4 IMAD.MOV R185, RZ, RZ, -R185 ;  /* 0x000000ffffb9c224 */ /* 0x000fe200078e0ab9 */
[----:B------:R0:W-:Y:S01]  /*71c0*/  STL [R1+0x1dc], R195 ;  /* 0x0001dcc301007387 */ /* 0x0001e20000100800 */
[----:B------:R-:W-:Y:S01]  /*71d0*/  @!P6 IMAD.IADD R192, R192, 0x1, -R4 ;  /* 0x00000001c0c0e824 */ /* 0x000fe200078e0a04 */
[C---:B------:R-:W-:Y:S01]  /*71e0*/  ISETP.GT.U32.AND P4, PT, R4.reuse, R193, PT ;  /* 0x000000c10400720c */ /* 0x040fe20003f84070 */
[----:B------:R-:W-:Y:S01]  /*71f0*/  @!P5 IMAD.MOV R187, RZ, RZ, -R187 ;  /* 0x000000ffffbbd224 */ /* 0x000fe200078e0abb */
[C---:B------:R-:W-:Y:S02]  /*7200*/  ISETP.GT.U32.AND P5, PT, R4.reuse, R190, PT ;  /* 0x000000be0400720c */ /* 0x040fe40003fa4070 */
[----:B------:R-:W-:-:S02]  /*7210*/  ISETP.GT.U32.AND P6, PT, R4, R192, PT ;  /* 0x000000c00400720c */ /* 0x000fc40003fc4070 */
[----:B0-----:R-:W-:-:S05]  /*7220*/  IABS R195, R138 ;  /* 0x0000008a00c37213 */ /* 0x001fca0000000000 */
[----:B------:R-:W-:-:S04]  /*7230*/  IMAD.HI.U32 R36, R34, R195, RZ ;  /* 0x000000c322247227 */ /* 0x000fc800078e00ff */
[----:B------:R-:W-:Y:S02]  /*7240*/  IMAD.MOV R36, RZ, RZ, -R36 ;  /* 0x000000ffff247224 */ /* 0x000fe400078e0a24 */
[--C-:B------:R-:W-:Y:S02]  /*7250*/  @!P4 IMAD.IADD R193, R193, 0x1, -R4.reuse ;  /* 0x00000001c1c1c824 */ /* 0x100fe400078e0a04 */
[----:B------:R-:W-:Y:S02]  /*7260*/  IMAD R195, R4, R36, R195 ;  /* 0x0000002404c37224 */ /* 0x000fe400078e02c3 */
[--C-:B------:R-:W-:Y:S01]  /*7270*/  @!P5 IMAD.IADD R190, R190, 0x1, -R4.reuse ;  /* 0x00000001bebed824 */ /* 0x100fe200078e0a04 */
[----:B------:R-:W-:Y:S01]  /*7280*/  ISETP.GT.U32.AND P4, PT, R4, R193, PT ;  /* 0x000000c10400720c */ /* 0x000fe20003f84070 */
[----:B------:R-:W-:Y:S01]  /*7290*/  @!P6 IMAD.IADD R192, R192, 0x1, -R4 ;  /* 0x00000001c0c0e824 */ /* 0x000fe200078e0a04 */
[C---:B------:R-:W-:Y:S02]  /*72a0*/  ISETP.GT.U32.AND P6, PT, R4.reuse, R195, PT ;  /* 0x000000c30400720c */ /* 0x040fe40003fc4070 */
[C---:B------:R-:W-:Y:S01]  /*72b0*/  ISETP.GT.U32.AND P5, PT, R4.reuse, R190, PT ;  /* 0x000000be0400720c */ /* 0x040fe20003fa4070 */
[----:B------:R-:W-:Y:S01]  /*72c0*/  STL [R1+0x1d8], R194 ;  /* 0x0001d8c201007387 */ /* 0x000fe20000100800 */
[----:B------:R-:W-:-:S03]  /*72d0*/  IMAD R191, R4, R41, R191 ;  /* 0x0000002904bf7224 */ /* 0x000fc600078e02bf */
[----:B------:R-:W-:Y:S04]  /*72e0*/  STL [R1+0x1d4], R146 ;  /* 0x0001d49201007387 */ /* 0x000fe80000100800 */
[----:B------:R-:W-:Y:S04]  /*72f0*/  STL.64 [R1+0x20], R244 ;  /* 0x000020f401007387 */ /* 0x000fe80000100a00 */
[----:B------:R-:W-:Y:S04]  /*7300*/  STL.64 [R1+0x10], R242 ;  /* 0x000010f201007387 */ /* 0x000fe80000100a00 */
[----:B------:R-:W-:Y:S01]  /*7310*/  STL.64 [R1], R240 ;  /* 0x000000f001007387 */ /* 0x000fe20000100a00 */
[----:B------:R-:W-:-:S03]  /*7320*/  @!P4 IMAD.IADD R193, R193, 0x1, -R4 ;  /* 0x00000001c1c1c824 */ /* 0x000fc600078e0a04 */
[----:B------:R0:W-:Y:S01]  /*7330*/  STL [R1+0x1d0], R139 ;  /* 0x0001d08b01007387 */ /* 0x0001e20000100800 */
[----:B------:R-:W-:-:S03]  /*7340*/  @!P6 IMAD.IADD R195, R195, 0x1, -R4 ;  /* 0x00000001c3c3e824 */ /* 0x000fc600078e0a04 */
[----:B------:R-:W-:Y:S01]  /*7350*/  STL [R1+0x1cc], R203 ;  /* 0x0001cccb01007387 */ /* 0x000fe20000100800 */
[----:B------:R-:W-:-:S03]  /*7360*/  ISETP.GT.U32.AND P4, PT, R4, R191, PT ;  /* 0x000000bf0400720c */ /* 0x000fc60003f84070 */
[----:B------:R1:W-:Y:S01]  /*7370*/  STL [R1+0x1c8], R2 ;  /* 0x0001c80201007387 */ /* 0x0003e20000100800 */
[----:B------:R-:W-:Y:S01]  /*7380*/  LOP3.LUT R137, R0, 0x184, RZ, 0xfc, !PT ;  /* 0x0000018400897812 */ /* 0x000fe200078efcff */
[----:B------:R-:W-:Y:S02]  /*7390*/  @!P5 IMAD.IADD R190, R190, 0x1, -R4 ;  /* 0x00000001bebed824 */ /* 0x000fe400078e0a04 */
[----:B------:R-:W-:Y:S01]  /*73a0*/  STL [R1+0x1c4], R206 ;  /* 0x0001c4ce01007387 */ /* 0x000fe20000100800 */
[----:B------:R-:W-:-:S03]  /*73b0*/  ISETP.GE.AND P2, PT, R235, RZ, PT ;  /* 0x000000ffeb00720c */ /* 0x000fc60003f46270 */
[----:B------:R-:W-:Y:S01]  /*73c0*/  STL [R1+0x1c0], R205 ;  /* 0x0001c0cd01007387 */ /* 0x000fe20000100800 */
[----:B------:R-:W-:-:S03]  /*73d0*/  ISETP.GT.U32.AND P5, PT, R4, R188, PT ;  /* 0x000000bc0400720c */ /* 0x000fc60003fa4070 */
[----:B------:R0:W-:Y:S01]  /*73e0*/  STL [R1+0x1bc], R204 ;  /* 0x0001bccc01007387 */ /* 0x0001e20000100800 */
[----:B------:R-:W-:-:S03]  /*73f0*/  ISETP.GT.U32.AND P6, PT, R4, R195, PT ;  /* 0x000000c30400720c */ /* 0x000fc60003fc4070 */
[----:B------:R-:W-:Y:S01]  /*7400*/  STL [R1+0x1b8], R238 ;  /* 0x0001b8ee01007387 */ /* 0x000fe20000100800 */
[----:B------:R-:W-:-:S03]  /*7410*/  IABS R196, R137 ;  /* 0x0000008900c47213 */ /* 0x000fc60000000000 */
[----:B------:R-:W-:Y:S01]  /*7420*/  STL [R1+0x1b4], R237 ;  /* 0x0001b4ed01007387 */ /* 0x000fe20000100800 */
[----:B------:R-:W-:-:S03]  /*7430*/  SEL R6, R202, R6, !P3 ;  /* 0x00000006ca067207 */ /* 0x000fc60005800000 */
[----:B------:R-:W-:Y:S04]  /*7440*/  STL [R1+0x1b0], R209 ;  /* 0x0001b0d101007387 */ /* 0x000fe80000100800 */
[----:B------:R-:W-:Y:S04]  /*7450*/  STL [R1+0x1ac], R208 ;  /* 0x0001acd001007387 */ /* 0x000fe80000100800 */
[----:B------:R-:W-:Y:S01]  /*7460*/  STL [R1+0x1a8], R236 ;  /* 0x0001a8ec01007387 */ /* 0x000fe20000100800 */
[----:B------:R-:W-:-:S03]  /*7470*/  IMAD.HI.U32 R41, R34, R196, RZ ;  /* 0x000000c422297227 */ /* 0x000fc600078e00ff */
[----:B------:R-:W-:Y:S01]  /*7480*/  STL [R1+0x1a4], R235 ;  /* 0x0001a4eb01007387 */ /* 0x000fe20000100800 */
[----:B0-----:R-:W-:Y:S01]  /*7490*/  LOP3.LUT R139, R0, 0x194, RZ, 0xfc, !PT ;  /* 0x00000194008b7812 */ /* 0x001fe200078efcff */
[----:B------:R-:W-:Y:S02]  /*74a0*/  IMAD R6, R6, UR7, RZ ;  /* 0x0000000706067c24 */ /* 0x000fe4000f8e02ff */
[----:B------:R-:W-:Y:S01]  /*74b0*/  STL [R1+0x1a0], R251 ;  /* 0x0001a0fb01007387 */ /* 0x000fe20000100800 */
[----:B-1----:R-:W-:-:S03]  /*74c0*/  LOP3.LUT R2, R0, 0x1a4, RZ, 0xfc, !PT ;  /* 0x000001a400027812 */ /* 0x002fc600078efcff */
[----:B------:R-:W-:Y:S01]  /*74d0*/  STL [R1+0x19c], R234 ;  /* 0x00019cea01007387 */ /* 0x000fe20000100800 */
[----:B------:R-:W-:-:S03]  /*74e0*/  LOP3.LUT R146, R0, 0x19c, RZ, 0xfc, !PT ;  /* 0x0000019c00927812 */ /* 0x000fc600078efcff */
[----:B------:R-:W-:Y:S01]  /*74f0*/  STL [R1+0x198], R233 ;  /* 0x000198e901007387 */ /* 0x000fe20000100800 */
[----:B------:R-:W-:Y:S01]  /*7500*/  LOP3.LUT R38, R0, 0x1b4, RZ, 0xfc, !PT ;  /* 0x000001b400267812 */ /* 0x000fe200078efcff */
[----:B------:R-:W-:Y:S02]  /*7510*/  @!P4 IMAD.IADD R191, R191, 0x1, -R4 ;  /* 0x00000001bfbfc824 */ /* 0x000fe400078e0a04 */
[----:B------:R-:W-:Y:S01]  /*7520*/  STL [R1+0x194], R250 ;  /* 0x000194fa01007387 */ /* 0x000fe20000100800 */
[----:B------:R-:W-:Y:S01]  /*7530*/  IMAD.MOV R41, RZ, RZ, -R41 ;  /* 0x000000ffff297224 */ /* 0x000fe200078e0a29 */
[----:B------:R-:W-:Y:S02]  /*7540*/  IABS R194, R139 ;  /* 0x0000008b00c27213 */ /* 0x000fe40000000000 */
[----:B------:R-:W-:Y:S01]  /*7550*/  STL [R1+0x190], R116 ;  /* 0x0001907401007387 */ /* 0x000fe20000100800 */
[----:B------:R-:W-:Y:S01]  /*7560*/  IABS R204, R2 ;  /* 0x0000000200cc7213 */ /* 0x000fe20000000000 */
[----:B------:R-:W-:-:S02]  /*7570*/  @!P2 IMAD.MOV R190, RZ, RZ, -R190 ;  /* 0x000000ffffbea224 */ /* 0x000fc400078e0abe */
[----:B------:R-:W-:Y:S01]  /*7580*/  STL [R1+0x18c], R137 ;  /* 0x00018c8901007387 */ /* 0x000fe20000100800 */
[----:B------:R-:W-:Y:S01]  /*7590*/  LEA R40, P2, R6, R248, 0x1 ;  /* 0x000000f806287211 */ /* 0x000fe200078408ff */
[--C-:B------:R-:W-:Y:S02]  /*75a0*/  @!P5 IMAD.IADD R188, R188, 0x1, -R4.reuse ;  /* 0x00000001bcbcd824 */ /* 0x100fe400078e0a04 */
[----:B------:R-:W-:Y:S01]  /*75b0*/  STL [R1+0x188], R138 ;  /* 0x0001888a01007387 */ /* 0x000fe20000100800 */
[----:B------:R-:W-:-:S03]  /*75c0*/  @!P6 IMAD.IADD R195, R195, 0x1, -R4 ;  /* 0x00000001c3c3e824 */ /* 0x000fc600078e0a04 */
[----:B------:R-:W-:Y:S01]  /*75d0*/  STL [R1+0x184], R139 ;  /* 0x0001848b01007387 */ /* 0x000fe20000100800 */
[C---:B------:R-:W-:Y:S01]  /*75e0*/  IMAD R196, R4.reuse, R41, R196 ;  /* 0x0000002904c47224 */ /* 0x040fe200078e02c4 */
[----:B------:R-:W-:Y:S02]  /*75f0*/  IABS R206, R38 ;  /* 0x0000002600ce7213 */ /* 0x000fe40000000000 */
[----:B------:R-:W-:Y:S01]  /*7600*/  STL [R1+0x180], R146 ;  /* 0x0001809201007387 */ /* 0x000fe20000100800 */
[----:B------:R-:W-:Y:S01]  /*7610*/  ISETP.GT.U32.AND P4, PT, R4, R191, PT ;  /* 0x000000bf0400720c */ /* 0x000fe20003f84070 */
[----:B------:R-:W-:Y:S01]  /*7620*/  IMAD.HI.U32 R36, R34, R194, RZ ;  /* 0x000000c222247227 */ /* 0x000fe200078e00ff */
[----:B------:R-:W-:Y:S01]  /*7630*/  ISETP.GE.AND P6, PT, R138, RZ, PT ;  /* 0x000000ff8a00720c */ /* 0x000fe20003fc6270 */
[----:B------:R-:W-:Y:S01]  /*7640*/  STL [R1+0x17c], R2 ;  /* 0x00017c0201007387 */ /* 0x000fe20000100800 */
[----:B------:R-:W-:-:S03]  /*7650*/  LEA.HI.X.SX32 R41, R6, R249, 0x1, P2 ;  /* 0x000000f906297211 */ /* 0x000fc600010f0eff */
[----:B------:R0:W-:Y:S01]  /*7660*/  STL [R1+0x16c], R38 ;  /* 0x00016c2601007387 */ /* 0x0001e20000100800 */
[----:B------:R-:W-:Y:S02]  /*7670*/  ISETP.GE.AND P2, PT, R251, RZ, PT ;  /* 0x000000fffb00720c */ /* 0x000fe40003f46270 */
[----:B------:R-:W-:Y:S02]  /*7680*/  ISETP.GT.U32.AND P5, PT, R4, R188, PT ;  /* 0x000000bc0400720c */ /* 0x000fe40003fa4070 */
[----:B------:R-:W-:Y:S01]  /*7690*/  IABS R203, R146 ;  /* 0x0000009200cb7213 */ /* 0x000fe20000000000 */
[----:B------:R-:W-:Y:S02]  /*76a0*/  IMAD.MOV R36, RZ, RZ, -R36 ;  /* 0x000000ffff247224 */ /* 0x000fe400078e0a24 */
[----:B0-----:R-:W-:Y:S01]  /*76b0*/  IMAD.HI.U32 R38, R34, R204, RZ ;  /* 0x000000cc22267227 */ /* 0x001fe200078e00ff */
[----:B------:R-:W-:-:S03]  /*76c0*/  SEL R5, R202, R5, !P3 ;  /* 0x00000005ca057207 */ /* 0x000fc60005800000 */
[----:B------:R-:W-:Y:S01]  /*76d0*/  IMAD.MOV R38, RZ, RZ, -R38 ;  /* 0x000000ffff267224 */ /* 0x000fe200078e0a26 */
[----:B------:R-:W-:Y:S01]  /*76e0*/  LOP3.LUT R231, R0, 0x1bc, RZ, 0xfc, !PT ;  /* 0x000001bc00e77812 */ /* 0x000fe200078efcff */
[----:B------:R-:W-:-:S04]  /*76f0*/  IMAD.HI.U32 R8, R34, R203, RZ ;  /* 0x000000cb22087227 */ /* 0x000fc800078e00ff */
[C---:B------:R-:W-:Y:S02]  /*7700*/  IMAD R194, R4.reuse, R36, R194 ;  /* 0x0000002404c27224 */ /* 0x040fe400078e02c2 */
[----:B------:R-:W-:Y:S01]  /*7710*/  IMAD R204, R4, R38, R204 ;  /* 0x0000002604cc7224 */ /* 0x000fe200078e02cc */
[----:B------:R-:W-:Y:S01]  /*7720*/  IABS R207, R231 ;  /* 0x000000e700cf7213 */ /* 0x000fe20000000000 */
[----:B------:R-:W-:Y:S01]  /*7730*/  IMAD R5, R5, UR7, RZ ;  /* 0x0000000705057c24 */ /* 0x000fe2000f8e02ff */
[----:B------:R-:W-:Y:S01]  /*7740*/  LOP3.LUT R232, R0, 0x1ac, RZ, 0xfc, !PT ;  /* 0x000001ac00e87812 */ /* 0x000fe200078efcff */
[----:B------:R-:W-:Y:S02]  /*7750*/  IMAD.MOV R8, RZ, RZ, -R8 ;  /* 0x000000ffff087224 */ /* 0x000fe400078e0a08 */
[--C-:B------:R-:W-:Y:S01]  /*7760*/  @!P4 IMAD.IADD R191, R191, 0x1, -R4.reuse ;  /* 0x00000001bfbfc824 */ /* 0x100fe200078e0a04 */
[C---:B------:R-:W-:Y:S01]  /*7770*/  ISETP.GT.U32.AND P4, PT, R4.reuse, R194, PT ;  /* 0x000000c20400720c */ /* 0x040fe20003f84070 */
[----:B------:R-:W-:Y:S01]  /*7780*/  @!P6 IMAD.MOV R195, RZ, RZ, -R195 ;  /* 0x000000ffffc3e224 */ /* 0x000fe200078e0ac3 */
[----:B------:R-:W-:Y:S01]  /*7790*/  ISETP.GT.U32.AND P6, PT, R4, R204, PT ;  /* 0x000000cc0400720c */ /* 0x000fe20003fc4070 */
[----:B------:R-:W-:Y:S01]  /*77a0*/  @!P2 IMAD.MOV R189, RZ, RZ, -R189 ;  /* 0x000000ffffbda224 */ /* 0x000fe200078e0abd */
[----:B------:R-:W-:Y:S01]  /*77b0*/  ISETP.GE.AND P2, PT, R234, RZ, PT ;  /* 0x000000ffea00720c */ /* 0x000fe20003f46270 */
[----:B------:R-:W-:Y:S01]  /*77c0*/  @!P5 IMAD.IADD R188, R188, 0x1, -R4 ;  /* 0x00000001bcbcd824 */ /* 0x000fe200078e0a04 */
[----:B------:R-:W-:Y:S01]  /*77d0*/  LEA R38, P5, R5, R248, 0x1 ;  /* 0x000000f805267211 */ /* 0x000fe200078a08ff */
[----:B------:R-:W-:Y:S01]  /*77e0*/  IMAD R203, R4, R8, R203 ;  /* 0x0000000804cb7224 */ /* 0x000fe200078e02cb */
[----:B------:R-:W-:Y:S01]  /*77f0*/  IABS R205, R232 ;  /* 0x000000e800cd7213 */ /* 0x000fe20000000000 */
[----:B------:R-:W-:Y:S01]  /*7800*/  IMAD.HI.U32 R8, R34, R207, RZ ;  /* 0x000000cf22087227 */ /* 0x000fe200078e00ff */
[----:B------:R-:W-:-:S02]  /*7810*/  LOP3.LUT R238, R0, 0x1cc, RZ, 0xfc, !PT ;  /* 0x000001cc00ee7812 */ /* 0x000fc400078efcff */
[----:B------:R-:W-:Y:S01]  /*7820*/  LEA.HI.X.SX32 R39, R5, R249, 0x1, P5 ;  /* 0x000000f905277211 */ /* 0x000fe200028f0eff */
[----:B------:R-:W-:Y:S01]  /*7830*/  IMAD.MOV R8, RZ, RZ, -R8 ;  /* 0x000000ffff087224 */ /* 0x000fe200078e0a08 */
[----:B------:R-:W-:Y:S01]  /*7840*/  IABS R209, R238 ;  /* 0x000000ee00d17213 */ /* 0x000fe20000000000 */
[----:B------:R-:W-:Y:S01]  /*7850*/  IMAD.HI.U32 R36, R34, R205, RZ ;  /* 0x000000cd22247227 */ /* 0x000fe200078e00ff */
[----:B------:R-:W-:Y:S02]  /*7860*/  ISETP.GE.AND P5, PT, R233, RZ, PT ;  /* 0x000000ffe900720c */ /* 0x000fe40003fa6270 */
[----:B------:R-:W-:Y:S01]  /*7870*/  LOP3.LUT R239, R0, 0x1c4, RZ, 0xfc, !PT ;  /* 0x000001c400ef7812 */ /* 0x000fe200078efcff */
[----:B------:R-:W-:Y:S02]  /*7880*/  IMAD R207, R4, R8, R207 ;  /* 0x0000000804cf7224 */ /* 0x000fe400078e02cf */
[----:B------:R-:W-:Y:S01]  /*7890*/  IMAD.MOV R36, RZ, RZ, -R36 ;  /* 0x000000ffff247224 */ /* 0x000fe200078e0a24 */
[----:B------:R-:W-:Y:S01]  /*78a0*/  IABS R208, R239 ;  /* 0x000000ef00d07213 */ /* 0x000fe20000000000 */
[----:B------:R-:W-:-:S04]  /*78b0*/  IMAD.HI.U32 R8, R34, R209, RZ ;  /* 0x000000d122087227 */ /* 0x000fc800078e00ff */
[--C-:B------:R-:W-:Y:S02]  /*78c0*/  @!P4 IMAD.IADD R194, R194, 0x1, -R4.reuse ;  /* 0x00000001c2c2c824 */ /* 0x100fe400078e0a04 */
[----:B------:R-:W-:Y:S02]  /*78d0*/  @!P6 IMAD.IADD R204, R204, 0x1, -R4 ;  /* 0x00000001cccce824 */ /* 0x000fe400078e0a04 */
[----:B------:R-:W-:Y:S01]  /*78e0*/  IMAD.HI.U32 R9, R34, R206, RZ ;  /* 0x000000ce22097227 */ /* 0x000fe200078e00ff */
[----:B------:R-:W-:-:S03]  /*78f0*/  LOP3.LUT R236, R0, 0x1dc, RZ, 0xfc, !PT ;  /* 0x000001dc00ec7812 */ /* 0x000fc600078efcff */
[----:B------:R-:W-:Y:S01]  /*7900*/  @!P2 IMAD.MOV R188, RZ, RZ, -R188 ;  /* 0x000000ffffbca224 */ /* 0x000fe200078e0abc */
[----:B------:R-:W-:Y:S01]  /*7910*/  ISETP.GE.AND P2, PT, R250, RZ, PT ;  /* 0x000000fffa00720c */ /* 0x000fe20003f46270 */
[C---:B------:R-:W-:Y:S02]  /*7920*/  IMAD R205, R4.reuse, R36, R205 ;  /* 0x0000002404cd7224 */ /* 0x040fe400078e02cd */
[----:B------:R-:W-:Y:S01]  /*7930*/  IMAD.MOV R8, RZ, RZ, -R8 ;  /* 0x000000ffff087224 */ /* 0x000fe200078e0a08 */
[----:B------:R-:W-:Y:S01]  /*7940*/  ISETP.GT.U32.AND P4, PT, R4, R194, PT ;  /* 0x000000c20400720c */ /* 0x000fe20003f84070 */
[----:B------:R-:W-:Y:S01]  /*7950*/  IMAD.HI.U32 R36, R34, R208, RZ ;  /* 0x000000d022247227 */ /* 0x000fe200078e00ff */
[----:B------:R-:W-:Y:S02]  /*7960*/  ISETP.GT.U32.AND P6, PT, R4, R204, PT ;  /* 0x000000cc0400720c */ /* 0x000fe40003fc4070 */
[----:B------:R-:W-:Y:S01]  /*7970*/  LOP3.LUT R237, R0, 0x1d4, RZ, 0xfc, !PT ;  /* 0x000001d400ed7812 */ /* 0x000fe200078efcff */
[----:B------:R-:W-:-:S02]  /*7980*/  IMAD.MOV R9, RZ, RZ, -R9 ;  /* 0x000000ffff097224 */ /* 0x000fc400078e0a09 */
[C---:B------:R-:W-:Y:S01]  /*7990*/  IMAD R209, R4.reuse, R8, R209 ;  /* 0x0000000804d17224 */ /* 0x040fe200078e02d1 */
[----:B------:R-:W-:Y:S01]  /*79a0*/  IABS R8, R236 ;  /* 0x000000ec00087213 */ /* 0x000fe20000000000 */
[----:B------:R-:W-:Y:S01]  /*79b0*/  @!P5 IMAD.MOV R193, RZ, RZ, -R193 ;  /* 0x000000ffffc1d224 */ /* 0x000fe200078e0ac1 */
[C---:B------:R-:W-:Y:S01]  /*79c0*/  ISETP.GT.U32.AND P5, PT, R4.reuse, R196, PT ;  /* 0x000000c40400720c */ /* 0x040fe20003fa4070 */
[----:B------:R-:W-:Y:S02]  /*79d0*/  IMAD.MOV R36, RZ, RZ, -R36 ;  /* 0x000000ffff247224 */ /* 0x000fe400078e0a24 */
[C---:B------:R-:W-:Y:S01]  /*79e0*/  IMAD R206, R4.reuse, R9, R206 ;  /* 0x0000000904ce7224 */ /* 0x040fe200078e02ce */
[----:B------:R-:W-:Y:S01]  /*79f0*/  IABS R9, R237 ;  /* 0x000000ed00097213 */ /* 0x000fe20000000000 */
[----:B------:R-:W-:Y:S01]  /*7a00*/  IMAD R208, R4, R36, R208 ;  /* 0x0000002404d07224 */ /* 0x000fe200078e02d0 */
[----:B------:R-:W-:Y:S01]  /*7a10*/  SEL R37, R202, R37, !P3 ;  /* 0x00000025ca257207 */ /* 0x000fe20005800000 */
[C---:B------:R-:W-:Y:S01]  /*7a20*/  IMAD.HI.U32 R36, R34.reuse, R8, RZ ;  /* 0x0000000822247227 */ /* 0x040fe200078e00ff */
[----:B------:R-:W0:Y:S03]  /*7a30*/  S2R R251, SR_TID.X ;  /* 0x0000000000fb7919 */ /* 0x000e260000002100 */
[----:B------:R-:W-:-:S04]  /*7a40*/  IMAD.HI.U32 R7, R34, R9, RZ ;  /* 0x0000000922077227 */ /* 0x000fc800078e00ff */
[----:B------:R-:W-:Y:S01]  /*7a50*/  @!P2 IMAD.MOV R192, RZ, RZ, -R192 ;  /* 0x000000ffffc0a224 */ /* 0x000fe200078e0ac0 */
[----:B------:R-:W-:Y:S01]  /*7a60*/  ISETP.GE.AND P2, PT, R116, RZ, PT ;  /* 0x000000ff7400720c */ /* 0x000fe20003f46270 */
[----:B------:R-:W-:Y:S02]  /*7a70*/  IMAD.MOV R36, RZ, RZ, -R36 ;  /* 0x000000ffff247224 */ /* 0x000fe400078e0a24 */
[----:B------:R-:W-:Y:S02]  /*7a80*/  IMAD R37, R37, UR7, RZ ;  /* 0x0000000725257c24 */ /* 0x000fe4000f8e02ff */
[--C-:B------:R-:W-:Y:S01]  /*7a90*/  @!P4 IMAD.IADD R194, R194, 0x1, -R4.reuse ;  /* 0x00000001c2c2c824 */ /* 0x100fe200078e0a04 */
[----:B------:R-:W-:Y:S01]  /*7aa0*/  ISETP.GE.AND P4, PT, R139, RZ, PT ;  /* 0x000000ff8b00720c */ /* 0x000fe20003f86270 */
[----:B------:R-:W-:Y:S01]  /*7ab0*/  @!P6 IMAD.IADD R204, R204, 0x1, -R4 ;  /* 0x00000001cccce824 */ /* 0x000fe200078e0a04 */
[----:B------:R-:W-:Y:S01]  /*7ac0*/  ISETP.GE.AND P6, PT, R2, RZ, PT ;  /* 0x000000ff0200720c */ /* 0x000fe20003fc6270 */
[----:B------:R-:W-:Y:S01]  /*7ad0*/  IMAD.MOV R7, RZ, RZ, -R7 ;  /* 0x000000ffff077224 */ /* 0x000fe200078e0a07 */
[----:B------:R-:W1:Y:S01]  /*7ae0*/  S2R R2, SR_TID.X ;  /* 0x0000000000027919 */ /* 0x000e620000002100 */
[----:B------:R-:W-:Y:S01]  /*7af0*/  LOP3.LUT R235, R0, 0x1e4, RZ, 0xfc, !PT ;  /* 0x000001e400eb7812 */ /* 0x000fe200078efcff */
[----:B------:R-:W-:-:S02]  /*7b00*/  IMAD R8, R4, R36, R8 ;  /* 0x0000002404087224 */ /* 0x000fc400078e0208 */
[----:B------:R-:W-:Y:S01]  /*7b10*/  @!P5 IMAD.IADD R196, R196, 0x1, -R4 ;  /* 0x00000001c4c4d824 */ /* 0x000fe200078e0a04 */
[C---:B------:R-:W-:Y:S01]  /*7b20*/  LEA R36, P5, R37.reuse, R248, 0x1 ;  /* 0x000000f825247211 */ /* 0x040fe200078a08ff */
[C---:B------:R-:W-:Y:S01]  /*7b30*/  IMAD R9, R4.reuse, R7, R9 ;  /* 0x0000000704097224 */ /* 0x040fe200078e0209 */
[----:B------:R-:W-:Y:S02]  /*7b40*/  IABS R7, R235 ;  /* 0x000000eb00077213 */ /* 0x000fe40000000000 */
[----:B------:R-:W-:Y:S02]  /*7b50*/  LEA.HI.X.SX32 R37, R37, R249, 0x1, P5 ;  /* 0x000000f925257211 */ /* 0x000fe400028f0eff */
[----:B------:R-:W-:Y:S01]  /*7b60*/  ISETP.GT.U32.AND P5, PT, R4, R196, PT ;  /* 0x000000c40400720c */ /* 0x000fe20003fa4070 */
[----:B------:R-:W-:-:S04]  /*7b70*/  IMAD.HI.U32 R6, R34, R7, RZ ;  /* 0x0000000722067227 */ /* 0x000fc800078e00ff */
[----:B------:R-:W-:Y:S01]  /*7b80*/  @!P2 IMAD.MOV R191, RZ, RZ, -R191 ;  /* 0x000000ffffbfa224 */ /* 0x000fe200078e0abf */
[----:B------:R-:W-:Y:S01]  /*7b90*/  ISETP.GE.AND P2, PT, R137, RZ, PT ;  /* 0x000000ff8900720c */ /* 0x000fe20003f46270 */
[----:B------:R-:W-:Y:S01]  /*7ba0*/  @!P4 IMAD.MOV R194, RZ, RZ, -R194 ;  /* 0x000000ffffc2c224 */ /* 0x000fe200078e0ac2 */
[----:B------:R-:W-:Y:S01]  /*7bb0*/  ISETP.GT.U32.AND P4, PT, R4, R205, PT ;  /* 0x000000cd0400720c */ /* 0x000fe20003f84070 */
[----:B------:R-:W-:Y:S01]  /*7bc0*/  IMAD.MOV R6, RZ, RZ, -R6 ;  /* 0x000000ffff067224 */ /* 0x000fe200078e0a06 */
[C---:B------:R-:W-:Y:S02]  /*7bd0*/  LOP3.LUT R234, R0.reuse, 0x1ec, RZ, 0xfc, !PT ;  /* 0x000001ec00ea7812 */ /* 0x040fe400078efcff */
[----:B------:R-:W-:Y:S01]  /*7be0*/  LOP3.LUT R233, R0, 0x1f4, RZ, 0xfc, !PT ;  /* 0x000001f400e97812 */ /* 0x000fe200078efcff */
[----:B------:R-:W-:Y:S01]  /*7bf0*/  IMAD R7, R4, R6, R7 ;  /* 0x0000000604077224 */ /* 0x000fe200078e0207 */
[----:B------:R-:W-:Y:S01]  /*7c00*/  IABS R6, R234 ;  /* 0x000000ea00067213 */ /* 0x000fe20000000000 */
[----:B------:R-:W-:Y:S01]  /*7c10*/  @!P5 IMAD.IADD R196, R196, 0x1, -R4 ;  /* 0x00000001c4c4d824 */ /* 0x000fe200078e0a04 */
[----:B------:R-:W-:-:S03]  /*7c20*/  IABS R5, R233 ;  /* 0x000000e900057213 */ /* 0x000fc60000000000 */
[----:B------:R-:W-:-:S04]  /*7c30*/  IMAD.HI.U32 R116, R34, R6, RZ ;  /* 0x0000000622747227 */ /* 0x000fc800078e00ff */
[----:B------:R-:W-:Y:S01]  /*7c40*/  @!P2 IMAD.MOV R196, RZ, RZ, -R196 ;  /* 0x000000ffffc4a224 */ /* 0x000fe200078e0ac4 */
[----:B------:R-:W-:Y:S01]  /*7c50*/  ISETP.GT.U32.AND P2, PT, R4, R203, PT ;  /* 0x000000cb0400720c */ /* 0x000fe20003f44070 */
[----:B------:R-:W-:Y:S01]  /*7c60*/  IMAD.HI.U32 R34, R34, R5, RZ ;  /* 0x0000000522227227 */ /* 0x000fe200078e00ff */
[----:B------:R-:W-:-:S03]  /*7c70*/  SEL R35, R202, R35, !P3 ;  /* 0x00000023ca237207 */ /* 0x000fc60005800000 */
[----:B------:R-:W-:Y:S02]  /*7c80*/  @!P4 IMAD.IADD R205, R205, 0x1, -R4 ;  /* 0x00000001cdcdc824 */ /* 0x000fe400078e0a04 */
[----:B------:R-:W-:Y:S01]  /*7c90*/  IMAD.MOV.U32 R250, RZ, RZ, R117 ;  /* 0x000000fffffa7224 */ /* 0x000fe200078e0075 */
[----:B0-----:R-:W-:Y:S01]  /*7ca0*/  SHF.R.U32.HI R117, RZ, 0x6, R251 ;  /* 0x00000006ff757819 */ /* 0x001fe200000116fb */
[----:B------:R-:W-:Y:S01]  /*7cb0*/  IMAD.MOV R34, RZ, RZ, -R34 ;  /* 0x000000ffff227224 */ /* 0x000fe200078e0a22 */
[C---:B------:R-:W-:Y:S02]  /*7cc0*/  ISETP.GT.U32.AND P4, PT, R4.reuse, R205, PT ;  /* 0x000000cd0400720c */ /* 0x040fe40003f84070 */
[----:B-1----:R-:W-:Y:S01]  /*7cd0*/  SHF.R.U32.HI R2, RZ, 0x6, R2 ;  /* 0x00000006ff027819 */ /* 0x002fe20000011602 */
[----:B------:R-:W-:Y:S01]  /*7ce0*/  IMAD R5, R4, R34, R5 ;  /* 0x0000002204057224 */ /* 0x000fe200078e0205 */
[----:B------:R-:W-:Y:S01]  /*7cf0*/  SGXT.U32 R34, R117, 0x2 ;  /* 0x000000027522781a */ /* 0x000fe20000000000 */
[----:B------:R-:W-:Y:S01]  /*7d00*/  IMAD R35, R35, UR7, RZ ;  /* 0x0000000723237c24 */ /* 0x000fe2000f8e02ff */
[----:B------:R-:W-:Y:S01]  /*7d10*/  SGXT.U32 R2, R2, 0x2 ;  /* 0x000000020202781a */ /* 0x000fe20000000000 */
[----:B------:R-:W-:Y:S01]  /*7d20*/  @!P2 IMAD.IADD R203, R203, 0x1, -R4 ;  /* 0x00000001cbcba824 */ /* 0x000fe200078e0a04 */
[----:B------:R-:W-:-:S02]  /*7d30*/  ISETP.LT.AND P5, PT, R34, R250, P0 ;  /* 0x000000fa2200720c */ /* 0x000fc400007a1270 */
[----:B------:R-:W-:Y:S02]  /*7d40*/  LEA R34, P2, R35, R248, 0x1 ;  /* 0x000000f823227211 */ /* 0x000fe400078408ff */
[----:B------:R-:W-:Y:S01]  /*7d50*/  LOP3.LUT R2, R2, 0x8, RZ, 0xfc, !PT ;  /* 0x0000000802027812 */ /* 0x000fe200078efcff */
[--C-:B------:R-:W-:Y:S01]  /*7d60*/  @!P4 IMAD.IADD R205, R205, 0x1, -R4.reuse ;  /* 0x00000001cdcdc824 */ /* 0x100fe200078e0a04 */
[----:B------:R-:W-:Y:S02]  /*7d70*/  LEA.HI.X.SX32 R35, R35, R249, 0x1, P2 ;  /* 0x000000f923237211 */ /* 0x000fe400010f0eff */
[----:B------:R-:W-:Y:S02]  /*7d80*/  ISETP.GT.U32.AND P2, PT, R4, R203, PT ;  /* 0x000000cb0400720c */ /* 0x000fe40003f44070 */
[----:B------:R-:W-:Y:S02]  /*7d90*/  ISETP.LT.AND P4, PT, R2, R250, P0 ;  /* 0x000000fa0200720c */ /* 0x000fe40000781270 */
[----:B------:R-:W0:Y:S09]  /*7da0*/  S2R R2, SR_TID.X ;  /* 0x0000000000027919 */ /* 0x000e320000002100 */
[----:B------:R-:W-:Y:S01]  /*7db0*/  @!P2 IMAD.IADD R203, R203, 0x1, -R4 ;  /* 0x00000001cbcba824 */ /* 0x000fe200078e0a04 */
[----:B------:R-:W-:Y:S01]  /*7dc0*/  ISETP.GE.AND P2, PT, R146, RZ, PT ;  /* 0x000000ff9200720c */ /* 0x000fe20003f46270 */
[----:B------:R1:W-:Y:S04]  /*7dd0*/  STL [R1+0x174], R232 ;  /* 0x000174e801007387 */ /* 0x0003e80000100800 */
[----:B------:R0:W-:Y:S04]  /*7de0*/  STL [R1+0x164], R231 ;  /* 0x000164e701007387 */ /* 0x0001e80000100800 */
[----:B------:R-:W-:Y:S04]  /*7df0*/  STL [R1+0x15c], R239 ;  /* 0x00015cef01007387 */ /* 0x000fe80000100800 */
[----:B------:R-:W-:Y:S01]  /*7e00*/  STL [R1+0x154], R238 ;  /* 0x000154ee01007387 */ /* 0x000fe20000100800 */
[----:B------:R-:W-:Y:S01]  /*7e10*/  @!P2 IMAD.MOV R203, RZ, RZ, -R203 ;  /* 0x000000ffffcba224 */ /* 0x000fe200078e0acb */
[----:B------:R-:W-:-:S02]  /*7e20*/  ISETP.GT.U32.AND P2, PT, R4, R206, PT ;  /* 0x000000ce0400720c */ /* 0x000fc40003f44070 */
[----:B------:R-:W-:Y:S04]  /*7e30*/  STL [R1+0x14c], R237 ;  /* 0x00014ced01007387 */ /* 0x000fe80000100800 */
[----:B------:R-:W-:Y:S04]  /*7e40*/  STL [R1+0x144], R236 ;  /* 0x000144ec01007387 */ /* 0x000fe80000100800 */
[----:B------:R-:W-:Y:S01]  /*7e50*/  STL [R1+0x13c], R235 ;  /* 0x00013ceb01007387 */ /* 0x000fe20000100800 */
[----:B0-----:R-:W-:-:S03]  /*7e60*/  SHF.R.U32.HI R2, RZ, 0x6, R2 ;  /* 0x00000006ff027819 */ /* 0x001fc60000011602 */
[----:B------:R-:W-:Y:S01]  /*7e70*/  STL [R1+0x2e0], R0 ;  /* 0x0002e00001007387 */ /* 0x000fe20000100800 */
[----:B------:R-:W-:-:S03]  /*7e80*/  PRMT R150, RZ, 0x7610, R150 ;  /* 0x00007610ff967816 */ /* 0x000fc60000000096 */
[----:B------:R-:W-:Y:S01]  /*7e90*/  STL [R1+0x374], R0 ;  /* 0x0003740001007387 */ /* 0x000fe20000100800 */
[----:B------:R-:W-:-:S03]  /*7ea0*/  PRMT R151, RZ, 0x7610, R151 ;  /* 0x00007610ff977816 */ /* 0x000fc60000000097 */
[----:B------:R-:W-:Y:S04]  /*7eb0*/  STL [R1+0x134], R234 ;  /* 0x000134ea01007387 */ /* 0x000fe80000100800 */
[----:B------:R-:W-:Y:S01]  /*7ec0*/  STL [R1+0x3a0], R0 ;  /* 0x0003a00001007387 */ /* 0x000fe20000100800 */
[----:B------:R-:W-:-:S03]  /*7ed0*/  SGXT.U32 R2, R2, 0x2 ;  /* 0x000000020202781a */ /* 0x000fc60000000000 */
[----:B------:R-:W-:Y:S04]  /*7ee0*/  STL [R1+0x12c], R233 ;  /* 0x00012ce901007387 */ /* 0x000fe80000100800 */
[----:B------:R-:W-:Y:S04]  /*7ef0*/  STL [R1+0x3e4], R0 ;  /* 0x0003e40001007387 */ /* 0x000fe80000100800 */
[----:B------:R-:W-:Y:S01]  /*7f00*/  STL [R1+0x434], R0 ;  /* 0x0004340001007387 */ /* 0x000fe20000100800 */
[----:B------:R-:W-:-:S03]  /*7f10*/  @!P2 IMAD.IADD R206, R206, 0x1, -R4 ;  /* 0x00000001cecea824 */ /* 0x000fc600078e0a04 */
[----:B------:R-:W2:Y:S01]  /*7f20*/  LDL.LU R137, [R1+0x49c] ;  /* 0x00049c0001897983 */ /* 0x000ea20000300800 */
[----:B------:R-:W-:-:S03]  /*7f30*/  ISETP.GE.AND P2, PT, R232, RZ, PT ;  /* 0x000000ffe800720c */ /* 0x000fc60003f46270 */
[----:B------:R-:W2:Y:S01]  /*7f40*/  LDL.LU R138, [R1+0x498] ;  /* 0x00049800018a7983 */ /* 0x000ea20000300800 */
[----:B-1----:R-:W-:-:S03]  /*7f50*/  LOP3.LUT R232, R2, 0x4, RZ, 0xfc, !PT ;  /* 0x0000000402e87812 */ /* 0x002fc600078efcff */
[----:B------:R-:W2:Y:S04]  /*7f60*/  LDL.LU R139, [R1+0x494] ;  /* 0x00049400018b7983 */ /* 0x000ea80000300800 */
[----:B------:R-:W2:Y:S04]  /*7f70*/  LDL.LU R146, [R1+0x490] ;  /* 0x0004900001927983 */ /* 0x000ea80000300800 */
[----:B------:R0:W2:Y:S04]  /*7f80*/  @P5 LDG.E.U16 R150, desc[UR20][R140.64] ;  /* 0x000000148c965981 */ /* 0x0000a8000c1e1500 */
[----:B------:R1:W2:Y:S04]  /*7f90*/  @P4 LDG.E.U16 R151, desc[UR20][R142.64] ;  /* 0x000000148e974981 */ /* 0x0002a8000c1e1500 */
[----:B------:R-:W0:Y:S04]  /*7fa0*/  LDL.LU.64 R140, [R1+0x488] ;  /* 0x00048800018c7983 */ /* 0x000e280000300a00 */
[----:B------:R-:W1:Y:S04]  /*7fb0*/  LDL.LU.64 R142, [R1+0x480] ;  /* 0x00048000018e7983 */ /* 0x000e680000300a00 */
[----:B------:R-:W2:Y:S01]  /*7fc0*/  LDL R2, [R1+0x16c] ;  /* 0x00016c0001027983 */ /* 0x000ea20000100800 */
[----:B------:R-:W-:Y:S01]  /*7fd0*/  @!P6 IMAD.MOV R204, RZ, RZ, -R204 ;  /* 0x000000ffffcce224 */ /* 0x000fe200078e0acc */
[----:B------:R-:W-:-:S13]  /*7fe0*/  ISETP.GT.U32.AND P6, PT, R4, R207, PT ;  /* 0x000000cf0400720c */ /* 0x000fda0003fc4070 */
[----:B------:R-:W-:Y:S01]  /*7ff0*/  @!P6 IMAD.IADD R207, R207, 0x1, -R4 ;  /* 0x00000001cfcfe824 */ /* 0x000fe200078e0a04 */
[----:B------:R-:W-:Y:S02]  /*8000*/  ISETP.GT.U32.AND P6, PT, R4, R206, PT ;  /* 0x000000ce0400720c */ /* 0x000fe40003fc4070 */
[----:B------:R-:W-:-:S11]  /*8010*/  PRMT R230, RZ, 0x7610, R230 ;  /* 0x00007610ffe67816 */ /* 0x000fd600000000e6 */
[----:B------:R-:W-:Y:S01]  /*8020*/  @!P6 IMAD.IADD R206, R206, 0x1, -R4 ;  /* 0x00000001cecee824 */ /* 0x000fe200078e0a04 */
[----:B------:R-:W-:Y:S02]  /*8030*/  ISETP.LT.AND P6, PT, R232, R250, P0 ;  /* 0x000000fae800720c */ /* 0x000fe400007c1270 */
[----:B------:R-:W3:Y:S11]  /*8040*/  LDL.LU R232, [R1+0x478] ;  /* 0x0004780001e87983 */ /* 0x000ef60000300800 */
[----:B------:R0:W3:Y:S04]  /*8050*/  @P6 LDG.E.U16 R230, desc[UR20][R144.64] ;  /* 0x0000001490e66981 */ /* 0x0000e8000c1e1500 */
[----:B------:R-:W3:Y:S01]  /*8060*/  LDL.LU.64 R144, [R1+0x470] ;  /* 0x0004700001907983 */ /* 0x000ee20000300a00 */
[----:B------:R-:W-:-:S13]  /*8070*/  ISETP.GT.U32.AND P4, PT, R4, R207, PT ;  /* 0x000000cf0400720c */ /* 0x000fda0003f84070 */
[----:B------:R-:W-:Y:S01]  /*8080*/  @!P4 IMAD.IADD R207, R207, 0x1, -R4 ;  /* 0x00000001cfcfc824 */ /* 0x000fe200078e0a04 */
[----:B------:R-:W-:-:S13]  /*8090*/  ISETP.GT.U32.AND P5, PT, R4, R208, PT ;  /* 0x000000d00400720c */ /* 0x000fda0003fa4070 */
[----:B------:R-:W-:Y:S01]  /*80a0*/  @!P5 IMAD.IADD R208, R208, 0x1, -R4 ;  /* 0x00000001d0d0d824 */ /* 0x000fe200078e0a04 */
[----:B------:R-:W-:Y:S02]  /*80b0*/  ISETP.GE.AND P5, PT, R231, RZ, PT ;  /* 0x000000ffe700720c */ /* 0x000fe40003fa6270 */
[----:B------:R-:W-:Y:S02]  /*80c0*/  LOP3.LUT R251, R251, 0x3f, RZ, 0xc0, !PT ;  /* 0x0000003ffbfb7812 */ /* 0x000fe400078ec0ff */
[----:B------:R-:W-:-:S09]  /*80d0*/  PRMT R229, RZ, 0x7610, R229 ;  /* 0x00007610ffe57816 */ /* 0x000fd200000000e5 */
[----:B------:R-:W-:Y:S01]  /*80e0*/  @!P5 IMAD.MOV R207, RZ, RZ, -R207 ;  /* 0x000000ffffcfd224 */ /* 0x000fe200078e0acf */
[----:B------:R-:W-:Y:S02]  /*80f0*/  PRMT R122, RZ, 0x7610, R122 ;  /* 0x00007610ff7a7816 */ /* 0x000fe4000000007a */
[----:B------:R-:W-:Y:S02]  /*8100*/  PRMT R119, RZ, 0x7610, R119 ;  /* 0x00007610ff777816 */ /* 0x000fe40000000077 */
[----:B------:R-:W-:Y:S02]  /*8110*/  PRMT R120, RZ, 0x7610, R120 ;  /* 0x00007610ff787816 */ /* 0x000fe40000000078 */
[----:B------:R-:W-:Y:S01]  /*8120*/  PRMT R123, RZ, 0x7610, R123 ;  /* 0x00007610ff7b7816 */ /* 0x000fe2000000007b */
[----:B------:R-:W-:Y:S01]  /*8130*/  @!P2 IMAD.MOV R205, RZ, RZ, -R205 ;  /* 0x000000ffffcda224 */ /* 0x000fe200078e0acd */
[----:B------:R-:W-:Y:S01]  /*8140*/  PRMT R117, RZ, 0x7610, R117 ;  /* 0x00007610ff757816 */ /* 0x000fe20000000075 */
[----:B------:R-:W-:Y:S01]  /*8150*/  STL.64 [R1+0x2e8], R114 ;  /* 0x0002e87201007387 */ /* 0x000fe20000100a00 */
[----:B------:R-:W-:-:S02]  /*8160*/  ISETP.GT.U32.AND P2, PT, R4, R209, PT ;  /* 0x000000d10400720c */ /* 0x000fc40003f44070 */
[----:B------:R-:W-:Y:S01]  /*8170*/  PRMT R118, RZ, 0x7610, R118 ;  /* 0x00007610ff767816 */ /* 0x000fe20000000076 */
[----:B------:R-:W-:Y:S01]  /*8180*/  STL [R1+0x3a8], R114 ;  /* 0x0003a87201007387 */ /* 0x000fe20000100800 */
[----:B------:R-:W-:Y:S02]  /*8190*/  PRMT R121, RZ, 0x7610, R121 ;  /* 0x00007610ff797816 */ /* 0x000fe40000000079 */
[----:B------:R-:W-:Y:S01]  /*81a0*/  PRMT R127, RZ, 0x7610, R127 ;  /* 0x00007610ff7f7816 */ /* 0x000fe2000000007f */
[----:B------:R-:W-:Y:S01]  /*81b0*/  STL [R1+0x3e8], R114 ;  /* 0x0003e87201007387 */ /* 0x000fe20000100800 */
[----:B------:R-:W-:-:S03]  /*81c0*/  PRMT R129, RZ, 0x7610, R129 ;  /* 0x00007610ff817816 */ /* 0x000fc60000000081 */
[----:B------:R-:W-:Y:S01]  /*81d0*/  STL [R1+0x3a4], R115 ;  /* 0x0003a47301007387 */ /* 0x000fe20000100800 */
[----:B------:R-:W-:-:S03]  /*81e0*/  PRMT R126, RZ, 0x7610, R126 ;  /* 0x00007610ff7e7816 */ /* 0x000fc6000000007e */
[----:B------:R-:W-:Y:S01]  /*81f0*/  STL [R1+0x3ec], R115 ;  /* 0x0003ec7301007387 */ /* 0x000fe20000100800 */
[----:B------:R-:W-:Y:S02]  /*8200*/  PRMT R128, RZ, 0x7610, R128 ;  /* 0x00007610ff807816 */ /* 0x000fe40000000080 */
[----:B------:R-:W-:Y:S01]  /*8210*/  PRMT R131, RZ, 0x7610, R131 ;  /* 0x00007610ff837816 */ /* 0x000fe20000000083 */
[----:B------:R-:W-:Y:S01]  /*8220*/  STL.64 [R1+0x428], R114 ;  /* 0x0004287201007387 */ /* 0x000fe20000100a00 */
[----:B------:R-:W-:Y:S02]  /*8230*/  PRMT R133, RZ, 0x7610, R133 ;  /* 0x00007610ff857816 */ /* 0x000fe40000000085 */
[----:B------:R-:W-:Y:S01]  /*8240*/  PRMT R135, RZ, 0x7610, R135 ;  /* 0x00007610ff877816 */ /* 0x000fe20000000087 */
[----:B------:R-:W-:Y:S01]  /*8250*/  STL [R1+0x300], R112 ;  /* 0x0003007001007387 */ /* 0x000fe20000100800 */
[----:B------:R-:W-:-:S03]  /*8260*/  IMAD.MOV R116, RZ, RZ, -R116 ;  /* 0x000000ffff747224 */ /* 0x000fc600078e0a74 */
[----:B------:R-:W-:Y:S01]  /*8270*/  STL [R1+0x3ac], R112 ;  /* 0x0003ac7001007387 */ /* 0x000fe20000100800 */
[----:B------:R-:W-:-:S03]  /*8280*/  PRMT R130, RZ, 0x7610, R130 ;  /* 0x00007610ff827816 */ /* 0x000fc60000000082 */
[----:B------:R-:W-:Y:S01]  /*8290*/  STL [R1+0x3f0], R112 ;  /* 0x0003f07001007387 */ /* 0x000fe20000100800 */
[----:B------:R-:W-:-:S03]  /*82a0*/  PRMT R132, RZ, 0x7610, R132 ;  /* 0x00007610ff847816 */ /* 0x000fc60000000084 */
[----:B------:R-:W-:Y:S01]  /*82b0*/  STL [R1+0x438], R112 ;  /* 0x0004387001007387 */ /* 0x000fe20000100800 */
[----:B------:R-:W-:Y:S01]  /*82c0*/  PRMT R134, RZ, 0x7610, R134 ;  /* 0x00007610ff867816 */ /* 0x000fe20000000086 */
[----:B------:R-:W-:Y:S02]  /*82d0*/  @!P2 IMAD.IADD R209, R209, 0x1, -R4 ;  /* 0x00000001d1d1a824 */ /* 0x000fe400078e0a04 */
[----:B------:R-:W-:Y:S01]  /*82e0*/  STL [R1+0x2f0], R113 ;  /* 0x0002f07101007387 */ /* 0x000fe20000100800 */
[----:B------:R-:W-:-:S03]  /*82f0*/  IMAD R6, R4, R116, R6 ;  /* 0x0000007404067224 */ /* 0x000fc600078e0206 */
[----:B------:R-:W-:Y:S01]  /*8300*/  STL [R1+0x3b0], R113 ;  /* 0x0003b07101007387 */ /* 0x000fe20000100800 */
[----:B------:R-:W-:-:S03]  /*8310*/  PRMT R116, RZ, 0x7610, R116 ;  /* 0x00007610ff747816 */ /* 0x000fc60000000074 */
[----:B------:R-:W-:Y:S01]  /*8320*/  STL [R1+0x3f4], R113 ;  /* 0x0003f47101007387 */ /* 0x000fe20000100800 */
[----:B------:R-:W-:-:S03]  /*8330*/  PRMT R125, RZ, 0x7610, R125 ;  /* 0x00007610ff7d7816 */ /* 0x000fc6000000007d */
[----:B------:R-:W-:Y:S01]  /*8340*/  STL [R1+0x43c], R113 ;  /* 0x00043c7101007387 */ /* 0x000fe20000100800 */
[----:B------:R-:W-:-:S03]  /*8350*/  PRMT R136, RZ, 0x7610, R136 ;  /* 0x00007610ff887816 */ /* 0x000fc60000000088 */
[----:B------:R-:W-:Y:S01]  /*8360*/  STL.64 [R1+0x2f8], R110 ;  /* 0x0002f86e01007387 */ /* 0x000fe20000100a00 */
[----:B------:R-:W-:-:S03]  /*8370*/  ISETP.GT.U32.AND P6, PT, R4, R208, PT ;  /* 0x000000d00400720c */ /* 0x000fc60003fc4070 */
[----:B------:R-:W-:Y:S01]  /*8380*/  STL [R1+0x3b8], R110 ;  /* 0x0003b86e01007387 */ /* 0x000fe20000100800 */
[----:B------:R-:W-:-:S03]  /*8390*/  ISETP.GT.U32.AND P2, PT, R4, R209, PT ;  /* 0x000000d10400720c */ /* 0x000fc60003f44070 */
[----:B------:R-:W-:Y:S01]  /*83a0*/  STL [R1+0x3f8], R110 ;  /* 0x0003f86e01007387 */ /* 0x000fe20000100800 */
[----:B------:R-:W-:-:S03]  /*83b0*/  PRMT R124, RZ, 0x7610, R124 ;  /* 0x00007610ff7c7816 */ /* 0x000fc6000000007c */
[----:B------:R-:W-:Y:S04]  /*83c0*/  STL [R1+0x440], R110 ;  /* 0x0004406e01007387 */ /* 0x000fe80000100800 */
[----:B------:R-:W-:Y:S04]  /*83d0*/  STL [R1+0x3b4], R111 ;  /* 0x0003b46f01007387 */ /* 0x000fe80000100800 */
[----:B------:R-:W-:Y:S04]  /*83e0*/  STL [R1+0x3fc], R111 ;  /* 0x0003fc6f01007387 */ /* 0x000fe80000100800 */
[----:B------:R-:W-:Y:S04]  /*83f0*/  STL [R1+0x444], R111 ;  /* 0x0004446f01007387 */ /* 0x000fe80000100800 */
[----:B------:R-:W-:Y:S01]  /*8400*/  STL.64 [R1+0x308], R108 ;  /* 0x0003086c01007387 */ /* 0x000fe20000100a00 */
[----:B------:R-:W-:-:S03]  /*8410*/  PRMT R215, RZ, 0x7610, R215 ;  /* 0x00007610ffd77816 */ /* 0x000fc600000000d7 */
[----:B------:R-:W-:Y:S04]  /*8420*/  STL [R1+0x3c0], R108 ;  /* 0x0003c06c01007387 */ /* 0x000fe80000100800 */
[----:B------:R-:W-:Y:S04]  /*8430*/  STL [R1+0x400], R108 ;  /* 0x0004006c01007387 */ /* 0x000fe80000100800 */
[----:B------:R-:W-:Y:S04]  /*8440*/  STL [R1+0x448], R108 ;  /* 0x0004486c01007387 */ /* 0x000fe80000100800 */
[----:B------:R-:W-:Y:S04]  /*8450*/  STL [R1+0x3bc], R109 ;  /* 0x0003bc6d01007387 */ /* 0x000fe80000100800 */
[----:B------:R-:W-:Y:S01]  /*8460*/  STL [R1+0x404], R109 ;  /* 0x0004046d01007387 */ /* 0x000fe20000100800 */
[----:B--2---:R-:W-:-:S02]  /*8470*/  ISETP.GE.AND P4, PT, R2, RZ, PT ;  /* 0x000000ff0200720c */ /* 0x004fc40003f86270 */
[----:B------:R-:W2:Y:S02]  /*8480*/  S2R R2, SR_TID.X ;  /* 0x0000000000027919 */ /* 0x000ea40000002100 */
[----:B--2---:R-:W-:-:S04]  /*8490*/  SHF.R.U32.HI R2, RZ, 0x6, R2 ;  /* 0x00000006ff027819 */ /* 0x004fc80000011602 */
[----:B------:R-:W-:-:S04]  /*84a0*/  SGXT.U32 R2, R2, 0x2 ;  /* 0x000000020202781a */ /* 0x000fc80000000000 */
[----:B------:R-:W-:-:S04]  /*84b0*/  LOP3.LUT R2, R2, 0xc, RZ, 0xfc, !PT ;  /* 0x0000000c02027812 */ /* 0x000fc800078efcff */
[-C--:B------:R-:W-:Y:S02]  /*84c0*/  ISETP.LT.AND P5, PT, R2, R250.reuse, P0 ;  /* 0x000000fa0200720c */ /* 0x080fe400007a1270 */
[----:B------:R-:W-:Y:S01]  /*84d0*/  ISETP.LT.AND P0, PT, R251, R250, P0 ;  /* 0x000000fafb00720c */ /* 0x000fe20000701270 */
[----:B------:R-:W-:Y:S01]  /*84e0*/  @!P4 IMAD.MOV R206, RZ, RZ, -R206 ;  /* 0x000000ffffcec224 */ /* 0x000fe200078e0ace */
[----:B------:R-:W-:-:S09]  /*84f0*/  ISETP.GT.U32.AND P4, PT, R4, R9, PT ;  /* 0x000000090400720c */ /* 0x000fd20003f84070 */
[----:B------:R-:W2:Y:S04]  /*8500*/  @P5 LDG.E.U16 R229, desc[UR20][R246.64] ;  /* 0x00000014f6e55981 */ /* 0x000ea8000c1e1500 */
        /* <DEDUP_REMOVED lines=8> */
[----:B------:R-:W2:Y:S01]  /*8590*/  @P0 LDG.E.U16 R129, desc[UR20][R68.64] ;  /* 0x0000001444810981 */ /* 0x000ea2000c1e1500 */
[----:B------:R-:W-:-:S02]  /*85a0*/  PRMT R137, RZ, 0x7610, R137 ;  /* 0x00007610ff897816 */ /* 0x000fc40000000089 */
[----:B------:R-:W-:Y:S01]  /*85b0*/  PRMT R139, RZ, 0x7610, R139 ;  /* 0x00007610ff8b7816 */ /* 0x000fe2000000008b */
[----:B------:R-:W2:Y:S01]  /*85c0*/  @P0 LDG.E.U16 R126, desc[UR20][R74.64] ;  /* 0x000000144a7e0981 */ /* 0x000ea2000c1e1500 */
[----:B0-----:R-:W-:-:S03]  /*85d0*/  PRMT R141, RZ, 0x7610, R141 ;  /* 0x00007610ff8d7816 */ /* 0x001fc6000000008d */
[----:B------:R-:W2:Y:S04]  /*85e0*/  @P0 LDG.E.U16 R128, desc[UR20][R70.64] ;  /* 0x0000001446800981 */ /* 0x000ea8000c1e1500 */
[----:B------:R-:W2:Y:S04]  /*85f0*/  @P0 LDG.E.U16 R131, desc[UR20][R64.64] ;  /* 0x0000001440830981 */ /* 0x000ea8000c1e1500 */
[----:B------:R-:W2:Y:S04]  /*8600*/  @P0 LDG.E.U16 R133, desc[UR20][R60.64] ;  /* 0x000000143c850981 */ /* 0x000ea8000c1e1500 */
[----:B------:R-:W2:Y:S01]  /*8610*/  @P0 LDG.E.U16 R135, desc[UR20][R56.64] ;  /* 0x0000001438870981 */ /* 0x000ea2000c1e1500 */
[----:B------:R-:W-:Y:S01]  /*8620*/  PRMT R138, RZ, 0x7610, R138 ;  /* 0x00007610ff8a7816 */ /* 0x000fe2000000008a */
[----:B------:R-:W-:Y:S01]  /*8630*/  @!P4 IMAD.IADD R9, R9, 0x1, -R4 ;  /* 0x000000010909c824 */ /* 0x000fe200078e0a04 */
[----:B------:R-:W-:Y:S01]  /*8640*/  PRMT R140, RZ, 0x7610, R140 ;  /* 0x00007610ff8c7816 */ /* 0x000fe2000000008c */
[----:B------:R-:W2:Y:S01]  /*8650*/  @P0 LDG.E.U16 R130, desc[UR20][R66.64] ;  /* 0x0000001442820981 */ /* 0x000ea2000c1e1500 */
[----:B-1----:R-:W-:-:S03]  /*8660*/  PRMT R143, RZ, 0x7610, R143 ;  /* 0x00007610ff8f7816 */ /* 0x002fc6000000008f */
[----:B------:R-:W2:Y:S01]  /*8670*/  @P0 LDG.E.U16 R132, desc[UR20][R62.64] ;  /* 0x000000143e840981 */ /* 0x000ea2000c1e1500 */
[----:B---3--:R-:W-:-:S03]  /*8680*/  PRMT R145, RZ, 0x7610, R145 ;  /* 0x00007610ff917816 */ /* 0x008fc60000000091 */
[----:B------:R-:W3:Y:S04]  /*8690*/  @P0 LDG.E.U16 R134, desc[UR20][R58.64] ;  /* 0x000000143a860981 */ /* 0x000ee8000c1e1500 */
[----:B------:R-:W2:Y:S04]  /*86a0*/  @P0 LDG.E.U16 R137, desc[UR20][R52.64] ;  /* 0x0000001434890981 */ /* 0x000ea8000c1e1500 */
[----:B------:R-:W2:Y:S04]  /*86b0*/  @P0 LDG.E.U16 R139, desc[UR20][R48.64] ;  /* 0x00000014308b0981 */ /* 0x000ea8000c1e1500 */
[----:B------:R-:W2:Y:S01]  /*86c0*/  @P0 LDG.E.U16 R141, desc[UR20][R44.64] ;  /* 0x000000142c8d0981 */ /* 0x000ea2000c1e1500 */
[----:B------:R-:W-:-:S02]  /*86d0*/  PRMT R142, RZ, 0x7610, R142 ;  /* 0x00007610ff8e7816 */ /* 0x000fc4000000008e */
[----:B------:R-:W-:Y:S01]  /*86e0*/  PRMT R146, RZ, 0x7610, R146 ;  /* 0x00007610ff927816 */ /* 0x000fe20000000092 */
[----:B------:R-:W2:Y:S01]  /*86f0*/  @P0 LDG.E.U16 R116, desc[UR20][R94.64] ;  /* 0x000000145e740981 */ /* 0x000ea2000c1e1500 */
[----:B------:R-:W-:-:S03]  /*8700*/  ISETP.GT.U32.AND P5, PT, R4, R9, PT ;  /* 0x000000090400720c */ /* 0x000fc60003fa4070 */
[----:B------:R-:W2:Y:S01]  /*8710*/  @P0 LDG.E.U16 R125, desc[UR20][R76.64] ;  /* 0x000000144c7d0981 */ /* 0x000ea2000c1e1500 */
[----:B------:R-:W-:-:S03]  /*8720*/  PRMT R144, RZ, 0x7610, R144 ;  /* 0x00007610ff907816 */ /* 0x000fc60000000090 */
[----:B------:R-:W2:Y:S04]  /*8730*/  @P0 LDG.E.U16 R136, desc[UR20][R54.64] ;  /* 0x0000001436880981 */ /* 0x000ea8000c1e1500 */
[----:B------:R-:W2:Y:S04]  /*8740*/  @P0 LDG.E.U16 R138, desc[UR20][R50.64] ;  /* 0x00000014328a0981 */ /* 0x000ea8000c1e1500 */
[----:B------:R-:W2:Y:S04]  /*8750*/  @P0 LDG.E.U16 R140, desc[UR20][R46.64] ;  /* 0x000000142e8c0981 */ /* 0x000ea8000c1e1500 */
[----:B------:R-:W2:Y:S04]  /*8760*/  @P0 LDG.E.U16 R143, desc[UR20][R40.64] ;  /* 0x00000014288f0981 */ /* 0x000ea8000c1e1500 */
[----:B------:R-:W2:Y:S04]  /*8770*/  @P0 LDG.E.U16 R124, desc[UR20][R78.64] ;  /* 0x000000144e7c0981 */ /* 0x000ea8000c1e1500 */
[----:B------:R-:W2:Y:S01]  /*8780*/  @P0 LDG.E.U16 R145, desc[UR20][R36.64] ;  /* 0x0000001424910981 */ /* 0x000ea2000c1e1500 */
[----:B------:R-:W-:-:S03]  /*8790*/  PRMT R217, RZ, 0x7610, R217 ;  /* 0x00007610ffd97816 */ /* 0x000fc600000000d9 */
[----:B------:R-:W-:Y:S01]  /*87a0*/  STL [R1+0x44c], R109 ;  /* 0x00044c6d01007387 */ /* 0x000fe20000100800 */
[----:B------:R-:W-:-:S03]  /*87b0*/  PRMT R213, RZ, 0x7610, R213 ;  /* 0x00007610ffd57816 */ /* 0x000fc600000000d5 */
[----:B------:R-:W2:Y:S01]  /*87c0*/  @P0 LDG.E.U16 R142, desc[UR20][R42.64] ;  /* 0x000000142a8e0981 */ /* 0x000ea2000c1e1500 */
[----:B------:R-:W-:-:S03]  /*87d0*/  @!P6 IMAD.IADD R208, R208, 0x1, -R4 ;  /* 0x00000001d0d0e824 */ /* 0x000fc600078e0a04 */
[----:B------:R-:W2:Y:S01]  /*87e0*/  @P0 LDG.E.U16 R146, desc[UR20][R34.64] ;  /* 0x0000001422920981 */ /* 0x000ea2000c1e1500 */
[----:B------:R-:W-:-:S03]  /*87f0*/  @!P2 IMAD.IADD R209, R209, 0x1, -R4 ;  /* 0x00000001d1d1a824 */ /* 0x000fc600078e0a04 */
[----:B------:R-:W-:Y:S01]  /*8800*/  STL.64 [R1+0x318], R106 ;  /* 0x0003186a01007387 */ /* 0x000fe20000100a00 */
[----:B------:R-:W-:-:S03]  /*8810*/  ISETP.GT.U32.AND P6, PT, R4, R8, PT ;  /* 0x000000080400720c */ /* 0x000fc60003fc4070 */
[----:B------:R-:W-:Y:S01]  /*8820*/  STL [R1+0x388], R107 ;  /* 0x0003886b01007387 */ /* 0x000fe20000100800 */
[----:B------:R-:W-:-:S03]  /*8830*/  ISETP.GT.U32.AND P2, PT, R4, R7, PT ;  /* 0x000000070400720c */ /* 0x000fc60003f44070 */
[----:B------:R-:W-:Y:S04]  /*8840*/  STL [R1+0x3d4], R107 ;  /* 0x0003d46b01007387 */ /* 0x000fe80000100800 */
[----:B------:R-:W2:Y:S04]  /*8850*/  @P0 LDG.E.U16 R215, desc[UR20][R106.64] ;  /* 0x000000146ad70981 */ /* 0x000ea8000c1e1500 */
[----:B------:R-:W-:Y:S04]  /*8860*/  STL [R1+0x418], R107 ;  /* 0x0004186b01007387 */ /* 0x000fe80000100800 */
[----:B------:R-:W2:Y:S01]  /*8870*/  @P0 LDG.E.U16 R144, desc[UR20][R38.64] ;  /* 0x0000001426900981 */ /* 0x000ea2000c1e1500 */
[----:B------:R-:W-:-:S03]  /*8880*/  PRMT R211, RZ, 0x7610, R211 ;  /* 0x00007610ffd37816 */ /* 0x000fc600000000d3 */
[----:B------:R-:W-:Y:S01]  /*8890*/  STL [R1+0x378], R106 ;  /* 0x0003786a01007387 */ /* 0x000fe20000100800 */
[----:B------:R-:W-:Y:S01]  /*88a0*/  PRMT R210, RZ, 0x7610, R210 ;  /* 0x00007610ffd27816 */ /* 0x000fe200000000d2 */
[----:B------:R-:W-:Y:S02]  /*88b0*/  @!P5 IMAD.IADD R9, R9, 0x1, -R4 ;  /* 0x000000010909d824 */ /* 0x000fe400078e0a04 */
[----:B------:R-:W-:Y:S01]  /*88c0*/  STL [R1+0x3c4], R106 ;  /* 0x0003c46a01007387 */ /* 0x000fe20000100800 */
[----:B------:R-:W-:-:S03]  /*88d0*/  ISETP.GT.U32.AND P4, PT, R4, R6, PT ;  /* 0x000000060400720c */ /* 0x000fc60003f84070 */
[----:B------:R-:W-:Y:S01]  /*88e0*/  STL [R1+0x408], R106 ;  /* 0x0004086a01007387 */ /* 0x000fe20000100800 */
[----:B------:R-:W-:-:S03]  /*88f0*/  ISETP.GE.AND P5, PT, R239, RZ, PT ;  /* 0x000000ffef00720c */ /* 0x000fc60003fa6270 */
[----:B------:R-:W-:Y:S04]  /*8900*/  STL [R1+0x450], R106 ;  /* 0x0004506a01007387 */ /* 0x000fe80000100800 */
[----:B------:R-:W2:Y:S04]  /*8910*/  @P0 LDG.E.U16 R217, desc[UR20][R110.64] ;  /* 0x000000146ed90981 */ /* 0x000ea8000c1e1500 */
[----:B------:R-:W-:Y:S04]  /*8920*/  STL [R1+0x330], R104 ;  /* 0x0003306801007387 */ /* 0x000fe80000100800 */
[----:B------:R-:W2:Y:S04]  /*8930*/  @P0 LDG.E.U16 R213, desc[UR20][R102.64] ;  /* 0x0000001466d50981 */ /* 0x000ea8000c1e1500 */
[----:B------:R-:W-:Y:S04]  /*8940*/  STL [R1+0x37c], R104 ;  /* 0x00037c6801007387 */ /* 0x000fe80000100800 */
[----:B------:R-:W-:Y:S04]  /*8950*/  STL [R1+0x3c8], R104 ;  /* 0x0003c86801007387 */ /* 0x000fe80000100800 */
[----:B------:R-:W-:Y:S04]  /*8960*/  STL [R1+0x40c], R104 ;  /* 0x00040c6801007387 */ /* 0x000fe80000100800 */
[----:B------:R-:W-:Y:S01]  /*8970*/  STL [R1+0x454], R104 ;  /* 0x0004546801007387 */ /* 0x000fe20000100800 */
[----:B------:R-:W-:-:S03]  /*8980*/  @!P6 IMAD.IADD R8, R8, 0x1, -R4 ;  /* 0x000000010808e824 */ /* 0x000fc600078e0a04 */
[----:B------:R-:W-:Y:S01]  /*8990*/  STL [R1+0x320], R105 ;  /* 0x0003206901007387 */ /* 0x000fe20000100800 */
[----:B------:R-:W-:-:S03]  /*89a0*/  @!P2 IMAD.IADD R7, R7, 0x1, -R4 ;  /* 0x000000010707a824 */ /* 0x000fc600078e0a04 */
[----:B------:R-:W2:Y:S04]  /*89b0*/  @P0 LDG.E.U16 R211, desc[UR20][R98.64] ;  /* 0x0000001462d30981 */ /* 0x000ea8000c1e1500 */
[----:B------:R-:W2:Y:S01]  /*89c0*/  @P0 LDG.E.U16 R210, desc[UR20][R96.64] ;  /* 0x0000001460d20981 */ /* 0x000ea2000c1e1500 */
[----:B------:R-:W-:-:S03]  /*89d0*/  PRMT R216, RZ, 0x7610, R216 ;  /* 0x00007610ffd87816 */ /* 0x000fc600000000d8 */
[----:B------:R-:W-:Y:S01]  /*89e0*/  STL [R1+0x380], R105 ;  /* 0x0003806901007387 */ /* 0x000fe20000100800 */
[----:B------:R-:W-:-:S03]  /*89f0*/  PRMT R214, RZ, 0x7610, R214 ;  /* 0x00007610ffd67816 */ /* 0x000fc600000000d6 */
[----:B------:R-:W-:Y:S01]  /*8a00*/  STL [R1+0x3cc], R105 ;  /* 0x0003cc6901007387 */ /* 0x000fe20000100800 */
[----:B------:R-:W-:-:S03]  /*8a10*/  ISETP.GT.U32.AND P6, PT, R4, R5, PT ;  /* 0x000000050400720c */ /* 0x000fc60003fc4070 */
[----:B------:R-:W-:Y:S01]  /*8a20*/  STL [R1+0x410], R105 ;  /* 0x0004106901007387 */ /* 0x000fe20000100800 */
[----:B------:R-:W-:-:S03]  /*8a30*/  PRMT R212, RZ, 0x7610, R212 ;  /* 0x00007610ffd47816 */ /* 0x000fc600000000d4 */
[----:B------:R-:W-:Y:S01]  /*8a40*/  STL [R1+0x458], R105 ;  /* 0x0004586901007387 */ /* 0x000fe20000100800 */
[----:B------:R-:W-:-:S03]  /*8a50*/  @!P4 IMAD.IADD R6, R6, 0x1, -R4 ;  /* 0x000000010606c824 */ /* 0x000fc600078e0a04 */
[----:B------:R-:W-:Y:S01]  /*8a60*/  STL.64 [R1+0x328], R102 ;  /* 0x0003286601007387 */ /* 0x000fe20000100a00 */
[----:B------:R-:W-:Y:S01]  /*8a70*/  ISETP.GE.AND P2, PT, R238, RZ, PT ;  /* 0x000000ffee00720c */ /* 0x000fe20003f46270 */
[----:B------:R-:W-:Y:S02]  /*8a80*/  @!P5 IMAD.MOV R208, RZ, RZ, -R208 ;  /* 0x000000ffffd0d224 */ /* 0x000fe400078e0ad0 */
[----:B------:R-:W-:Y:S01]  /*8a90*/  STL [R1+0x3d0], R102 ;  /* 0x0003d06601007387 */ /* 0x000fe20000100800 */
[----:B------:R-:W-:-:S03]  /*8aa0*/  ISETP.GT.U32.AND P4, PT, R4, R7, PT ;  /* 0x000000070400720c */ /* 0x000fc60003f84070 */
[----:B------:R-:W-:Y:S01]  /*8ab0*/  STL [R1+0x414], R102 ;  /* 0x0004146601007387 */ /* 0x000fe20000100800 */
[----:B------:R-:W-:Y:S02]  /*8ac0*/  PRMT R221, RZ, 0x7610, R221 ;  /* 0x00007610ffdd7816 */ /* 0x000fe400000000dd */
[----:B------:R-:W-:Y:S01]  /*8ad0*/  ISETP.GT.U32.AND P5, PT, R4, R8, PT ;  /* 0x000000080400720c */ /* 0x000fe20003fa4070 */
[----:B------:R-:W-:Y:S04]  /*8ae0*/  STL [R1+0x45c], R102 ;  /* 0x00045c6601007387 */ /* 0x000fe80000100800 */
[----:B------:R-:W-:Y:S01]  /*8af0*/  STL [R1+0x384], R103 ;  /* 0x0003846701007387 */ /* 0x000fe20000100800 */
[----:B------:R-:W-:-:S03]  /*8b00*/  PRMT R222, RZ, 0x7610, R222 ;  /* 0x00007610ffde7816 */ /* 0x000fc600000000de */
[----:B------:R-:W2:Y:S01]  /*8b10*/  @P0 LDG.E.U16 R216, desc[UR20][R108.64] ;  /* 0x000000146cd80981 */ /* 0x000ea2000c1e1500 */
[----:B------:R-:W-:-:S03]  /*8b20*/  PRMT R219, RZ, 0x7610, R219 ;  /* 0x00007610ffdb7816 */ /* 0x000fc600000000db */
[----:B------:R-:W2:Y:S04]  /*8b30*/  @P0 LDG.E.U16 R214, desc[UR20][R104.64] ;  /* 0x0000001468d60981 */ /* 0x000ea8000c1e1500 */
[----:B------:R-:W-:Y:S04]  /*8b40*/  STL [R1+0x460], R103 ;  /* 0x0004606701007387 */ /* 0x000fe80000100800 */
[----:B------:R0:W2:Y:S04]  /*8b50*/  @P0 LDG.E.U16 R212, desc[UR20][R100.64] ;  /* 0x0000001464d40981 */ /* 0x0000a8000c1e1500 */
[----:B------:R0:W-:Y:S01]  /*8b60*/  STL.64 [R1+0x338], R100 ;  /* 0x0003386401007387 */ /* 0x0001e20000100a00 */
[----:B------:R-:W-:-:S03]  /*8b70*/  @!P6 IMAD.IADD R5, R5, 0x1, -R4 ;  /* 0x000000010505e824 */ /* 0x000fc600078e0a04 */
[----:B------:R1:W2:Y:S01]  /*8b80*/  @P0 LDG.E.U16 R221, desc[UR20][R242.64] ;  /* 0x00000014f2dd0981 */ /* 0x0002a2000c1e1500 */
[----:B------:R-:W1:Y:S01]  /*8b90*/  S2R R231, SR_TID.X ;  /* 0x0000000000e77919 */ /* 0x000e620000002100 */
[----:B0-----:R-:W0:Y:S01]  /*8ba0*/  S2R R101, SR_TID.X ;  /* 0x0000000000657919 */ /* 0x001e220000002100 */
[----:B------:R-:W-:Y:S01]  /*8bb0*/  @!P2 IMAD.MOV R209, RZ, RZ, -R209 ;  /* 0x000000ffffd1a224 */ /* 0x000fe200078e0ad1 */
[----:B------:R-:W2:Y:S01]  /*8bc0*/  @P0 LDG.E.U16 R222, desc[UR20][R244.64] ;  /* 0x00000014f4de0981 */ /* 0x000ea2000c1e1500 */
[----:B------:R-:W-:-:S03]  /*8bd0*/  @!P4 IMAD.IADD R7, R7, 0x1, -R4 ;  /* 0x000000010707c824 */ /* 0x000fc600078e0a04 */
[----:B------:R-:W2:Y:S01]  /*8be0*/  @P0 LDG.E.U16 R219, desc[UR20][R114.64] ;  /* 0x0000001472db0981 */ /* 0x000ea2000c1e1500 */
[----:B------:R-:W-:Y:S01]  /*8bf0*/  ISETP.GT.U32.AND P2, PT, R4, R5, PT ;  /* 0x000000050400720c */ /* 0x000fe20003f44070 */
[----:B------:R-:W-:Y:S01]  /*8c00*/  @!P5 IMAD.IADD R8, R8, 0x1, -R4 ;  /* 0x000000010808d824 */ /* 0x000fe200078e0a04 */
[----:B------:R-:W-:Y:S02]  /*8c10*/  ISETP.GE.AND P4, PT, R236, RZ, PT ;  /* 0x000000ffec00720c */ /* 0x000fe40003f86270 */
[----:B------:R-:W-:Y:S02]  /*8c20*/  ISETP.GE.AND P5, PT, R237, RZ, PT ;  /* 0x000000ffed00720c */ /* 0x000fe40003fa6270 */
[----:B------:R-:W-:Y:S02]  /*8c30*/  ISETP.GT.U32.AND P6, PT, R4, R6, PT ;  /* 0x000000060400720c */ /* 0x000fe40003fc4070 */
[----:B------:R-:W-:Y:S02]  /*8c40*/  PRMT R220, RZ, 0x7610, R220 ;  /* 0x00007610ffdc7816 */ /* 0x000fe400000000dc */
[----:B------:R-:W-:-:S03]  /*8c50*/  PRMT R218, RZ, 0x7610, R218 ;  /* 0x00007610ffda7816 */ /* 0x000fc600000000da */
[----:B------:R-:W-:Y:S01]  /*8c60*/  @!P2 IMAD.IADD R5, R5, 0x1, -R4 ;  /* 0x000000010505a824 */ /* 0x000fe200078e0a04 */
[----:B------:R-:W-:Y:S01]  /*8c70*/  ISETP.GE.AND P2, PT, R235, RZ, PT ;  /* 0x000000ffeb00720c */ /* 0x000fe20003f46270 */
[----:B------:R-:W-:Y:S01]  /*8c80*/  @!P4 IMAD.MOV R8, RZ, RZ, -R8 ;  /* 0x000000ffff08c224 */ /* 0x000fe200078e0a08 */
[----:B------:R-:W-:Y:S01]  /*8c90*/  ISETP.GE.AND P4, PT, R234, RZ, PT ;  /* 0x000000ffea00720c */ /* 0x000fe20003f86270 */
[----:B------:R-:W-:Y:S01]  /*8ca0*/  @!P5 IMAD.MOV R9, RZ, RZ, -R9 ;  /* 0x000000ffff09d224 */ /* 0x000fe200078e0a09 */
[----:B------:R-:W-:Y:S01]  /*8cb0*/  ISETP.GE.AND P5, PT, R233, RZ, PT ;  /* 0x000000ffe900720c */ /* 0x000fe20003fa6270 */
[----:B------:R1:W2:Y:S04]  /*8cc0*/  @P0 LDG.E.U16 R220, desc[UR20][R240.64] ;  /* 0x00000014f0dc0981 */ /* 0x0002a8000c1e1500 */
[----:B------:R-:W2:Y:S01]  /*8cd0*/  @P0 LDG.E.U16 R218, desc[UR20][R112.64] ;  /* 0x0000001470da0981 */ /* 0x000ea2000c1e1500 */
[----:B0-----:R-:W-:Y:S01]  /*8ce0*/  LOP3.LUT R2, R101, 0xc0, RZ, 0xc0, !PT ;  /* 0x000000c065027812 */ /* 0x001fe200078ec0ff */
[----:B------:R-:W-:Y:S01]  /*8cf0*/  @!P6 IMAD.IADD R6, R6, 0x1, -R4 ;  /* 0x000000010606e824 */ /* 0x000fe200078e0a04 */
[----:B------:R-:W-:Y:S01]  /*8d00*/  SEL R32, R202, R32, !P3 ;  /* 0x00000020ca207207 */ /* 0x000fe20005800000 */
[----:B------:R-:W-:Y:S01]  /*8d10*/  IMAD.SHL.U32 R232, R232, 0x2, RZ ;  /* 0x00000002e8e87824 */ /* 0x000fe200078e00ff */
[----:B------:R-:W-:-:S02]  /*8d20*/  SEL R234, R202, R199, !P3 ;  /* 0x000000c7caea7207 */ /* 0x000fc40005800000 */
[C---:B------:R-:W-:Y:S01]  /*8d30*/  SEL R200, R202.reuse, R200, !P3 ;  /* 0x000000c8cac87207 */ /* 0x040fe20005800000 */
[----:B------:R-:W-:Y:S01]  /*8d40*/  @!P2 IMAD.MOV R7, RZ, RZ, -R7 ;  /* 0x000000ffff07a224 */ /* 0x000fe200078e0a07 */
[----:B-1----:R-:W-:Y:S01]  /*8d50*/  SHF.R.U32.HI R231, RZ, 0x5, R231 ;  /* 0x00000005ffe77819 */ /* 0x002fe200000116e7 */
[----:B------:R-:W-:Y:S01]  /*8d60*/  @!P4 IMAD.MOV R6, RZ, RZ, -R6 ;  /* 0x000000ffff06c224 */ /* 0x000fe200078e0a06 */
[----:B------:R-:W-:Y:S01]  /*8d70*/  SHF.R.U32.HI R2, RZ, 0x2, R2 ;  /* 0x00000002ff027819 */ /* 0x000fe20000011602 */
[----:B------:R-:W-:Y:S01]  /*8d80*/  @!P5 IMAD.MOV R5, RZ, RZ, -R5 ;  /* 0x000000ffff05d224 */ /* 0x000fe200078e0a05 */
[C---:B------:R-:W-:Y:S01]  /*8d90*/  SEL R11, R202.reuse, R11, !P3 ;  /* 0x0000000bca0b7207 */ /* 0x040fe20005800000 */
[----:B------:R-:W-:Y:S01]  /*8da0*/  STL [R1+0x464], R100 ;  /* 0x0004646401007387 */ /* 0x000fe20000100800 */
[----:B------:R-:W-:Y:S01]  /*8db0*/  SEL R233, R202, R10, !P3 ;  /* 0x0000000acae97207 */ /* 0x000fe20005800000 */
[----:B------:R-:W-:Y:S01]  /*8dc0*/  IMAD R10, R32, UR7, RZ ;  /* 0x00000007200a7c24 */ /* 0x000fe2000f8e02ff */
[C---:B------:R-:W-:Y:S01]  /*8dd0*/  SEL R239, R202.reuse, R165, !P3 ;  /* 0x000000a5caef7207 */ /* 0x040fe20005800000 */
[----:B------:R-:W-:Y:S01]  /*8de0*/  STL.64 [R1+0x340], R98 ;  /* 0x0003406201007387 */ /* 0x000fe20000100a00 */
[----:B------:R-:W-:Y:S01]  /*8df0*/  SEL R13, R202, R13, !P3 ;  /* 0x0000000dca0d7207 */ /* 0x000fe20005800000 */
[----:B------:R-:W-:Y:S01]  /*8e00*/  IMAD R200, R200, UR7, RZ ;  /* 0x00000007c8c87c24 */ /* 0x000fe2000f8e02ff */
[----:B------:R-:W-:-:S02]  /*8e10*/  SEL R242, R202, R160, !P3 ;  /* 0x000000a0caf27207 */ /* 0x000fc40005800000 */
[C---:B------:R-:W-:Y:S02]  /*8e20*/  SEL R241, R202.reuse, R161, !P3 ;  /* 0x000000a1caf17207 */ /* 0x040fe40005800000 */
[C---:B------:R-:W-:Y:S02]  /*8e30*/  SEL R165, R202.reuse, R169, !P3 ;  /* 0x000000a9caa57207 */ /* 0x040fe40005800000 */
[----:B------:R-:W-:Y:S01]  /*8e40*/  SEL R237, R202, R175, !P3 ;  /* 0x000000afcaed7207 */ /* 0x000fe20005800000 */
[----:B------:R-:W-:Y:S01]  /*8e50*/  IMAD.MOV.U32 R175, RZ, RZ, R234 ;  /* 0x000000ffffaf7224 */ /* 0x000fe200078e00ea */
[----:B------:R-:W-:Y:S01]  /*8e60*/  ISETP.NE.U32.AND P6, PT, R231, RZ, PT ;  /* 0x000000ffe700720c */ /* 0x000fe20003fc5070 */
[----:B------:R0:W-:Y:S01]  /*8e70*/  STL [R1+0x46c], R98 ;  /* 0x00046c6201007387 */ /* 0x0001e20000100800 */
[----:B------:R-:W-:Y:S02]  /*8e80*/  LOP3.LUT R2, R232, R2, RZ, 0x3c, !PT ;  /* 0x00000002e8027212 */ /* 0x000fe400078e3cff */
[----:B------:R-:W-:-:S02]  /*8e90*/  SEL R4, R202, R198, !P3 ;  /* 0x000000c6ca047207 */ /* 0x000fc40005800000 */
[C---:B------:R-:W-:Y:S02]  /*8ea0*/  SEL R12, R202.reuse, R12, !P3 ;  /* 0x0000000cca0c7207 */ /* 0x040fe40005800000 */
[C---:B------:R-:W-:Y:S02]  /*8eb0*/  SEL R14, R202.reuse, R14, !P3 ;  /* 0x0000000eca0e7207 */ /* 0x040fe40005800000 */
[C---:B------:R-:W-:Y:S02]  /*8ec0*/  SEL R243, R202.reuse, R159, !P3 ;  /* 0x0000009fcaf37207 */ /* 0x040fe40005800000 */
[C---:B------:R-:W-:Y:S02]  /*8ed0*/  SEL R240, R202.reuse, R162, !P3 ;  /* 0x000000a2caf07207 */ /* 0x040fe40005800000 */
[C---:B------:R-:W-:Y:S02]  /*8ee0*/  SEL R160, R202.reuse, R163, !P3 ;  /* 0x000000a3caa07207 */ /* 0x040fe40005800000 */
        /* <DEDUP_REMOVED lines=15> */
[C---:B------:R-:W-:Y:S01]  /*8fe0*/  SEL R174, R202.reuse, R158, !P3 ;  /* 0x0000009ecaae7207 */ /* 0x040fe20005800000 */
[----:B------:R-:W-:Y:S01]  /*8ff0*/  IMAD R11, R11, UR7, RZ ;  /* 0x000000070b0b7c24 */ /* 0x000fe2000f8e02ff */
[C---:B------:R-:W-:Y:S02]  /*9000*/  SEL R251, R202.reuse, R27, !P3 ;  /* 0x0000001bcafb7207 */ /* 0x040fe40005800000 */
[C---:B------:R-:W-:Y:S02]  /*9010*/  SEL R250, R202.reuse, R28, !P3 ;  /* 0x0000001ccafa7207 */ /* 0x040fe40005800000 */
[----:B------:R-:W-:-:S02]  /*9020*/  SEL R115, R202, R29, !P3 ;  /* 0x0000001dca737207 */ /* 0x000fc40005800000 */
[C---:B------:R-:W-:Y:S02]  /*9030*/  SEL R114, R202.reuse, R30, !P3 ;  /* 0x0000001eca727207 */ /* 0x040fe40005800000 */
[C---:B------:R-:W-:Y:S02]  /*9040*/  SEL R247, R202.reuse, R31, !P3 ;  /* 0x0000001fcaf77207 */ /* 0x040fe40005800000 */
[C---:B------:R-:W-:Y:S02]  /*9050*/  SEL R246, R202.reuse, R26, !P3 ;  /* 0x0000001acaf67207 */ /* 0x040fe40005800000 */
[C---:B0-----:R-:W-:Y:S02]  /*9060*/  SEL R98, R202.reuse, R25, !P3 ;  /* 0x00000019ca627207 */ /* 0x041fe40005800000 */
        /* <DEDUP_REMOVED lines=42> */
[C---:B------:R-:W-:Y:S01]  /*9310*/  SEL R155, R202.reuse, R6, !P3 ;  /* 0x00000006ca9b7207 */ /* 0x040fe20005800000 */
[----:B------:R-:W-:Y:S01]  /*9320*/  IMAD R13, R13, UR7, RZ ;  /* 0x000000070d0d7c24 */ /* 0x000fe2000f8e02ff */
[----:B------:R-:W-:Y:S01]  /*9330*/  SEL R202, R202, R5, !P3 ;  /* 0x00000005caca7207 */ /* 0x000fe20005800000 */
[----:B------:R-:W-:Y:S01]  /*9340*/  IMAD R12, R12, UR7, RZ ;  /* 0x000000070c0c7c24 */ /* 0x000fe2000f8e02ff */
[-C--:B------:R-:W-:Y:S01]  /*9350*/  LEA R32, P3, R10, R248.reuse, 0x1 ;  /* 0x000000f80a207211 */ /* 0x080fe200078608ff */
[----:B------:R-:W-:Y:S01]  /*9360*/  IMAD R14, R14, UR7, RZ ;  /* 0x000000070e0e7c24 */ /* 0x000fe2000f8e02ff */
[-C--:B------:R-:W-:Y:S01]  /*9370*/  LEA R30, P4, R200, R248.reuse, 0x1 ;  /* 0x000000f8c81e7211 */ /* 0x080fe200078808ff */
[----:B------:R-:W-:Y:S01]  /*9380*/  IMAD R15, R15, UR7, RZ ;  /* 0x000000070f0f7c24 */ /* 0x000fe2000f8e02ff */
[-C--:B------:R-:W-:Y:S01]  /*9390*/  LEA R28, P2, R11, R248.reuse, 0x1 ;  /* 0x000000f80b1c7211 */ /* 0x080fe200078408ff */
[----:B------:R0:W-:Y:S01]  /*93a0*/  STL [R1+0x468], R99 ;  /* 0x0004686301007387 */ /* 0x0001e20000100800 */
[-C--:B------:R-:W-:Y:S01]  /*93b0*/  LEA.HI.X.SX32 R33, R10, R249.reuse, 0x1, P3 ;  /* 0x000000f90a217211 */ /* 0x080fe200018f0eff */
[----:B------:R-:W-:Y:S01]  /*93c0*/  IMAD R9, R16, UR7, RZ ;  /* 0x0000000710097c24 */ /* 0x000fe2000f8e02ff */
[----:B------:R-:W-:Y:S01]  /*93d0*/  LEA.HI.X.SX32 R31, R200, R249, 0x1, P4 ;  /* 0x000000f9c81f7211 */ /* 0x000fe200020f0eff */
[----:B------:R-:W-:Y:S01]  /*93e0*/  IMAD R7, R22, UR7, RZ ;  /* 0x0000000716077c24 */ /* 0x000fe2000f8e02ff */
[-C--:B------:R-:W-:Y:S01]  /*93f0*/  LEA R24, P3, R13, R248.reuse, 0x1 ;  /* 0x000000f80d187211 */ /* 0x080fe200078608ff */
[----:B------:R-:W-:Y:S01]  /*9400*/  IMAD R17, R17, UR7, RZ ;  /* 0x0000000711117c24 */ /* 0x000fe2000f8e02ff */
[-C--:B------:R-:W-:Y:S01]  /*9410*/  LEA R26, P5, R12, R248.reuse, 0x1 ;  /* 0x000000f80c1a7211 */ /* 0x080fe200078a08ff */
[----:B------:R-:W-:Y:S01]  /*9420*/  IMAD.MOV.U32 R177, RZ, RZ, R4 ;  /* 0x000000ffffb17224 */ /* 0x000fe200078e0004 */
[----:B------:R-:W-:-:S02]  /*9430*/  LEA R22, P4, R14, R248, 0x1 ;  /* 0x000000f80e167211 */ /* 0x000fc400078808ff */
[----:B0-----:R-:W-:Y:S01]  /*9440*/  PRMT R99, RZ, 0x7610, R99 ;  /* 0x00007610ff637816 */ /* 0x001fe20000000063 */
[----:B------:R-:W-:Y:S01]  /*9450*/  IMAD R4, R20, UR7, RZ ;  /* 0x0000000714047c24 */ /* 0x000fe2000f8e02ff */
[----:B------:R-:W-:Y:S01]  /*9460*/  PRMT R100, RZ, 0x7610, R100 ;  /* 0x00007610ff647816 */ /* 0x000fe20000000064 */
[----:B------:R-:W-:Y:S01]  /*9470*/  IMAD R8, R18, UR7, RZ ;  /* 0x0000000712087c24 */ /* 0x000fe2000f8e02ff */
[-C--:B------:R-:W-:Y:S01]  /*9480*/  LEA.HI.X.SX32 R29, R11, R249.reuse, 0x1, P2 ;  /* 0x000000f90b1d7211 */ /* 0x080fe200010f0eff */
[----:B------:R-:W-:Y:S01]  /*9490*/  IMAD R157, R23, UR7, RZ ;  /* 0x00000007179d7c24 */ /* 0x000fe2000f8e02ff */
[----:B------:R-:W-:Y:S02]  /*94a0*/  PRMT R103, RZ, 0x7610, R103 ;  /* 0x00007610ff677816 */ /* 0x000fe40000000067 */
[----:B------:R-:W-:Y:S02]  /*94b0*/  PRMT R102, RZ, 0x7610, R102 ;  /* 0x00007610ff667816 */ /* 0x000fe40000000066 */
[----:B------:R-:W-:Y:S01]  /*94c0*/  PRMT R105, RZ, 0x7610, R105 ;  /* 0x00007610ff697816 */ /* 0x000fe20000000069 */
[----:B------:R-:W-:Y:S01]  /*94d0*/  IMAD R5, R21, UR7, RZ ;  /* 0x0000000715057c24 */ /* 0x000fe2000f8e02ff */
[----:B------:R-:W-:Y:S01]  /*94e0*/  LEA R20, P2, R15, R248, 0x1 ;  /* 0x000000f80f147211 */ /* 0x000fe200078408ff */
[----:B------:R-:W3:Y:S01]  /*94f0*/  @P0 LDG.E.U16 R99, desc[UR20][R32.64] ;  /* 0x0000001420630981 */ /* 0x000ee2000c1e1500 */
[----:B------:R-:W-:-:S02]  /*9500*/  LEA.HI.X.SX32 R25, R13, R249, 0x1, P3 ;  /* 0x000000f90d197211 */ /* 0x000fc400018f0eff */
[-C--:B------:R-:W-:Y:S02]  /*9510*/  LEA.HI.X.SX32 R27, R12, R249.reuse, 0x1, P5 ;  /* 0x000000f90c1b7211 */ /* 0x080fe400028f0eff */
[----:B------:R-:W-:Y:S01]  /*9520*/  PRMT R104, RZ, 0x7610, R104 ;  /* 0x00007610ff687816 */ /* 0x000fe20000000068 */
[----:B------:R-:W-:Y:S01]  /*9530*/  IMAD R6, R19, UR7, RZ ;  /* 0x0000000713067c24 */ /* 0x000fe2000f8e02ff */
[-C--:B------:R-:W-:Y:S01]  /*9540*/  LEA R18, P3, R9, R248.reuse, 0x1 ;  /* 0x000000f809127211 */ /* 0x080fe200078608ff */
[----:B------:R-:W3:Y:S01]  /*9550*/  @P0 LDG.E.U16 R100, desc[UR20][R30.64] ;  /* 0x000000141e640981 */ /* 0x000ee2000c1e1500 */
[----:B------:R-:W-:Y:S02]  /*9560*/  LEA.HI.X.SX32 R23, R14, R249, 0x1, P4 ;  /* 0x000000f90e177211 */ /* 0x000fe400020f0eff */
[----:B------:R-:W-:Y:S01]  /*9570*/  LEA R16, P4, R17, R248, 0x1 ;  /* 0x000000f811107211 */ /* 0x000fe200078808ff */
[----:B------:R-:W3:Y:S01]  /*9580*/  @P0 LDG.E.U16 R103, desc[UR20][R28.64] ;  /* 0x000000141c670981 */ /* 0x000ee2000c1e1500 */
[----:B------:R-:W-:-:S02]  /*9590*/  PRMT R106, RZ, 0x7610, R106 ;  /* 0x00007610ff6a7816 */ /* 0x000fc4000000006a */
[-C--:B------:R-:W-:Y:S01]  /*95a0*/  LEA.HI.X.SX32 R21, R15, R249.reuse, 0x1, P2 ;  /* 0x000000f90f157211 */ /* 0x080fe200010f0eff */
[----:B------:R-:W3:Y:S01]  /*95b0*/  @P0 LDG.E.U16 R102, desc[UR20][R26.64] ;  /* 0x000000141a660981 */ /* 0x000ee2000c1e1500 */
[----:B------:R-:W-:Y:S02]  /*95c0*/  PRMT R109, RZ, 0x7610, R109 ;  /* 0x00007610ff6d7816 */ /* 0x000fe4000000006d */
[-C--:B------:R-:W-:Y:S01]  /*95d0*/  LEA.HI.X.SX32 R19, R9, R249.reuse, 0x1, P3 ;  /* 0x000000f909137211 */ /* 0x080fe200018f0eff */
[----:B------:R-:W3:Y:S01]  /*95e0*/  @P0 LDG.E.U16 R105, desc[UR20][R24.64] ;  /* 0x0000001418690981 */ /* 0x000ee2000c1e1500 */
[----:B------:R-:W-:Y:S02]  /*95f0*/  PRMT R108, RZ, 0x7610, R108 ;  /* 0x00007610ff6c7816 */ /* 0x000fe4000000006c */
[----:B------:R-:W-:Y:S01]  /*9600*/  LEA.HI.X.SX32 R17, R17, R249, 0x1, P4 ;  /* 0x000000f911117211 */ /* 0x000fe200020f0eff */
[----:B------:R-:W3:Y:S04]  /*9610*/  @P0 LDG.E.U16 R104, desc[UR20][R22.64] ;  /* 0x0000001416680981 */ /* 0x000ee8000c1e1500 */
[----:B------:R-:W3:Y:S04]  /*9620*/  @P0 LDG.E.U16 R106, desc[UR20][R20.64] ;  /* 0x00000014146a0981 */ /* 0x000ee8000c1e1500 */
[----:B------:R-:W3:Y:S04]  /*9630*/  @P0 LDG.E.U16 R109, desc[UR20][R18.64] ;  /* 0x00000014126d0981 */ /* 0x000ee8000c1e1500 */
[----:B------:R-:W3:Y:S01]  /*9640*/  @P0 LDG.E.U16 R108, desc[UR20][R16.64] ;  /* 0x00000014106c0981 */ /* 0x000ee2000c1e1500 */
[----:B------:R-:W-:-:S04]  /*9650*/  @!UP1 UIADD3 UR4, UPT, UPT, -UR6, 0x100000, URZ ;  /* 0x0010000006049890 */ /* 0x000fc8000fffe1ff */
[----:B------:R-:W-:Y:S02]  /*9660*/  @!UP1 USHF.L.U32 UR5, UR4, 0xb, URZ ;  /* 0x0000000b04059899 */ /* 0x000fe400080006ff */
[----:B------:R-:W-:Y:S01]  /*9670*/  @!UP1 USHF.L.U32 UR4, UR4, 0x1, URZ ;  /* 0x0000000104049899 */ /* 0x000fe200080006ff */
[----:B------:R-:W-:Y:S01]  /*9680*/  VOTEU.ALL UP2, P1 ;  /* 0x0000000000ff7886 */ /* 0x000fe20000840000 */
[-C--:B------:R-:W-:Y:S02]  /*9690*/  LEA R12, P3, R6, R248.reuse, 0x1 ;  /* 0x000000f8060c7211 */ /* 0x080fe400078608ff */
[----:B------:R-:W-:-:S08]  /*96a0*/  LEA R14, P2, R8, R248, 0x1 ;  /* 0x000000f8080e7211 */ /* 0x000fd000078408ff */
[----:B------:R0:W1:Y:S01]  /*96b0*/  @!UP2 SYNCS.EXCH.64 URZ, [UR9+0x24008], UR4 ;  /* 0x0240080409ffa5b2 */ /* 0x0000620008000100 */
[----:B------:R0:W-:Y:S01]  /*96c0*/  STS.U16 [R2+UR9+0x21c00], R3 ;  /* 0x021c000302007988 */ /* 0x0001e20008000409 */
[----:B------:R-:W-:-:S03]  /*96d0*/  LEA.HI.X.SX32 R13, R6, R249, 0x1, P3 ;  /* 0x000000f9060d7211 */ /* 0x000fc600018f0eff */
[----:B------:R-:W-:Y:S01]  /*96e0*/  STS.U16 [R2+UR9+0x20800], R197 ;  /* 0x020800c502007988 */ /* 0x000fe20008000409 */
[----:B0-----:R-:W-:-:S03]  /*96f0*/  LOP3.LUT R3, R2, 0x40, RZ, 0x3c, !PT ;  /* 0x0000004002037812 */ /* 0x001fc600078e3cff */
[----:B------:R-:W-:Y:S01]  /*9700*/  STS.U16 [R2+UR9+0x20c00], R201 ;  /* 0x020c00c902007988 */ /* 0x000fe20008000409 */
[----:B------:R-:W-:-:S03]  /*9710*/  LEA R10, P4, R4, R248, 0x1 ;  /* 0x000000f8040a7211 */ /* 0x000fc600078808ff */
[----:B------:R-:W-:Y:S01]  /*9720*/  STS.U16 [R2+UR9+0x21000], R147 ;  /* 0x0210009302007988 */ /* 0x000fe20008000409 */
[----:B------:R-:W-:-:S03]  /*9730*/  LEA R6, P3, R7, R248, 0x1 ;  /* 0x000000f807067211 */ /* 0x000fc600078608ff */
[----:B----4-:R-:W-:Y:S04]  /*9740*/  STS.U16 [R2+UR9+0x21800], R149 ;  /* 0x0218009502007988 */ /* 0x010fe80008000409 */
[----:B------:R-:W-:Y:S04]  /*9750*/  STS.U16 [R2+UR9+0x21400], R148 ;  /* 0x0214009402007988 */ /* 0x000fe80008000409 */
        /* <DEDUP_REMOVED lines=9> */
[----:B--2---:R-:W-:Y:S04]  /*97f0*/  STS.U16 [R3+UR9+0x20600], R229 ;  /* 0x020600e503007988 */ /* 0x004fe80008000409 */
[----:B------:R0:W-:Y:S01]  /*9800*/  STS.U16 [R2+UR9+0x4c00], R122 ;  /* 0x004c007a02007988 */ /* 0x0001e20008000409 */
[----:B------:R-:W-:-:S02]  /*9810*/  LEA.HI.X.SX32 R15, R8, R249, 0x1, P2 ;  /* 0x000000f9080f7211 */ /* 0x000fc400010f0eff */
[-C--:B------:R-:W-:Y:S01]  /*9820*/  LEA R8, P2, R5, R248.reuse, 0x1 ;  /* 0x000000f805087211 */ /* 0x080fe200078408ff */
[----:B------:R2:W-:Y:S01]  /*9830*/  STS.U16 [R2+UR9+0x4000], R119 ;  /* 0x0040007702007988 */ /* 0x0005e20008000409 */
[-C--:B------:R-:W-:Y:S01]  /*9840*/  LEA.HI.X.SX32 R11, R4, R249.reuse, 0x1, P4 ;  /* 0x000000f9040b7211 */ /* 0x080fe200020f0eff */
[----:B0-----:R-:W-:Y:S01]  /*9850*/  IMAD R122, R175, UR7, RZ ;  /* 0x00000007af7a7c24 */ /* 0x001fe2000f8e02ff */
[-C--:B------:R-:W-:Y:S01]  /*9860*/  LEA.HI.X.SX32 R7, R7, R249.reuse, 0x1, P3 ;  /* 0x000000f907077211 */ /* 0x080fe200018f0eff */
[----:B------:R0:W-:Y:S01]  /*9870*/  STS.U16 [R2+UR9+0x4400], R120 ;  /* 0x0044007802007988 */ /* 0x0001e20008000409 */
[-C--:B------:R-:W-:Y:S01]  /*9880*/  LEA R4, P4, R157, R248.reuse, 0x1 ;  /* 0x000000f89d047211 */ /* 0x080fe200078808ff */
[----:B--2---:R-:W-:Y:S01]  /*9890*/  IMAD R119, R250, UR7, RZ ;  /* 0x00000007fa777c24 */ /* 0x004fe2000f8e02ff */
[----:B------:R-:W-:Y:S01]  /*98a0*/  LEA R250, P3, R122, R248, 0x1 ;  /* 0x000000f87afa7211 */ /* 0x000fe200078608ff */
[----:B------:R2:W-:Y:S01]  /*98b0*/  STS.U16 [R2+UR9+0x5000], R123 ;  /* 0x0050007b02007988 */ /* 0x0005e20008000409 */
[----:B------:R-:W-:-:S03]  /*98c0*/  LEA.HI.X.SX32 R9, R5, R249, 0x1, P2 ;  /* 0x000000f905097211 */ /* 0x000fc600010f0eff */
[----:B------:R4:W-:Y:S01]  /*98d0*/  STS.U16 [R2+UR9+0x3800], R117 ;  /* 0x0038007502007988 */ /* 0x0009e20008000409 */
[----:B0-----:R-:W-:Y:S02]  /*98e0*/  IMAD R120, R177, UR7, RZ ;  /* 0x00000007b1787c24 */ /* 0x001fe4000f8e02ff */
[----:B--2---:R-:W-:Y:S01]  /*98f0*/  IMAD R123, R114, UR7, RZ ;  /* 0x00000007727b7c24 */ /* 0x004fe2000f8e02ff */
[-C--:B------:R-:W-:Y:S01]  /*9900*/  LEA.HI.X.SX32 R5, R157, R249.reuse, 0x1, P4 ;  /* 0x000000f99d057211 */ /* 0x080fe200020f0eff */
[----:B------:R0:W-:Y:S01]  /*9910*/  STS.U16 [R2+UR9+0x3c00], R118 ;  /* 0x003c007602007988 */ /* 0x0001e20008000409 */
[----:B----4-:R-:W-:Y:S01]  /*9920*/  IMAD R117, R251, UR7, RZ ;  /* 0x00000007fb757c24 */ /* 0x010fe2000f8e02ff */
[----:B------:R-:W-:Y:S02]  /*9930*/  LEA.HI.X.SX32 R251, R122, R249, 0x1, P3 ;  /* 0x000000f97afb7211 */ /* 0x000fe400018f0eff */
[----:B------:R2:W-:Y:S01]  /*9940*/  STS.U16 [R2+UR9+0x4800], R121 ;  /* 0x0048007902007988 */ /* 0x0005e20008000409 */
[----:B------:R-:W-:-:S02]  /*9950*/  LEA R114, P2, R120, R248, 0x1 ;  /* 0x000000f878727211 */ /* 0x000fc400078408ff */
[-C--:B------:R-:W-:Y:S01]  /*9960*/  LEA R122, P3, R123, R248.reuse, 0x1 ;  /* 0x000000f87b7a7211 */ /* 0x080fe200078608ff */
[----:B------:R4:W-:Y:S01]  /*9970*/  STS.U16 [R2+UR9+0x6000], R127 ;  /* 0x0060007f02007988 */ /* 0x0009e20008000409 */
[----:B0-----:R-:W-:-:S03]  /*9980*/  LEA R118, P4, R119, R248, 0x1 ;  /* 0x000000f877767211 */ /* 0x001fc600078808ff */
[----:B------:R0:W-:Y:S01]  /*9990*/  STS.U16 [R2+UR9+0x6800], R129 ;  /* 0x0068008102007988 */ /* 0x0001e20008000409 */
[----:B--2---:R-:W-:Y:S02]  /*99a0*/  IMAD R121, R115, UR7, RZ ;  /* 0x0000000773797c24 */ /* 0x004fe4000f8e02ff */
[----:B----4-:R-:W-:Y:S02]  /*99b0*/  IMAD R127, R246, UR7, RZ ;  /* 0x00000007f67f7c24 */ /* 0x010fe4000f8e02ff */
[----:B0-----:R-:W-:Y:S01]  /*99c0*/  IMAD R129, R98, UR7, RZ ;  /* 0x0000000762817c24 */ /* 0x001fe2000f8e02ff */
[----:B------:R0:W-:Y:S01]  /*99d0*/  STS.U16 [R2+UR9+0x5c00], R126 ;  /* 0x005c007e02007988 */ /* 0x0001e20008000409 */
[-C--:B------:R-:W-:Y:S02]  /*99e0*/  LEA.HI.X.SX32 R115, R120, R249.reuse, 0x1, P2 ;  /* 0x000000f978737211 */ /* 0x080fe400010f0eff */
[-C--:B------:R-:W-:Y:S01]  /*99f0*/  LEA.HI.X.SX32 R119, R119, R249.reuse, 0x1, P4 ;  /* 0x000000f977777211 */ /* 0x080fe200020f0eff */
[----:B------:R2:W-:Y:S01]  /*9a00*/  STS.U16 [R2+UR9+0x6400], R128 ;  /* 0x0064008002007988 */ /* 0x0005e20008000409 */
[----:B------:R-:W-:-:S02]  /*9a10*/  LEA.HI.X.SX32 R123, R123, R249, 0x1, P3 ;  /* 0x000000f97b7b7211 */ /* 0x000fc400018f0eff */
[-C--:B------:R-:W-:Y:S01]  /*9a20*/  LEA R120, P2, R121, R248.reuse, 0x1 ;  /* 0x000000f879787211 */ /* 0x080fe200078408ff */
[----:B------:R4:W-:Y:S01]  /*9a30*/  STS.U16 [R2+UR9+0x7000], R131 ;  /* 0x0070008302007988 */ /* 0x0009e20008000409 */
[----:B0-----:R-:W-:-:S03]  /*9a40*/  LEA R126, P4, R127, R248, 0x1 ;  /* 0x000000f87f7e7211 */ /* 0x001fc600078808ff */
[----:B------:R0:W-:Y:S01]  /*9a50*/  STS.U16 [R2+UR9+0x7800], R133 ;  /* 0x0078008502007988 */ /* 0x0001e20008000409 */
[----:B--2---:R-:W-:-:S03]  /*9a60*/  LEA R128, P3, R129, R248, 0x1 ;  /* 0x000000f881807211 */ /* 0x004fc600078608ff */
[----:B------:R2:W-:Y:S01]  /*9a70*/  STS.U16 [R2+UR9+0x8000], R135 ;  /* 0x0080008702007988 */ /* 0x0005e20008000409 */
[----:B----4-:R-:W-:Y:S02]  /*9a80*/  IMAD R131, R233, UR7, RZ ;  /* 0x00000007e9837c24 */ /* 0x010fe4000f8e02ff */
[----:B0-----:R-:W-:Y:S02]  /*9a90*/  IMAD R133, R232, UR7, RZ ;  /* 0x00000007e8857c24 */ /* 0x001fe4000f8e02ff */
[----:B--2---:R-:W-:Y:S01]  /*9aa0*/  IMAD R135, R231, UR7, RZ ;  /* 0x00000007e7877c24 */ /* 0x004fe2000f8e02ff */
[----:B------:R0:W-:Y:S01]  /*9ab0*/  STS.U16 [R2+UR9+0x6c00], R130 ;  /* 0x006c008202007988 */ /* 0x0001e20008000409 */
[-C--:B------:R-:W-:Y:S02]  /*9ac0*/  LEA.HI.X.SX32 R121, R121, R249.reuse, 0x1, P2 ;  /* 0x000000f979797211 */ /* 0x080fe400010f0eff */
[-C--:B------:R-:W-:Y:S01]  /*9ad0*/  LEA.HI.X.SX32 R127, R127, R249.reuse, 0x1, P4 ;  /* 0x000000f97f7f7211 */ /* 0x080fe200020f0eff */
[----:B------:R2:W-:Y:S01]  /*9ae0*/  STS.U16 [R2+UR9+0x7400], R132 ;  /* 0x0074008402007988 */ /* 0x0005e20008000409 */
[----:B------:R-:W-:-:S03]  /*9af0*/  LEA.HI.X.SX32 R129, R129, R249, 0x1, P3 ;  /* 0x000000f981817211 */ /* 0x000fc600018f0eff */
[----:B---3--:R3:W-:Y:S01]  /*9b00*/  STS.U16 [R2+UR9+0x7c00], R134 ;  /* 0x007c008602007988 */ /* 0x0087e20008000409 */
[----:B0-----:R-:W-:-:S03]  /*9b10*/  LEA R130, P4, R131, R248, 0x1 ;  /* 0x000000f883827211 */ /* 0x001fc600078808ff */
[----:B------:R0:W-:Y:S01]  /*9b20*/  STS.U16 [R2+UR9+0x8800], R137 ;  /* 0x0088008902007988 */ /* 0x0001e20008000409 */
[----:B--2---:R-:W-:-:S03]  /*9b30*/  LEA R132, P2, R133, R248, 0x1 ;  /* 0x000000f885847211 */ /* 0x004fc600078408ff */
[----:B------:R2:W-:Y:S01]  /*9b40*/  STS.U16 [R2+UR9+0x9000], R139 ;  /* 0x0090008b02007988 */ /* 0x0005e20008000409 */
[----:B---3--:R-:W-:-:S03]  /*9b50*/  LEA R134, P3, R135, R248, 0x1 ;  /* 0x000000f887867211 */ /* 0x008fc600078608ff */
[----:B------:R3:W-:Y:S01]  /*9b60*/  STS.U16 [R2+UR9+0x9800], R141 ;  /* 0x0098008d02007988 */ /* 0x0007e20008000409 */
[----:B0-----:R-:W-:Y:S02]  /*9b70*/  IMAD R137, R199, UR7, RZ ;  /* 0x00000007c7897c24 */ /* 0x001fe4000f8e02ff */
[----:B--2---:R-:W-:Y:S01]  /*9b80*/  IMAD R139, R198, UR7, RZ ;  /* 0x00000007c68b7c24 */ /* 0x004fe2000f8e02ff */
[----:B------:R0:W-:Y:S01]  /*9b90*/  STS.U16 [R2+UR9+0x3400], R116 ;  /* 0x0034007402007988 */ /* 0x0001e20008000409 */
[----:B---3--:R-:W-:-:S03]  /*9ba0*/  IMAD R141, R245, UR7, RZ ;  /* 0x00000007f58d7c24 */ /* 0x008fc6000f8e02ff */
[----:B------:R2:W-:Y:S01]  /*9bb0*/  STS.U16 [R2+UR9+0x5800], R125 ;  /* 0x0058007d02007988 */ /* 0x0005e20008000409 */
[-C--:B------:R-:W-:Y:S01]  /*9bc0*/  LEA.HI.X.SX32 R131, R131, R249.reuse, 0x1, P4 ;  /* 0x000000f983837211 */ /* 0x080fe200020f0eff */
[----:B------:R-:W-:Y:S01]  /*9bd0*/  IMAD R147, R242, UR7, RZ ;  /* 0x00000007f2937c24 */ /* 0x000fe2000f8e02ff */
[-C--:B------:R-:W-:Y:S01]  /*9be0*/  LEA.HI.X.SX32 R133, R133, R249.reuse, 0x1, P2 ;  /* 0x000000f985857211 */ /* 0x080fe200010f0eff */
[----:B------:R3:W-:Y:S01]  /*9bf0*/  STS.U16 [R2+UR9+0x8400], R136 ;  /* 0x0084008802007988 */ /* 0x0007e20008000409 */
[----:B------:R-:W-:Y:S01]  /*9c00*/  LEA.HI.X.SX32 R135, R135, R249, 0x1, P3 ;  /* 0x000000f987877211 */ /* 0x000fe200018f0eff */
[----:B------:R-:W-:Y:S01]  /*9c10*/  IMAD R149, R241, UR7, RZ ;  /* 0x00000007f1957c24 */ /* 0x000fe2000f8e02ff */
[----:B0-----:R-:W-:Y:S01]  /*9c20*/  LEA R116, P5, R117, R248, 0x1 ;  /* 0x000000f875747211 */ /* 0x001fe200078a08ff */
[----:B------:R0:W-:Y:S01]  /*9c30*/  STS.U16 [R2+UR9+0x8c00], R138 ;  /* 0x008c008a02007988 */ /* 0x0001e20008000409 */
[----:B--2---:R-:W-:-:S03]  /*9c40*/  IMAD R125, R247, UR7, RZ ;  /* 0x00000007f77d7c24 */ /* 0x004fc6000f8e02ff */
[----:B------:R2:W-:Y:S01]  /*9c50*/  STS.U16 [R2+UR9+0x9400], R140 ;  /* 0x0094008c02007988 */ /* 0x0005e20008000409 */
[----:B---3--:R-:W-:-:S03]  /*9c60*/  LEA R136, P4, R137, R248, 0x1 ;  /* 0x000000f889887211 */ /* 0x008fc600078808ff */
[----:B------:R3:W-:Y:S01]  /*9c70*/  STS.U16 [R2+UR9+0xa000], R143 ;  /* 0x00a0008f02007988 */ /* 0x0007e20008000409 */
[-C--:B0-----:R-:W-:Y:S02]  /*9c80*/  LEA R138, P2, R139, R248.reuse, 0x1 ;  /* 0x000000f88b8a7211 */ /* 0x081fe400078408ff */
[----:B--2---:R-:W-:Y:S01]  /*9c90*/  LEA R140, P3, R141, R248, 0x1 ;  /* 0x000000f88d8c7211 */ /* 0x004fe200078608ff */
[----:B------:R0:W-:Y:S01]  /*9ca0*/  STS.U16 [R2+UR9+0x5400], R124 ;  /* 0x0054007c02007988 */ /* 0x0001e20008000409 */
[----:B---3--:R-:W-:-:S03]  /*9cb0*/  IMAD R143, R244, UR7, RZ ;  /* 0x00000007f48f7c24 */ /* 0x008fc6000f8e02ff */
[----:B------:R2:W-:Y:S01]  /*9cc0*/  STS.U16 [R2+UR9+0xa800], R145 ;  /* 0x00a8009102007988 */ /* 0x0005e20008000409 */
[-C--:B------:R-:W-:Y:S01]  /*9cd0*/  LEA.HI.X.SX32 R117, R117, R249.reuse, 0x1, P5 ;  /* 0x000000f975757211 */ /* 0x080fe200028f0eff */
[----:B------:R-:W-:Y:S01]  /*9ce0*/  IMAD R151, R240, UR7, RZ ;  /* 0x00000007f0977c24 */ /* 0x000fe2000f8e02ff */
[-C--:B------:R-:W-:Y:S01]  /*9cf0*/  LEA.HI.X.SX32 R137, R137, R249.reuse, 0x1, P4 ;  /* 0x000000f989897211 */ /* 0x080fe200020f0eff */
[----:B------:R3:W-:Y:S01]  /*9d00*/  STS.U16 [R2+UR9+0x9c00], R142 ;  /* 0x009c008e02007988 */ /* 0x0007e20008000409 */
[-C--:B------:R-:W-:Y:S01]  /*9d10*/  LEA.HI.X.SX32 R139, R139, R249.reuse, 0x1, P2 ;  /* 0x000000f98b8b7211 */ /* 0x080fe200010f0eff */
[----:B------:R-:W-:Y:S01]  /*9d20*/  IMAD R162, R162, UR7, RZ ;  /* 0x00000007a2a27c24 */ /* 0x000fe2000f8e02ff */
[-C--:B0-----:R-:W-:Y:S01]  /*9d30*/  LEA R124, P5, R125, R248.reuse, 0x1 ;  /* 0x000000f87d7c7211 */ /* 0x081fe200078a08ff */
[----:B------:R0:W-:Y:S01]  /*9d40*/  STS.U16 [R2+UR9+0xac00], R146 ;  /* 0x00ac009202007988 */ /* 0x0001e20008000409 */
[----:B------:R-:W-:Y:S01]  /*9d50*/  LEA.HI.X.SX32 R141, R141, R249, 0x1, P3 ;  /* 0x000000f98d8d7211 */ /* 0x000fe200018f0eff */
[----:B--2---:R-:W-:Y:S01]  /*9d60*/  IMAD R145, R243, UR7, RZ ;  /* 0x00000007f3917c24 */ /* 0x004fe2000f8e02ff */
[-C--:B------:R-:W-:Y:S01]  /*9d70*/  LEA R148, P3, R149, R248.reuse, 0x1 ;  /* 0x000000f895947211 */ /* 0x080fe200078608ff */
[----:B------:R-:W-:Y:S01]  /*9d80*/  IMAD R157, R239, UR7, RZ ;  /* 0x00000007ef9d7c24 */ /* 0x000fe2000f8e02ff */
[-C--:B---3--:R-:W-:Y:S01]  /*9d90*/  LEA R142, P4, R143, R248.reuse, 0x1 ;  /* 0x000000f88f8e7211 */ /* 0x088fe200078808ff */
[----:B------:R2:W-:Y:S01]  /*9da0*/  STS.U16 [R2+UR9+0x1c00], R215 ;  /* 0x001c00d702007988 */ /* 0x0005e20008000409 */
[----:B0-----:R-:W-:-:S03]  /*9db0*/  LEA R146, P2, R147, R248, 0x1 ;  /* 0x000000f893927211 */ /* 0x001fc600078408ff */
[----:B------:R0:W-:Y:S01]  /*9dc0*/  STS.U16 [R2+UR9+0xa400], R144 ;  /* 0x00a4009002007988 */ /* 0x0001e20008000409 */
[-C--:B------:R-:W-:Y:S01]  /*9dd0*/  LEA.HI.X.SX32 R125, R125, R249.reuse, 0x1, P5 ;  /* 0x000000f97d7d7211 */ /* 0x080fe200028f0eff */
[----:B------:R-:W-:Y:S01]  /*9de0*/  IMAD R160, R160, UR7, RZ ;  /* 0x00000007a0a07c24 */ /* 0x000fe2000f8e02ff */
[-C--:B------:R-:W-:Y:S01]  /*9df0*/  LEA.HI.X.SX32 R143, R143, R249.reuse, 0x1, P4 ;  /* 0x000000f98f8f7211 */ /* 0x080fe200020f0eff */
[----:B------:R-:W-:Y:S01]  /*9e00*/  IMAD R245, R154, UR7, RZ ;  /* 0x000000079af57c24 */ /* 0x000fe2000f8e02ff */
[-C--:B------:R-:W-:Y:S01]  /*9e10*/  LEA.HI.X.SX32 R147, R147, R249.reuse, 0x1, P2 ;  /* 0x000000f993937211 */ /* 0x080fe200010f0eff */
[----:B--2---:R-:W-:Y:S01]  /*9e20*/  IMAD R215, R156, UR7, RZ ;  /* 0x000000079cd77c24 */ /* 0x004fe2000f8e02ff */
[----:B------:R-:W-:Y:S01]  /*9e30*/  LEA.HI.X.SX32 R149, R149, R249, 0x1, P3 ;  /* 0x000000f995957211 */ /* 0x000fe200018f0eff */
[----:B------:R-:W-:Y:S01]  /*9e40*/  IMAD R159, R159, UR7, RZ ;  /* 0x000000079f9f7c24 */ /* 0x000fe2000f8e02ff */
[-C--:B------:R-:W-:Y:S01]  /*9e50*/  LEA R150, P4, R151, R248.reuse, 0x1 ;  /* 0x000000f897967211 */ /* 0x080fe200078808ff */
[----:B------:R-:W-:Y:S01]  /*9e60*/  IMAD R163, R163, UR7, RZ ;  /* 0x00000007a3a37c24 */ /* 0x000fe2000f8e02ff */
[-C--:B0-----:R-:W-:Y:S01]  /*9e70*/  LEA R144, P5, R145, R248.reuse, 0x1 ;  /* 0x000000f891907211 */ /* 0x081fe200078a08ff */
[----:B------:R-:W-:Y:S01]  /*9e80*/  IMAD R165, R165, UR7, RZ ;  /* 0x00000007a5a57c24 */ /* 0x000fe2000f8e02ff */
[----:B------:R-:W-:-:S02]  /*9e90*/  LEA R154, P2, R162, R248, 0x1 ;  /* 0x000000f8a29a7211 */ /* 0x000fc400078408ff */
[-C--:B------:R-:W-:Y:S01]  /*9ea0*/  LEA R156, P3, R157, R248.reuse, 0x1 ;  /* 0x000000f89d9c7211 */ /* 0x080fe200078608ff */
[----:B------:R0:W-:Y:S01]  /*9eb0*/  STS.U16 [R2+UR9+0x1400], R217 ;  /* 0x001400d902007988 */ /* 0x0001e20008000409 */
[----:B------:R-:W-:Y:S01]  /*9ec0*/  IMAD R241, R152, UR7, RZ ;  /* 0x0000000798f17c24 */ /* 0x000fe2000f8e02ff */
[-C--:B------:R-:W-:Y:S01]  /*9ed0*/  LEA.HI.X.SX32 R145, R145, R249.reuse, 0x1, P5 ;  /* 0x000000f991917211 */ /* 0x080fe200028f0eff */
[----:B------:R-:W-:Y:S01]  /*9ee0*/  IMAD R247, R155, UR7, RZ ;  /* 0x000000079bf77c24 */ /* 0x000fe2000f8e02ff */
[----:B------:R2:W-:Y:S01]  /*9ef0*/  STS.U16 [R2+UR9+0x2400], R213 ;  /* 0x002400d502007988 */ /* 0x0005e20008000409 */
[----:B------:R-:W-:Y:S01]  /*9f00*/  IMAD R161, R161, UR7, RZ ;  /* 0x00000007a1a17c24 */ /* 0x000fe2000f8e02ff */
[-C--:B------:R-:W-:Y:S01]  /*9f10*/  LEA R152, P5, R160, R248.reuse, 0x1 ;  /* 0x000000f8a0987211 */ /* 0x080fe200078a08ff */
[----:B------:R-:W-:Y:S01]  /*9f20*/  IMAD R167, R167, UR7, RZ ;  /* 0x00000007a7a77c24 */ /* 0x000fe2000f8e02ff */
[-C--:B------:R-:W-:Y:S01]  /*9f30*/  LEA.HI.X.SX32 R151, R151, R249.reuse, 0x1, P4 ;  /* 0x000000f997977211 */ /* 0x080fe200020f0eff */
[----:B------:R-:W-:Y:S01]  /*9f40*/  IMAD R171, R171, UR7, RZ ;  /* 0x00000007abab7c24 */ /* 0x000fe2000f8e02ff */
[-C--:B------:R-:W-:Y:S01]  /*9f50*/  LEA.HI.X.SX32 R155, R162, R249.reuse, 0x1, P2 ;  /* 0x000000f9a29b7211 */ /* 0x080fe200010f0eff */
[----:B0-----:R-:W-:Y:S01]  /*9f60*/  IMAD R217, R158, UR7, RZ ;  /* 0x000000079ed97c24 */ /* 0x001fe2000f8e02ff */
[----:B------:R-:W-:Y:S01]  /*9f70*/  LEA.HI.X.SX32 R157, R157, R249, 0x1, P3 ;  /* 0x000000f99d9d7211 */ /* 0x000fe200018f0eff */
[----:B------:R-:W-:Y:S01]  /*9f80*/  IMAD R173, R173, UR7, RZ ;  /* 0x00000007adad7c24 */ /* 0x000fe2000f8e02ff */
[-C--:B------:R-:W-:Y:S01]  /*9f90*/  LEA R158, P4, R159, R248.reuse, 0x1 ;  /* 0x000000f89f9e7211 */ /* 0x080fe200078808ff */
[----:B--2---:R-:W-:Y:S01]  /*9fa0*/  IMAD R213, R164, UR7, RZ ;  /* 0x00000007a4d57c24 */ /* 0x004fe2000f8e02ff */
[----:B------:R-:W-:-:S02]  /*9fb0*/  LEA R162, P2, R163, R248, 0x1 ;  /* 0x000000f8a3a27211 */ /* 0x000fc400078408ff */
[-C--:B------:R-:W-:Y:S01]  /*9fc0*/  LEA R164, P3, R165, R248.reuse, 0x1 ;  /* 0x000000f8a5a47211 */ /* 0x080fe200078608ff */
[----:B------:R-:W-:Y:S01]  /*9fd0*/  IMAD R243, R153, UR7, RZ ;  /* 0x0000000799f37c24 */ /* 0x000fe2000f8e02ff */
[----:B------:R0:W-:Y:S01]  /*9fe0*/  STS.U16 [R2+UR9+0x2c00], R211 ;  /* 0x002c00d302007988 */ /* 0x0001e20008000409 */
[-C--:B------:R-:W-:Y:S01]  /*9ff0*/  LEA.HI.X.SX32 R153, R160, R249.reuse, 0x1, P5 ;  /* 0x000000f9a0997211 */ /* 0x080fe200028f0eff */
[----:B------:R-:W-:Y:S01]  /*a000*/  IMAD R169, R169, UR7, RZ ;  /* 0x00000007a9a97c24 */ /* 0x000fe2000f8e02ff */
[-C--:B------:R-:W-:Y:S01]  /*a010*/  LEA R160, P5, R161, R248.reuse, 0x1 ;  /* 0x000000f8a1a07211 */ /* 0x080fe200078a08ff */
[----:B------:R2:W-:Y:S01]  /*a020*/  STS.U16 [R2+UR9+0x3000], R210 ;  /* 0x003000d202007988 */ /* 0x0005e20008000409 */
[----:B------:R-:W-:Y:S01]  /*a030*/  IMAD R198, R172, UR7, RZ ;  /* 0x00000007acc67c24 */ /* 0x000fe2000f8e02ff */
[-C--:B------:R-:W-:Y:S01]  /*a040*/  LEA.HI.X.SX32 R159, R159, R249.reuse, 0x1, P4 ;  /* 0x000000f99f9f7211 */ /* 0x080fe200020f0eff */
[----:B------:R-:W-:Y:S01]  /*a050*/  IMAD R175, R238, UR7, RZ ;  /* 0x00000007eeaf7c24 */ /* 0x000fe2000f8e02ff */
[-C--:B------:R-:W-:Y:S01]  /*a060*/  LEA.HI.X.SX32 R163, R163, R249.reuse, 0x1, P2 ;  /* 0x000000f9a3a37211 */ /* 0x080fe200010f0eff */
[----:B------:R-:W-:Y:S01]  /*a070*/  IMAD R179, R236, UR7, RZ ;  /* 0x00000007ecb37c24 */ /* 0x000fe2000f8e02ff */
[-C--:B------:R-:W-:Y:S01]  /*a080*/  LEA.HI.X.SX32 R165, R165, R249.reuse, 0x1, P3 ;  /* 0x000000f9a5a57211 */ /* 0x080fe200018f0eff */
[----:B0-----:R-:W-:Y:S01]  /*a090*/  IMAD R211, R170, UR7, RZ ;  /* 0x00000007aad37c24 */ /* 0x001fe2000f8e02ff */
[-C--:B------:R-:W-:Y:S01]  /*a0a0*/  LEA R170, P2, R171, R248.reuse, 0x1 ;  /* 0x000000f8abaa7211 */ /* 0x080fe200078408ff */
[----:B------:R-:W-:Y:S01]  /*a0b0*/  IMAD R181, R235, UR7, RZ ;  /* 0x00000007ebb57c24 */ /* 0x000fe2000f8e02ff */
[-C--:B------:R-:W-:Y:S01]  /*a0c0*/  LEA R172, P3, R173, R248.reuse, 0x1 ;  /* 0x000000f8adac7211 */ /* 0x080fe200078608ff */
[----:B--2---:R-:W-:Y:S01]  /*a0d0*/  IMAD R210, R166, UR7, RZ ;  /* 0x00000007a6d27c24 */ /* 0x004fe2000f8e02ff */
[-C--:B------:R-:W-:Y:S01]  /*a0e0*/  LEA R166, P4, R167, R248.reuse, 0x1 ;  /* 0x000000f8a7a67211 */ /* 0x080fe200078808ff */
[----:B------:R-:W-:Y:S01]  /*a0f0*/  IMAD R201, R168, UR7, RZ ;  /* 0x00000007a8c97c24 */ /* 0x000fe2000f8e02ff */
[-C--:B------:R-:W-:Y:S01]  /*a100*/  LEA.HI.X.SX32 R161, R161, R249.reuse, 0x1, P5 ;  /* 0x000000f9a1a17211 */ /* 0x080fe200028f0eff */
[----:B------:R-:W-:Y:S01]  /*a110*/  IMAD R177, R237, UR7, RZ ;  /* 0x00000007edb17c24 */ /* 0x000fe2000f8e02ff */
[-C--:B------:R-:W-:Y:S01]  /*a120*/  LEA R168, P5, R169, R248.reuse, 0x1 ;  /* 0x000000f8a9a87211 */ /* 0x080fe200078a08ff */
[----:B------:R-:W-:Y:S01]  /*a130*/  IMAD R185, R178, UR7, RZ ;  /* 0x00000007b2b97c24 */ /* 0x000fe2000f8e02ff */
[-C--:B------:R-:W-:Y:S01]  /*a140*/  LEA.HI.X.SX32 R167, R167, R249.reuse, 0x1, P4 ;  /* 0x000000f9a7a77211 */ /* 0x080fe200020f0eff */
[----:B------:R-:W-:Y:S01]  /*a150*/  IMAD R187, R180, UR7, RZ ;  /* 0x00000007b4bb7c24 */ /* 0x000fe2000f8e02ff */
[-C--:B------:R-:W-:Y:S01]  /*a160*/  LEA.HI.X.SX32 R171, R171, R249.reuse, 0x1, P2 ;  /* 0x000000f9abab7211 */ /* 0x080fe200010f0eff */
[----:B------:R-:W-:Y:S01]  /*a170*/  IMAD R199, R174, UR7, RZ ;  /* 0x00000007aec77c24 */ /* 0x000fe2000f8e02ff */
[----:B------:R-:W-:Y:S01]  /*a180*/  LEA.HI.X.SX32 R173, R173, R249, 0x1, P3 ;  /* 0x000000f9adad7211 */ /* 0x000fe200018f0eff */
[----:B------:R-:W-:Y:S01]  /*a190*/  IMAD R183, R234, UR7, RZ ;  /* 0x00000007eab77c24 */ /* 0x000fe2000f8e02ff */
[-C--:B------:R-:W-:Y:S01]  /*a1a0*/  LEA R174, P4, R175, R248.reuse, 0x1 ;  /* 0x000000f8afae7211 */ /* 0x080fe200078808ff */
[----:B------:R-:W-:Y:S01]  /*a1b0*/  IMAD R189, R176, UR7, RZ ;  /* 0x00000007b0bd7c24 */ /* 0x000fe2000f8e02ff */
[----:B------:R-:W-:-:S02]  /*a1c0*/  LEA R178, P2, R179, R248, 0x1 ;  /* 0x000000f8b3b27211 */ /* 0x000fc400078408ff */
[-C--:B------:R-:W-:Y:S01]  /*a1d0*/  LEA R180, P3, R181, R248.reuse, 0x1 ;  /* 0x000000f8b5b47211 */ /* 0x080fe200078608ff */
[----:B------:R0:W-:Y:S01]  /*a1e0*/  STS.U16 [R2+UR9+0x1800], R216 ;  /* 0x001800d802007988 */ /* 0x0001e20008000409 */
[-C--:B------:R-:W-:Y:S01]  /*a1f0*/  LEA.HI.X.SX32 R169, R169, R249.reuse, 0x1, P5 ;  /* 0x000000f9a9a97211 */ /* 0x080fe200028f0eff */
[----:B------:R-:W-:Y:S01]  /*a200*/  IMAD R193, R182, UR7, RZ ;  /* 0x00000007b6c17c24 */ /* 0x000fe2000f8e02ff */
[-C--:B------:R-:W-:Y:S01]  /*a210*/  LEA R176, P5, R177, R248.reuse, 0x1 ;  /* 0x000000f8b1b07211 */ /* 0x080fe200078a08ff */
[----:B------:R2:W-:Y:S01]  /*a220*/  STS.U16 [R2+UR9+0x2000], R214 ;  /* 0x002000d602007988 */ /* 0x0005e20008000409 */
[-C--:B------:R-:W-:Y:S01]  /*a230*/  LEA.HI.X.SX32 R175, R175, R249.reuse, 0x1, P4 ;  /* 0x000000f9afaf7211 */ /* 0x080fe200020f0eff */
[----:B------:R-:W-:Y:S01]  /*a240*/  IMAD R197, R184, UR7, RZ ;  /* 0x00000007b8c57c24 */ /* 0x000fe2000f8e02ff */
[-C--:B------:R-:W-:Y:S02]  /*a250*/  LEA.HI.X.SX32 R179, R179, R249.reuse, 0x1, P2 ;  /* 0x000000f9b3b37211 */ /* 0x080fe400010f0eff */
[----:B------:R-:W-:Y:S01]  /*a260*/  LEA.HI.X.SX32 R181, R181, R249, 0x1, P3 ;  /* 0x000000f9b5b57211 */ /* 0x000fe200018f0eff */
[----:B0-----:R-:W-:Y:S01]  /*a270*/  IMAD R216, R188, UR7, RZ ;  /* 0x00000007bcd87c24 */ /* 0x001fe2000f8e02ff */
[----:B------:R-:W-:-:S02]  /*a280*/  LEA R182, P4, R183, R248, 0x1 ;  /* 0x000000f8b7b67211 */ /* 0x000fc400078808ff */
[-C--:B------:R-:W-:Y:S01]  /*a290*/  LEA R188, P3, R189, R248.reuse, 0x1 ;  /* 0x000000f8bdbc7211 */ /* 0x080fe200078608ff */
[----:B--2---:R-:W-:Y:S01]  /*a2a0*/  IMAD R214, R186, UR7, RZ ;  /* 0x00000007bad67c24 */ /* 0x004fe2000f8e02ff */
[-C--:B------:R-:W-:Y:S01]  /*a2b0*/  LEA R186, P2, R187, R248.reuse, 0x1 ;  /* 0x000000f8bbba7211 */ /* 0x080fe200078408ff */
[----:B------:R0:W-:Y:S01]  /*a2c0*/  STS.U16 [R2+UR9+0x400], R221 ;  /* 0x000400dd02007988 */ /* 0x0001e20008000409 */
[-C--:B------:R-:W-:Y:S01]  /*a2d0*/  LEA.HI.X.SX32 R177, R177, R249.reuse, 0x1, P5 ;  /* 0x000000f9b1b17211 */ /* 0x080fe200028f0eff */
[----:B------:R-:W-:Y:S01]  /*a2e0*/  IMAD R225, R194, UR7, RZ ;  /* 0x00000007c2e17c24 */ /* 0x000fe2000f8e02ff */
[----:B------:R-:W-:Y:S01]  /*a2f0*/  LEA R184, P5, R185, R248, 0x1 ;  /* 0x000000f8b9b87211 */ /* 0x000fe200078a08ff */
[----:B------:R2:W-:Y:S01]  /*a300*/  STS.U16 [R2+UR9+0x2800], R212 ;  /* 0x002800d402007988 */ /* 0x0005e20008000409 */
[-C--:B------:R-:W-:Y:S02]  /*a310*/  LEA.HI.X.SX32 R183, R183, R249.reuse, 0x1, P4 ;  /* 0x000000f9b7b77211 */ /* 0x080fe400020f0eff */
[----:B------:R-:W-:-:S02]  /*a320*/  LEA.HI.X.SX32 R187, R187, R249, 0x1, P2 ;  /* 0x000000f9bbbb7211 */ /* 0x000fc400010f0eff */
[-C--:B------:R-:W-:Y:S01]  /*a330*/  LEA.HI.X.SX32 R189, R189, R249.reuse, 0x1, P3 ;  /* 0x000000f9bdbd7211 */ /* 0x080fe200018f0eff */
[----:B0-----:R-:W-:Y:S01]  /*a340*/  IMAD R221, R196, UR7, RZ ;  /* 0x00000007c4dd7c24 */ /* 0x001fe2000f8e02ff */
[-C--:B------:R-:W-:Y:S02]  /*a350*/  LEA R194, P2, R198, R248.reuse, 0x1 ;  /* 0x000000f8c6c27211 */ /* 0x080fe400078408ff */
[-C--:B------:R-:W-:Y:S01]  /*a360*/  LEA R196, P3, R197, R248.reuse, 0x1 ;  /* 0x000000f8c5c47211 */ /* 0x080fe200078608ff */
[----:B--2---:R-:W-:Y:S01]  /*a370*/  IMAD R212, R190, UR7, RZ ;  /* 0x00000007bed47c24 */ /* 0x004fe2000f8e02ff */
[----:B------:R-:W-:Y:S01]  /*a380*/  LEA R190, P4, R193, R248, 0x1 ;  /* 0x000000f8c1be7211 */ /* 0x000fe200078808ff */
[----:B------:R0:W-:Y:S01]  /*a390*/  STS.U16 [R2+UR9], R222 ;  /* 0x000000de02007988 */ /* 0x0001e20008000409 */
[----:B------:R-:W-:Y:S01]  /*a3a0*/  IMAD R223, R195, UR7, RZ ;  /* 0x00000007c3df7c24 */ /* 0x000fe2000f8e02ff */
[-C--:B------:R-:W-:Y:S02]  /*a3b0*/  LEA.HI.X.SX32 R185, R185, R249.reuse, 0x1, P5 ;  /* 0x000000f9b9b97211 */ /* 0x080fe400028f0eff */
[----:B------:R2:W-:Y:S01]  /*a3c0*/  STS.U16 [R2+UR9+0xc00], R219 ;  /* 0x000c00db02007988 */ /* 0x0005e20008000409 */
[----:B------:R-:W-:Y:S01]  /*a3d0*/  IMAD R98, R202, UR7, RZ ;  /* 0x00000007ca627c24 */ /* 0x000fe2000f8e02ff */
[----:B------:R-:W-:-:S02]  /*a3e0*/  LEA.HI.X.SX32 R195, R198, R249, 0x1, P2 ;  /* 0x000000f9c6c37211 */ /* 0x000fc400010f0eff */
[-C--:B------:R-:W-:Y:S01]  /*a3f0*/  LEA.HI.X.SX32 R197, R197, R249.reuse, 0x1, P3 ;  /* 0x000000f9c5c57211 */ /* 0x080fe200018f0eff */
[----:B0-----:R-:W-:Y:S01]  /*a400*/  IMAD R222, R192, UR7, RZ ;  /* 0x00000007c0de7c24 */ /* 0x001fe2000f8e02ff */
[-C--:B------:R-:W-:Y:S01]  /*a410*/  LEA R192, P5, R199, R248.reuse, 0x1 ;  /* 0x000000f8c7c07211 */ /* 0x080fe200078a08ff */
[----:B--2---:R-:W-:Y:S01]  /*a420*/  IMAD R219, R191, UR7, RZ ;  /* 0x00000007bfdb7c24 */ /* 0x004fe2000f8e02ff */
[-C--:B------:R-:W-:Y:S02]  /*a430*/  LEA.HI.X.SX32 R191, R193, R249.reuse, 0x1, P4 ;  /* 0x000000f9c1bf7211 */ /* 0x080fe400020f0eff */
[-C--:B------:R-:W-:Y:S02]  /*a440*/  LEA R198, P2, R211, R248.reuse, 0x1 ;  /* 0x000000f8d3c67211 */ /* 0x080fe400078408ff */
[-C--:B------:R-:W-:Y:S02]  /*a450*/  LEA R200, P3, R201, R248.reuse, 0x1 ;  /* 0x000000f8c9c87211 */ /* 0x080fe400078608ff */
[----:B------:R-:W-:Y:S01]  /*a460*/  LEA R202, P4, R210, R248, 0x1 ;  /* 0x000000f8d2ca7211 */ /* 0x000fe200078808ff */
[----:B------:R-:W-:Y:S01]  /*a470*/  IMAD R227, R203, UR7, RZ ;  /* 0x00000007cbe37c24 */ /* 0x000fe2000f8e02ff */
[-C--:B------:R-:W-:Y:S01]  /*a480*/  LEA.HI.X.SX32 R193, R199, R249.reuse, 0x1, P5 ;  /* 0x000000f9c7c17211 */ /* 0x080fe200028f0eff */
[----:B------:R-:W-:Y:S01]  /*a490*/  IMAD R229, R204, UR7, RZ ;  /* 0x00000007cce57c24 */ /* 0x000fe2000f8e02ff */
[-C--:B------:R-:W-:Y:S01]  /*a4a0*/  LEA.HI.X.SX32 R199, R211, R249.reuse, 0x1, P2 ;  /* 0x000000f9d3c77211 */ /* 0x080fe200010f0eff */
[----:B------:R-:W-:Y:S01]  /*a4b0*/  IMAD R233, R206, UR7, RZ ;  /* 0x00000007cee97c24 */ /* 0x000fe2000f8e02ff */
[-C--:B------:R-:W-:Y:S01]  /*a4c0*/  LEA.HI.X.SX32 R201, R201, R249.reuse, 0x1, P3 ;  /* 0x000000f9c9c97211 */ /* 0x080fe200018f0eff */
[----:B------:R-:W-:Y:S01]  /*a4d0*/  IMAD R237, R208, UR7, RZ ;  /* 0x00000007d0ed7c24 */ /* 0x000fe2000f8e02ff */
[----:B------:R-:W-:-:S02]  /*a4e0*/  LEA.HI.X.SX32 R203, R210, R249, 0x1, P4 ;  /* 0x000000f9d2cb7211 */ /* 0x000fc400020f0eff */
        /* <DEDUP_REMOVED lines=8> */
[----:B------:R-:W-:-:S02]  /*a570*/  LEA.HI.X.SX32 R209, R212, R249, 0x1, P4 ;  /* 0x000000f9d4d17211 */ /* 0x000fc400020f0eff */
[CC--:B------:R-:W-:Y:S02]  /*a580*/  LEA R210, P2, R217.reuse, R248.reuse, 0x1 ;  /* 0x000000f8d9d27211 */ /* 0x0c0fe400078408ff */
[CC--:B------:R-:W-:Y:S02]  /*a590*/  LEA R212, P3, R216.reuse, R248.reuse, 0x1 ;  /* 0x000000f8d8d47211 */ /* 0x0c0fe400078608ff */
[-C--:B------:R-:W-:Y:S02]  /*a5a0*/  LEA.HI.X.SX32 R211, R217, R249.reuse, 0x1, P2 ;  /* 0x000000f9d9d37211 */ /* 0x080fe400010f0eff */
[-C--:B------:R-:W-:Y:S02]  /*a5b0*/  LEA.HI.X.SX32 R213, R216, R249.reuse, 0x1, P3 ;  /* 0x000000f9d8d57211 */ /* 0x080fe400018f0eff */
[CC--:B------:R-:W-:Y:S02]  /*a5c0*/  LEA R214, P4, R215.reuse, R248.reuse, 0x1 ;  /* 0x000000f8d7d67211 */ /* 0x0c0fe400078808ff */
[----:B------:R-:W-:Y:S01]  /*a5d0*/  LEA R216, P2, R222, R248, 0x1 ;  /* 0x000000f8ded87211 */ /* 0x000fe200078408ff */
[----:B------:R0:W-:Y:S01]  /*a5e0*/  STS.U16 [R2+UR9+0x800], R220 ;  /* 0x000800dc02007988 */ /* 0x0001e20008000409 */
[----:B------:R-:W-:-:S02]  /*a5f0*/  LEA.HI.X.SX32 R215, R215, R249, 0x1, P4 ;  /* 0x000000f9d7d77211 */ /* 0x000fc400020f0eff */
[-C--:B------:R-:W-:Y:S01]  /*a600*/  LEA.HI.X.SX32 R217, R222, R249.reuse, 0x1, P2 ;  /* 0x000000f9ded97211 */ /* 0x080fe200010f0eff */
[----:B------:R2:W-:Y:S01]  /*a610*/  STS.U16 [R2+UR9+0x1000], R218 ;  /* 0x001000da02007988 */ /* 0x0005e20008000409 */
[-C--:B------:R-:W-:Y:S02]  /*a620*/  LEA R222, P2, R223, R248.reuse, 0x1 ;  /* 0x000000f8dfde7211 */ /* 0x080fe400078408ff */
[-C--:B0-----:R-:W-:Y:S02]  /*a630*/  LEA R220, P4, R221, R248.reuse, 0x1 ;  /* 0x000000f8dddc7211 */ /* 0x081fe400078808ff */
[----:B--2---:R-:W-:Y:S02]  /*a640*/  LEA R218, P3, R219, R248, 0x1 ;  /* 0x000000f8dbda7211 */ /* 0x004fe400078608ff */
[-C--:B------:R-:W-:Y:S02]  /*a650*/  LEA.HI.X.SX32 R221, R221, R249.reuse, 0x1, P4 ;  /* 0x000000f9dddd7211 */ /* 0x080fe400020f0eff */
[----:B------:R-:W-:-:S02]  /*a660*/  LEA.HI.X.SX32 R219, R219, R249, 0x1, P3 ;  /* 0x000000f9dbdb7211 */ /* 0x000fc400018f0eff */
[-C--:B------:R-:W-:Y:S02]  /*a670*/  LEA.HI.X.SX32 R223, R223, R249.reuse, 0x1, P2 ;  /* 0x000000f9dfdf7211 */ /* 0x080fe400010f0eff */
[-C--:B------:R-:W-:Y:S02]  /*a680*/  LEA R224, P3, R225, R248.reuse, 0x1 ;  /* 0x000000f8e1e07211 */ /* 0x080fe400078608ff */
[-C--:B------:R-:W-:Y:S02]  /*a690*/  LEA R226, P4, R227, R248.reuse, 0x1 ;  /* 0x000000f8e3e27211 */ /* 0x080fe400078808ff */
[----:B------:R-:W-:Y:S02]  /*a6a0*/  LEA R228, P2, R229, R248, 0x1 ;  /* 0x000000f8e5e47211 */ /* 0x000fe400078408ff */
        /* <DEDUP_REMOVED lines=11> */
[----:B------:R-:W-:Y:S01]  /*a760*/  LEA R240, P4, R241, R248, 0x1 ;  /* 0x000000f8f1f07211 */ /* 0x000fe200078808ff */
[----:B------:R-:W-:Y:S01]  /*a770*/  STL.64 [R1+0x348], R96 ;  /* 0x0003486001007387 */ /* 0x000fe20000100a00 */
[-C--:B------:R-:W-:Y:S02]  /*a780*/  LEA.HI.X.SX32 R237, R237, R249.reuse, 0x1, P2 ;  /* 0x000000f9eded7211 */ /* 0x080fe400010f0eff */
[----:B------:R-:W-:-:S02]  /*a790*/  LEA.HI.X.SX32 R239, R239, R249, 0x1, P3 ;  /* 0x000000f9efef7211 */ /* 0x000fc400018f0eff */
[-C--:B------:R-:W-:Y:S01]  /*a7a0*/  LEA.HI.X.SX32 R241, R241, R249.reuse, 0x1, P4 ;  /* 0x000000f9f1f17211 */ /* 0x080fe200020f0eff */
[----:B------:R-:W-:Y:S01]  /*a7b0*/  STL.64 [R1+0x350], R94 ;  /* 0x0003505e01007387 */ /* 0x000fe20000100a00 */
[-C--:B------:R-:W-:Y:S02]  /*a7c0*/  LEA R242, P2, R243, R248.reuse, 0x1 ;  /* 0x000000f8f3f27211 */ /* 0x080fe400078408ff */
[-C--:B------:R-:W-:Y:S02]  /*a7d0*/  LEA R244, P3, R245, R248.reuse, 0x1 ;  /* 0x000000f8f5f47211 */ /* 0x080fe400078608ff */
[-C--:B------:R-:W-:Y:S01]  /*a7e0*/  LEA R246, P4, R247, R248.reuse, 0x1 ;  /* 0x000000f8f7f67211 */ /* 0x080fe200078808ff */
[----:B------:R-:W-:Y:S01]  /*a7f0*/  STL.64 [R1+0x358], R92 ;  /* 0x0003585c01007387 */ /* 0x000fe20000100a00 */
[----:B------:R-:W-:Y:S02]  /*a800*/  LEA R248, P5, R98, R248, 0x1 ;  /* 0x000000f862f87211 */ /* 0x000fe400078a08ff */
[-C--:B------:R-:W-:Y:S01]  /*a810*/  LEA.HI.X.SX32 R243, R243, R249.reuse, 0x1, P2 ;  /* 0x000000f9f3f37211 */ /* 0x080fe200010f0eff */
[----:B------:R-:W-:Y:S01]  /*a820*/  STL.64 [R1+0x360], R90 ;  /* 0x0003605a01007387 */ /* 0x000fe20000100a00 */
[----:B------:R-:W-:-:S02]  /*a830*/  LEA.HI.X.SX32 R245, R245, R249, 0x1, P3 ;  /* 0x000000f9f5f57211 */ /* 0x000fc400018f0eff */
[-C--:B------:R-:W-:Y:S01]  /*a840*/  LEA.HI.X.SX32 R247, R247, R249.reuse, 0x1, P4 ;  /* 0x000000f9f7f77211 */ /* 0x080fe200020f0eff */
[----:B------:R-:W-:Y:S01]  /*a850*/  STL.64 [R1+0x18], R114 ;  /* 0x0000187201007387 */ /* 0x000fe20000100a00 */
[----:B------:R-:W-:-:S03]  /*a860*/  LEA.HI.X.SX32 R249, R98, R249, 0x1, P5 ;  /* 0x000000f962f97211 */ /* 0x000fc600028f0eff */
[----:B------:R-:W-:Y:S01]  /*a870*/  STL.64 [R1+0x8], R250 ;  /* 0x000008fa01007387 */ /* 0x000fe20000100a00 */
[----:B------:R-:W-:-:S03]  /*a880*/  PRMT R111, RZ, 0x7610, R111 ;  /* 0x00007610ff6f7816 */ /* 0x000fc6000000006f */
[----:B------:R-:W2:Y:S04]  /*a890*/  LDL.LU R98, [R1+0x46c] ;  /* 0x00046c0001627983 */ /* 0x000ea80000300800 */
[----:B------:R0:W-:Y:S01]  /*a8a0*/  STS.U16 [R2+UR9+0xb000], R99 ;  /* 0x00b0006302007988 */ /* 0x0001e20008000409 */
[----:B------:R-:W-:-:S03]  /*a8b0*/  PRMT R110, RZ, 0x7610, R110 ;  /* 0x00007610ff6e7816 */ /* 0x000fc6000000006e */
[----:B------:R3:W-:Y:S01]  /*a8c0*/  STS.U16 [R2+UR9+0xb400], R100 ;  /* 0x00b4006402007988 */ /* 0x0007e20008000409 */
[----:B------:R-:W-:-:S03]  /*a8d0*/  PRMT R113, RZ, 0x7610, R113 ;  /* 0x00007610ff717816 */ /* 0x000fc60000000071 */
[----:B------:R4:W-:Y:S04]  /*a8e0*/  STS.U16 [R2+UR9+0xb800], R103 ;  /* 0x00b8006702007988 */ /* 0x0009e80008000409 */
[----:B0-----:R-:W2:Y:S04]  /*a8f0*/  LDL.LU R99, [R1+0x468] ;  /* 0x0004680001637983 */ /* 0x001ea80000300800 */
[----:B---3--:R-:W3:Y:S01]  /*a900*/  LDL.LU R100, [R1+0x464] ;  /* 0x0004640001647983 */ /* 0x008ee20000300800 */
[----:B------:R-:W-:-:S03]  /*a910*/  PRMT R112, RZ, 0x7610, R112 ;  /* 0x00007610ff707816 */ /* 0x000fc60000000070 */
[----:B----4-:R-:W4:Y:S04]  /*a920*/  LDL.LU R103, [R1+0x460] ;  /* 0x0004600001677983 */ /* 0x010f280000300800 */
[----:B------:R0:W-:Y:S01]  /*a930*/  STS.U16 [R2+UR9+0xbc00], R102 ;  /* 0x00bc006602007988 */ /* 0x0001e20008000409 */
[----:B------:R-:W-:-:S03]  /*a940*/  PRMT R0, RZ, 0x7610, R0 ;  /* 0x00007610ff007816 */ /* 0x000fc60000000000 */
[----:B------:R1:W-:Y:S01]  /*a950*/  STS.U16 [R2+UR9+0xc000], R105 ;  /* 0x00c0006902007988 */ /* 0x0003e20008000409 */
[----:B------:R-:W-:-:S03]  /*a960*/  PRMT R252, RZ, 0x7610, R252 ;  /* 0x00007610fffc7816 */ /* 0x000fc600000000fc */
[----:B------:R1:W-:Y:S04]  /*a970*/  STS.U16 [R2+UR9+0xc400], R104 ;  /* 0x00c4006802007988 */ /* 0x0003e80008000409 */
[----:B0-----:R-:W2:Y:S04]  /*a980*/  LDL.LU R102, [R1+0x45c] ;  /* 0x00045c0001667983 */ /* 0x001ea80000300800 */
[----:B-1----:R-:W2:Y:S04]  /*a990*/  LDL.LU R105, [R1+0x458] ;  /* 0x0004580001697983 */ /* 0x002ea80000300800 */
[----:B------:R-:W2:Y:S04]  /*a9a0*/  LDL.LU R104, [R1+0x454] ;  /* 0x0004540001687983 */ /* 0x000ea80000300800 */
[----:B------:R0:W-:Y:S04]  /*a9b0*/  STS.U16 [R2+UR9+0xc800], R106 ;  /* 0x00c8006a02007988 */ /* 0x0001e80008000409 */
[----:B------:R1:W-:Y:S04]  /*a9c0*/  STS.U16 [R2+UR9+0xcc00], R109 ;  /* 0x00cc006d02007988 */ /* 0x0003e80008000409 */
[----:B------:R1:W-:Y:S04]  /*a9d0*/  STS.U16 [R2+UR9+0xd000], R108 ;  /* 0x00d0006c02007988 */ /* 0x0003e80008000409 */
[----:B0-----:R-:W2:Y:S04]  /*a9e0*/  LDL.LU R106, [R1+0x450] ;  /* 0x00045000016a7983 */ /* 0x001ea80000300800 */
[----:B-1----:R-:W2:Y:S04]  /*a9f0*/  LDL.LU R109, [R1+0x44c] ;  /* 0x00044c00016d7983 */ /* 0x002ea80000300800 */
[----:B------:R-:W2:Y:S04]  /*aa00*/  @P0 LDG.E.U16 R111, desc[UR20][R14.64] ;  /* 0x000000140e6f0981 */ /* 0x000ea8000c1e1500 */
[----:B------:R-:W3:Y:S04]  /*aa10*/  LDL.LU R108, [R1+0x448] ;  /* 0x00044800016c7983 */ /* 0x000ee80000300800 */
[----:B------:R-:W4:Y:S04]  /*aa20*/  @P0 LDG.E.U16 R110, desc[UR20][R12.64] ;  /* 0x000000140c6e0981 */ /* 0x000f28000c1e1500 */
[----:B------:R-:W4:Y:S04]  /*aa30*/  @P0 LDG.E.U16 R113, desc[UR20][R10.64] ;  /* 0x000000140a710981 */ /* 0x000f28000c1e1500 */
[----:B------:R-:W4:Y:S04]  /*aa40*/  @P0 LDG.E.U16 R112, desc[UR20][R8.64] ;  /* 0x0000001408700981 */ /* 0x000f28000c1e1500 */
[----:B------:R-:W4:Y:S04]  /*aa50*/  @P0 LDG.E.U16 R0, desc[UR20][R6.64] ;  /* 0x0000001406000981 */ /* 0x000f28000c1e1500 */
[----:B------:R-:W4:Y:S04]  /*aa60*/  @P0 LDG.E.U16 R252, desc[UR20][R4.64] ;  /* 0x0000001404fc0981 */ /* 0x000f28000c1e1500 */
[----:B--2---:R0:W-:Y:S01]  /*aa70*/  STS.U16 [R2+UR9+0xd400], R111 ;  /* 0x00d4006f02007988 */ /* 0x0041e20008000409 */
[----:B---3--:R-:W-:-:S03]  /*aa80*/  PRMT R108, RZ, 0x7610, R108 ;  /* 0x00007610ff6c7816 */ /* 0x008fc6000000006c */
[----:B----4-:R1:W-:Y:S04]  /*aa90*/  STS.U16 [R2+UR9+0xd800], R110 ;  /* 0x00d8006e02007988 */ /* 0x0103e80008000409 */
[----:B0-----:R-:W2:Y:S04]  /*aaa0*/  LDL.LU R111, [R1+0x444] ;  /* 0x00044400016f7983 */ /* 0x001ea80000300800 */
[----:B------:R0:W-:Y:S04]  /*aab0*/  STS.U16 [R2+UR9+0xdc00], R113 ;  /* 0x00dc007102007988 */ /* 0x0001e80008000409 */
[----:B-1----:R-:W3:Y:S04]  /*aac0*/  LDL.LU R110, [R1+0x440] ;  /* 0x00044000016e7983 */ /* 0x002ee80000300800 */
[----:B------:R1:W-:Y:S04]  /*aad0*/  STS.U16 [R2+UR9+0xe000], R112 ;  /* 0x00e0007002007988 */ /* 0x0003e80008000409 */
[----:B0-----:R-:W4:Y:S04]  /*aae0*/  LDL.LU R113, [R1+0x43c] ;  /* 0x00043c0001717983 */ /* 0x001f280000300800 */
[----:B------:R0:W-:Y:S04]  /*aaf0*/  STS.U16 [R2+UR9+0xe400], R0 ;  /* 0x00e4000002007988 */ /* 0x0001e80008000409 */
[----:B-1----:R-:W4:Y:S04]  /*ab00*/  LDL.LU R112, [R1+0x438] ;  /* 0x0004380001707983 */ /* 0x002f280000300800 */
[----:B------:R1:W-:Y:S04]  /*ab10*/  STS.U16 [R2+UR9+0xe800], R252 ;  /* 0x00e800fc02007988 */ /* 0x0003e80008000409 */
[----:B0-----:R-:W4:Y:S04]  /*ab20*/  LDL.LU R0, [R1+0x434] ;  /* 0x0004340001007983 */ /* 0x001f280000300800 */
[----:B------:R0:W4:Y:S04]  /*ab30*/  @P0 LDG.E.U16 R108, desc[UR20][R114.64] ;  /* 0x00000014726c0981 */ /* 0x000128000c1e1500 */
[----:B-1----:R-:W4:Y:S04]  /*ab40*/  LDL.LU R252, [R1+0x430] ;  /* 0x0004300001fc7983 */ /* 0x002f280000300800 */
[----:B------:R-:W0:Y:S01]  /*ab50*/  LDL.LU.64 R114, [R1+0x428] ;  /* 0x0004280001727983 */ /* 0x000e220000300a00 */
[----:B------:R-:W-:-:S02]  /*ab60*/  PRMT R107, RZ, 0x7610, R107 ;  /* 0x00007610ff6b7816 */ /* 0x000fc4000000006b */
[----:B------:R-:W-:Y:S02]  /*ab70*/  PRMT R102, RZ, 0x7610, R102 ;  /* 0x00007610ff667816 */ /* 0x000fe40000000066 */
[----:B------:R-:W-:Y:S02]  /*ab80*/  PRMT R105, RZ, 0x7610, R105 ;  /* 0x00007610ff697816 */ /* 0x000fe40000000069 */
[----:B------:R-:W-:Y:S01]  /*ab90*/  PRMT R104, RZ, 0x7610, R104 ;  /* 0x00007610ff687816 */ /* 0x000fe20000000068 */
[----:B------:R-:W4:Y:S01]  /*aba0*/  @P0 LDG.E.U16 R107, desc[UR20][R130.64] ;  /* 0x00000014826b0981 */ /* 0x000f22000c1e1500 */
[----:B------:R-:W-:Y:S02]  /*abb0*/  PRMT R106, RZ, 0x7610, R106 ;  /* 0x00007610ff6a7816 */ /* 0x000fe4000000006a */
[----:B------:R-:W-:Y:S01]  /*abc0*/  PRMT R109, RZ, 0x7610, R109 ;  /* 0x00007610ff6d7816 */ /* 0x000fe2000000006d */
[----:B------:R-:W4:Y:S04]  /*abd0*/  @P0 LDG.E.U16 R102, desc[UR20][R132.64] ;  /* 0x0000001484660981 */ /* 0x000f28000c1e1500 */
[----:B------:R-:W4:Y:S04]  /*abe0*/  @P0 LDG.E.U16 R105, desc[UR20][R134.64] ;  /* 0x0000001486690981 */ /* 0x000f28000c1e1500 */
[----:B------:R-:W4:Y:S04]  /*abf0*/  @P0 LDG.E.U16 R104, desc[UR20][R136.64] ;  /* 0x0000001488680981 */ /* 0x000f28000c1e1500 */
[----:B------:R-:W4:Y:S04]  /*ac00*/  @P0 LDG.E.U16 R106, desc[UR20][R138.64] ;  /* 0x000000148a6a0981 */ /* 0x000f28000c1e1500 */
[----:B------:R-:W4:Y:S01]  /*ac10*/  @P0 LDG.E.U16 R109, desc[UR20][R128.64] ;  /* 0x00000014806d0981 */ /* 0x000f22000c1e1500 */
[----:B--2---:R-:W-:-:S06]  /*ac20*/  PRMT R111, RZ, 0x7610, R111 ;  /* 0x00007610ff6f7816 */ /* 0x004fcc000000006f */
[----:B------:R-:W2:Y:S01]  /*ac30*/  @P0 LDG.E.U16 R111, desc[UR20][R250.64] ;  /* 0x00000014fa6f0981 */ /* 0x000ea2000c1e1500 */
[----:B---3--:R-:W-:-:S06]  /*ac40*/  PRMT R110, RZ, 0x7610, R110 ;  /* 0x00007610ff6e7816 */ /* 0x008fcc000000006e */
[----:B------:R-:W3:Y:S01]  /*ac50*/  @P0 LDG.E.U16 R110, desc[UR20][R116.64] ;  /* 0x00000014746e0981 */ /* 0x000ee2000c1e1500 */
[----:B----4-:R-:W-:-:S03]  /*ac60*/  PRMT R113, RZ, 0x7610, R113 ;  /* 0x00007610ff717816 */ /* 0x010fc60000000071 */
[----:B------:R-:W4:Y:S04]  /*ac70*/  LDL.LU.64 R250, [R1+0x420] ;  /* 0x0004200001fa7983 */ /* 0x000f280000300a00 */
[----:B------:R-:W4:Y:S01]  /*ac80*/  @P0 LDG.E.U16 R113, desc[UR20][R118.64] ;  /* 0x0000001476710981 */ /* 0x000f22000c1e1500 */
[----:B------:R-:W-:-:S06]  /*ac90*/  PRMT R112, RZ, 0x7610, R112 ;  /* 0x00007610ff707816 */ /* 0x000fcc0000000070 */
[----:B------:R-:W4:Y:S01]  /*aca0*/  @P0 LDG.E.U16 R112, desc[UR20][R120.64] ;  /* 0x0000001478700981 */ /* 0x000f22000c1e1500 */
[----:B------:R-:W-:-:S06]  /*acb0*/  PRMT R0, RZ, 0x7610, R0 ;  /* 0x00007610ff007816 */ /* 0x000fcc0000000000 */
[----:B------:R-:W4:Y:S01]  /*acc0*/  @P0 LDG.E.U16 R0, desc[UR20][R126.64] ;  /* 0x000000147e000981 */ /* 0x000f22000c1e1500 */
[----:B0-----:R-:W-:Y:S02]  /*acd0*/  PRMT R115, RZ, 0x7610, R115 ;  /* 0x00007610ff737816 */ /* 0x001fe40000000073 */
[----:B------:R-:W-:-:S04]  /*ace0*/  PRMT R114, RZ, 0x7610, R114 ;  /* 0x00007610ff727816 */ /* 0x000fc80000000072 */
[----:B------:R-:W4:Y:S04]  /*acf0*/  @P0 LDG.E.U16 R115, desc[UR20][R122.64] ;  /* 0x000000147a730981 */ /* 0x000f28000c1e1500 */
[----:B------:R-:W4:Y:S04]  /*ad00*/  @P0 LDG.E.U16 R114, desc[UR20][R124.64] ;  /* 0x000000147c720981 */ /* 0x000f28000c1e1500 */
[----:B------:R0:W-:Y:S04]  /*ad10*/  STS.U16 [R2+UR9+0xec00], R107 ;  /* 0x00ec006b02007988 */ /* 0x0001e80008000409 */
[----:B------:R1:W-:Y:S04]  /*ad20*/  STS.U16 [R2+UR9+0xf000], R102 ;  /* 0x00f0006602007988 */ /* 0x0003e80008000409 */
[----:B------:R1:W-:Y:S04]  /*ad30*/  STS.U16 [R2+UR9+0xf400], R105 ;  /* 0x00f4006902007988 */ /* 0x0003e80008000409 */
[----:B0-----:R-:W4:Y:S04]  /*ad40*/  LDL.LU R107, [R1+0x418] ;  /* 0x00041800016b7983 */ /* 0x001f280000300800 */
[----:B-1----:R-:W4:Y:S04]  /*ad50*/  LDL.LU R102, [R1+0x414] ;  /* 0x0004140001667983 */ /* 0x002f280000300800 */
[----:B------:R-:W4:Y:S04]  /*ad60*/  LDL.LU R105, [R1+0x410] ;  /* 0x0004100001697983 */ /* 0x000f280000300800 */
[----:B------:R0:W-:Y:S04]  /*ad70*/  STS.U16 [R2+UR9+0xf800], R104 ;  /* 0x00f8006802007988 */ /* 0x0001e80008000409 */
[----:B------:R1:W-:Y:S04]  /*ad80*/  STS.U16 [R2+UR9+0xfc00], R106 ;  /* 0x00fc006a02007988 */ /* 0x0003e80008000409 */
[----:B------:R1:W-:Y:S04]  /*ad90*/  STS.U16 [R3+UR9+0xfe00], R109 ;  /* 0x00fe006d03007988 */ /* 0x0003e80008000409 */
[----:B0-----:R-:W4:Y:S04]  /*ada0*/  LDL.LU R104, [R1+0x40c] ;  /* 0x00040c0001687983 */ /* 0x001f280000300800 */
[----:B-1----:R-:W4:Y:S04]  /*adb0*/  LDL.LU R106, [R1+0x408] ;  /* 0x00040800016a7983 */ /* 0x002f280000300800 */
[----:B------:R-:W4:Y:S04]  /*adc0*/  LDL.LU R109, [R1+0x404] ;  /* 0x00040400016d7983 */ /* 0x000f280000300800 */
[----:B------:R0:W-:Y:S04]  /*add0*/  STS.U16 [R3+UR9+0x200], R108 ;  /* 0x0002006c03007988 */ /* 0x0001e80008000409 */
[----:B0-----:R-:W4:Y:S04]  /*ade0*/  LDL.LU R108, [R1+0x400] ;  /* 0x00040000016c7983 */ /* 0x001f280000300800 */
[----:B--2---:R0:W-:Y:S04]  /*adf0*/  STS.U16 [R3+UR9+0x600], R111 ;  /* 0x0006006f03007988 */ /* 0x0041e80008000409 */
[----:B---3--:R1:W-:Y:S04]  /*ae00*/  STS.U16 [R3+UR9+0xa00], R110 ;  /* 0x000a006e03007988 */ /* 0x0083e80008000409 */
[----:B0-----:R-:W2:Y:S04]  /*ae10*/  LDL.LU R111, [R1+0x3fc] ;  /* 0x0003fc00016f7983 */ /* 0x001ea80000300800 */
[----:B----4-:R0:W-:Y:S04]  /*ae20*/  STS.U16 [R3+UR9+0xe00], R113 ;  /* 0x000e007103007988 */ /* 0x0101e80008000409 */
[----:B-1----:R-:W3:Y:S04]  /*ae30*/  LDL.LU R110, [R1+0x3f8] ;  /* 0x0003f800016e7983 */ /* 0x002ee80000300800 */
[----:B------:R1:W-:Y:S04]  /*ae40*/  STS.U16 [R3+UR9+0x1200], R112 ;  /* 0x0012007003007988 */ /* 0x0003e80008000409 */
[----:B0-----:R-:W4:Y:S04]  /*ae50*/  LDL.LU R113, [R1+0x3f4] ;  /* 0x0003f40001717983 */ /* 0x001f280000300800 */
[----:B-1----:R-:W4:Y:S04]  /*ae60*/  LDL.LU R112, [R1+0x3f0] ;  /* 0x0003f00001707983 */ /* 0x002f280000300800 */
[----:B------:R-:W-:Y:S04]  /*ae70*/  STS.U16 [R3+UR9+0x1e00], R0 ;  /* 0x001e000003007988 */ /* 0x000fe80008000409 */
[----:B------:R0:W-:Y:S04]  /*ae80*/  STS.U16 [R3+UR9+0x1600], R115 ;  /* 0x0016007303007988 */ /* 0x0001e80008000409 */
[----:B------:R1:W-:Y:S04]  /*ae90*/  STS.U16 [R3+UR9+0x1a00], R114 ;  /* 0x001a007203007988 */ /* 0x0003e80008000409 */
[----:B0-----:R-:W4:Y:S04]  /*aea0*/  LDL.LU R115, [R1+0x3ec] ;  /* 0x0003ec0001737983 */ /* 0x001f280000300800 */
[----:B-1----:R-:W4:Y:S04]  /*aeb0*/  LDL.LU R114, [R1+0x3e8] ;  /* 0x0003e80001727983 */ /* 0x002f280000300800 */
[----:B------:R-:W4:Y:S01]  /*aec0*/  LDL.LU R0, [R1+0x3e4] ;  /* 0x0003e40001007983 */ /* 0x000f220000300800 */
[----:B------:R-:W-:-:S02]  /*aed0*/  PRMT R251, RZ, 0x7610, R251 ;  /* 0x00007610fffb7816 */ /* 0x000fc400000000fb */
[----:B------:R-:W-:Y:S02]  /*aee0*/  PRMT R250, RZ, 0x7610, R250 ;  /* 0x00007610fffa7816 */ /* 0x000fe400000000fa */
[----:B------:R-:W-:Y:S02]  /*aef0*/  PRMT R252, RZ, 0x7610, R252 ;  /* 0x00007610fffc7816 */ /* 0x000fe400000000fc */
[----:B------:R-:W4:Y:S04]  /*af00*/  @P0 LDG.E.U16 R251, desc[UR20][R140.64] ;  /* 0x000000148cfb0981 */ /* 0x000f28000c1e1500 */
[----:B------:R-:W4:Y:S04]  /*af10*/  @P0 LDG.E.U16 R250, desc[UR20][R142.64] ;  /* 0x000000148efa0981 */ /* 0x000f28000c1e1500 */
[----:B------:R-:W4:Y:S01]  /*af20*/  @P0 LDG.E.U16 R252, desc[UR20][R144.64] ;  /* 0x0000001490fc0981 */ /* 0x000f22000c1e1500 */
[----:B------:R-:W-:-:S02]  /*af30*/  PRMT R107, RZ, 0x7610, R107 ;  /* 0x00007610ff6b7816 */ /* 0x000fc4000000006b */
[----:B------:R-:W-:Y:S02]  /*af40*/  PRMT R102, RZ, 0x7610, R102 ;  /* 0x00007610ff667816 */ /* 0x000fe40000000066 */
[----:B------:R-:W-:Y:S02]  /*af50*/  PRMT R105, RZ, 0x7610, R105 ;  /* 0x00007610ff697816 */ /* 0x000fe40000000069 */
[----:B------:R-:W4:Y:S01]  /*af60*/  @P0 LDG.E.U16 R107, desc[UR20][R146.64] ;  /* 0x00000014926b0981 */ /* 0x000f22000c1e1500 */
[----:B------:R-:W-:-:S03]  /*af70*/  PRMT R104, RZ, 0x7610, R104 ;  /* 0x00007610ff687816 */ /* 0x000fc60000000068 */
[----:B------:R-:W4:Y:S01]  /*af80*/  @P0 LDG.E.U16 R102, desc[UR20][R148.64] ;  /* 0x0000001494660981 */ /* 0x000f22000c1e1500 */
[----:B------:R-:W-:-:S03]  /*af90*/  PRMT R106, RZ, 0x7610, R106 ;  /* 0x00007610ff6a7816 */ /* 0x000fc6000000006a */
[----:B------:R-:W4:Y:S01]  /*afa0*/  @P0 LDG.E.U16 R105, desc[UR20][R150.64] ;  /* 0x0000001496690981 */ /* 0x000f22000c1e1500 */
[----:B------:R-:W-:-:S03]  /*afb0*/  PRMT R109, RZ, 0x7610, R109 ;  /* 0x00007610ff6d7816 */ /* 0x000fc6000000006d */
[----:B------:R-:W4:Y:S04]  /*afc0*/  @P0 LDG.E.U16 R104, desc[UR20][R152.64] ;  /* 0x0000001498680981 */ /* 0x000f28000c1e1500 */
[----:B------:R-:W4:Y:S04]  /*afd0*/  @P0 LDG.E.U16 R106, desc[UR20][R154.64] ;  /* 0x000000149a6a0981 */ /* 0x000f28000c1e1500 */
[----:B------:R-:W4:Y:S01]  /*afe0*/  @P0 LDG.E.U16 R109, desc[UR20][R158.64] ;  /* 0x000000149e6d0981 */ /* 0x000f22000c1e1500 */
[----:B------:R-:W-:-:S06]  /*aff0*/  PRMT R108, RZ, 0x7610, R108 ;  /* 0x00007610ff6c7816 */ /* 0x000fcc000000006c */
[----:B------:R-:W4:Y:S01]  /*b000*/  @P0 LDG.E.U16 R108, desc[UR20][R156.64] ;  /* 0x000000149c6c0981 */ /* 0x000f22000c1e1500 */
[----:B--2---:R-:W-:-:S06]  /*b010*/  PRMT R111, RZ, 0x7610, R111 ;  /* 0x00007610ff6f7816 */ /* 0x004fcc000000006f */
[----:B------:R-:W2:Y:S01]  /*b020*/  @P0 LDG.E.U16 R111, desc[UR20][R162.64] ;  /* 0x00000014a26f0981 */ /* 0x000ea2000c1e1500 */
[----:B---3--:R-:W-:-:S06]  /*b030*/  PRMT R110, RZ, 0x7610, R110 ;  /* 0x00007610ff6e7816 */ /* 0x008fcc000000006e */
[----:B------:R-:W3:Y:S01]  /*b040*/  @P0 LDG.E.U16 R110, desc[UR20][R160.64] ;  /* 0x00000014a06e0981 */ /* 0x000ee2000c1e1500 */
[----:B----4-:R-:W-:Y:S02]  /*b050*/  PRMT R113, RZ, 0x7610, R113 ;  /* 0x00007610ff717816 */ /* 0x010fe40000000071 */
[----:B------:R-:W-:-:S04]  /*b060*/  PRMT R112, RZ, 0x7610, R112 ;  /* 0x00007610ff707816 */ /* 0x000fc80000000070 */
[----:B------:R-:W4:Y:S04]  /*b070*/  @P0 LDG.E.U16 R113, desc[UR20][R164.64] ;  /* 0x00000014a4710981 */ /* 0x000f28000c1e1500 */
[----:B------:R-:W4:Y:S01]  /*b080*/  @P0 LDG.E.U16 R112, desc[UR20][R166.64] ;  /* 0x00000014a6700981 */ /* 0x000f22000c1e1500 */
[----:B------:R-:W-:Y:S02]  /*b090*/  PRMT R115, RZ, 0x7610, R115 ;  /* 0x00007610ff737816 */ /* 0x000fe40000000073 */
[----:B------:R-:W-:-:S04]  /*b0a0*/  PRMT R114, RZ, 0x7610, R114 ;  /* 0x00007610ff727816 */ /* 0x000fc80000000072 */
[----:B------:R-:W4:Y:S01]  /*b0b0*/  @P0 LDG.E.U16 R115, desc[UR20][R170.64] ;  /* 0x00000014aa730981 */ /* 0x000f22000c1e1500 */
[----:B------:R-:W-:-:S03]  /*b0c0*/  PRMT R0, RZ, 0x7610, R0 ;  /* 0x00007610ff007816 */ /* 0x000fc60000000000 */
        /* <DEDUP_REMOVED lines=22> */
[----:B--2---:R-:W-:Y:S04]  /*b230*/  STS.U16 [R3+UR9+0x4e00], R111 ;  /* 0x004e006f03007988 */ /* 0x004fe80008000409 */
[----:B---3--:R0:W-:Y:S04]  /*b240*/  STS.U16 [R3+UR9+0x4a00], R110 ;  /* 0x004a006e03007988 */ /* 0x0081e80008000409 */
[----:B----4-:R1:W-:Y:S04]  /*b250*/  STS.U16 [R3+UR9+0x5200], R113 ;  /* 0x0052007103007988 */ /* 0x0103e80008000409 */
[----:B0-----:R-:W2:Y:S04]  /*b260*/  LDL.LU R110, [R1+0x3b8] ;  /* 0x0003b800016e7983 */ /* 0x001ea80000300800 */
[----:B------:R-:W3:Y:S04]  /*b270*/  LDL.LU R111, [R1+0x3b4] ;  /* 0x0003b400016f7983 */ /* 0x000ee80000300800 */
[----:B-1----:R-:W4:Y:S04]  /*b280*/  LDL.LU R113, [R1+0x3b0] ;  /* 0x0003b00001717983 */ /* 0x002f280000300800 */
[----:B------:R0:W-:Y:S04]  /*b290*/  STS.U16 [R3+UR9+0x5600], R112 ;  /* 0x0056007003007988 */ /* 0x0001e80008000409 */
[----:B0-----:R-:W2:Y:S04]  /*b2a0*/  LDL.LU R112, [R1+0x3ac] ;  /* 0x0003ac0001707983 */ /* 0x001ea80000300800 */
[----:B------:R-:W-:Y:S04]  /*b2b0*/  STS.U16 [R3+UR9+0x5e00], R115 ;  /* 0x005e007303007988 */ /* 0x000fe80008000409 */
[----:B------:R0:W-:Y:S04]  /*b2c0*/  STS.U16 [R3+UR9+0x5a00], R114 ;  /* 0x005a007203007988 */ /* 0x0001e80008000409 */
[----:B------:R1:W-:Y:S04]  /*b2d0*/  STS.U16 [R3+UR9+0x6200], R0 ;  /* 0x0062000003007988 */ /* 0x0003e80008000409 */
[----:B0-----:R-:W2:Y:S04]  /*b2e0*/  LDL.LU R114, [R1+0x3a8] ;  /* 0x0003a80001727983 */ /* 0x001ea80000300800 */
[----:B------:R-:W2:Y:S04]  /*b2f0*/  LDL.LU R115, [R1+0x3a4] ;  /* 0x0003a40001737983 */ /* 0x000ea80000300800 */
[----:B-1----:R-:W2:Y:S01]  /*b300*/  LDL.LU R0, [R1+0x3a0] ;  /* 0x0003a00001007983 */ /* 0x002ea20000300800 */
[----:B------:R-:W-:-:S02]  /*b310*/  PRMT R251, RZ, 0x7610, R251 ;  /* 0x00007610fffb7816 */ /* 0x000fc400000000fb */
[----:B------:R-:W-:Y:S02]  /*b320*/  PRMT R250, RZ, 0x7610, R250 ;  /* 0x00007610fffa7816 */ /* 0x000fe400000000fa */
[----:B------:R-:W-:Y:S02]  /*b330*/  PRMT R252, RZ, 0x7610, R252 ;  /* 0x00007610fffc7816 */ /* 0x000fe400000000fc */
[----:B------:R-:W3:Y:S04]  /*b340*/  @P0 LDG.E.U16 R251, desc[UR20][R174.64] ;  /* 0x00000014aefb0981 */ /* 0x000ee8000c1e1500 */
[----:B------:R-:W4:Y:S04]  /*b350*/  @P0 LDG.E.U16 R250, desc[UR20][R176.64] ;  /* 0x00000014b0fa0981 */ /* 0x000f28000c1e1500 */
[----:B------:R-:W4:Y:S01]  /*b360*/  @P0 LDG.E.U16 R252, desc[UR20][R178.64] ;  /* 0x00000014b2fc0981 */ /* 0x000f22000c1e1500 */
[----:B------:R-:W-:-:S02]  /*b370*/  PRMT R103, RZ, 0x7610, R103 ;  /* 0x00007610ff677816 */ /* 0x000fc40000000067 */
[----:B------:R-:W-:-:S04]  /*b380*/  PRMT R107, RZ, 0x7610, R107 ;  /* 0x00007610ff6b7816 */ /* 0x000fc8000000006b */
[----:B------:R-:W4:Y:S04]  /*b390*/  @P0 LDG.E.U16 R103, desc[UR20][R182.64] ;  /* 0x00000014b6670981 */ /* 0x000f28000c1e1500 */
[----:B------:R-:W4:Y:S01]  /*b3a0*/  @P0 LDG.E.U16 R107, desc[UR20][R180.64] ;  /* 0x00000014b46b0981 */ /* 0x000f22000c1e1500 */
[----:B------:R-:W-:-:S06]  /*b3b0*/  PRMT R105, RZ, 0x7610, R105 ;  /* 0x00007610ff697816 */ /* 0x000fcc0000000069 */
[----:B------:R-:W4:Y:S01]  /*b3c0*/  @P0 LDG.E.U16 R105, desc[UR20][R184.64] ;  /* 0x00000014b8690981 */ /* 0x000f22000c1e1500 */
[----:B------:R-:W-:Y:S02]  /*b3d0*/  PRMT R104, RZ, 0x7610, R104 ;  /* 0x00007610ff687816 */ /* 0x000fe40000000068 */
[----:B------:R-:W-:-:S04]  /*b3e0*/  PRMT R106, RZ, 0x7610, R106 ;  /* 0x00007610ff6a7816 */ /* 0x000fc8000000006a */
[----:B------:R-:W4:Y:S04]  /*b3f0*/  @P0 LDG.E.U16 R104, desc[UR20][R186.64] ;  /* 0x00000014ba680981 */ /* 0x000f28000c1e1500 */
[----:B------:R-:W4:Y:S01]  /*b400*/  @P0 LDG.E.U16 R106, desc[UR20][R188.64] ;  /* 0x00000014bc6a0981 */ /* 0x000f22000c1e1500 */
[----:B--2---:R-:W-:-:S06]  /*b410*/  PRMT R0, RZ, 0x7610, R0 ;  /* 0x00007610ff007816 */ /* 0x004fcc0000000000 */
[----:B------:R-:W2:Y:S04]  /*b420*/  @P0 LDG.E.U16 R0, desc[UR20][R190.64] ;  /* 0x00000014be000981 */ /* 0x000ea8000c1e1500 */
[----:B---3--:R0:W-:Y:S04]  /*b430*/  STS.U16 [R3+UR9+0x6600], R251 ;  /* 0x006600fb03007988 */ /* 0x0081e80008000409 */
[----:B----4-:R1:W-:Y:S04]  /*b440*/  STS.U16 [R3+UR9+0x6a00], R250 ;  /* 0x006a00fa03007988 */ /* 0x0103e80008000409 */
[----:B------:R3:W-:Y:S04]  /*b450*/  STS.U16 [R3+UR9+0x6e00], R252 ;  /* 0x006e00fc03007988 */ /* 0x0007e80008000409 */
[----:B0-----:R-:W4:Y:S04]  /*b460*/  LDL.LU R251, [R1+0x394] ;  /* 0x0003940001fb7983 */ /* 0x001f280000300800 */
[----:B-1----:R-:W4:Y:S04]  /*b470*/  LDL.LU R250, [R1+0x390] ;  /* 0x0003900001fa7983 */ /* 0x002f280000300800 */
[----:B---3--:R-:W3:Y:S04]  /*b480*/  LDL.LU R252, [R1+0x38c] ;  /* 0x00038c0001fc7983 */ /* 0x008ee80000300800 */
[----:B------:R0:W-:Y:S04]  /*b490*/  STS.U16 [R3+UR9+0x7200], R107 ;  /* 0x0072006b03007988 */ /* 0x0001e80008000409 */
[----:B------:R1:W-:Y:S04]  /*b4a0*/  STS.U16 [R3+UR9+0x7600], R103 ;  /* 0x0076006703007988 */ /* 0x0003e80008000409 */
[----:B------:R1:W-:Y:S04]  /*b4b0*/  STS.U16 [R3+UR9+0x7a00], R105 ;  /* 0x007a006903007988 */ /* 0x0003e80008000409 */
[----:B0-----:R-:W3:Y:S04]  /*b4c0*/  LDL.LU R107, [R1+0x388] ;  /* 0x00038800016b7983 */ /* 0x001ee80000300800 */
[----:B-1----:R-:W3:Y:S04]  /*b4d0*/  LDL.LU R103, [R1+0x384] ;  /* 0x0003840001677983 */ /* 0x002ee80000300800 */
[----:B------:R-:W3:Y:S04]  /*b4e0*/  LDL.LU R105, [R1+0x380] ;  /* 0x0003800001697983 */ /* 0x000ee80000300800 */
[----:B------:R0:W-:Y:S04]  /*b4f0*/  STS.U16 [R3+UR9+0x7e00], R104 ;  /* 0x007e006803007988 */ /* 0x0001e80008000409 */
[----:B------:R1:W-:Y:S04]  /*b500*/  STS.U16 [R3+UR9+0x8200], R106 ;  /* 0x0082006a03007988 */ /* 0x0003e80008000409 */
[----:B0-----:R-:W3:Y:S04]  /*b510*/  LDL.LU R104, [R1+0x37c] ;  /* 0x00037c0001687983 */ /* 0x001ee80000300800 */
[----:B-1----:R-:W3:Y:S01]  /*b520*/  LDL.LU R106, [R1+0x378] ;  /* 0x00037800016a7983 */ /* 0x002ee20000300800 */
[----:B------:R-:W-:-:S02]  /*b530*/  PRMT R111, RZ, 0x7610, R111 ;  /* 0x00007610ff6f7816 */ /* 0x000fc4000000006f */
[----:B------:R-:W-:-:S04]  /*b540*/  PRMT R112, RZ, 0x7610, R112 ;  /* 0x00007610ff707816 */ /* 0x000fc80000000070 */
[----:B------:R-:W3:Y:S01]  /*b550*/  @P0 LDG.E.U16 R111, desc[UR20][R206.64] ;  /* 0x00000014ce6f0981 */ /* 0x000ee2000c1e1500 */
[----:B------:R-:W-:-:S03]  /*b560*/  PRMT R115, RZ, 0x7610, R115 ;  /* 0x00007610ff737816 */ /* 0x000fc60000000073 */
[----:B------:R-:W3:Y:S01]  /*b570*/  @P0 LDG.E.U16 R112, desc[UR20][R204.64] ;  /* 0x00000014cc700981 */ /* 0x000ee2000c1e1500 */
[----:B------:R-:W-:-:S03]  /*b580*/  PRMT R114, RZ, 0x7610, R114 ;  /* 0x00007610ff727816 */ /* 0x000fc60000000072 */
[----:B------:R-:W3:Y:S04]  /*b590*/  @P0 LDG.E.U16 R115, desc[UR20][R198.64] ;  /* 0x00000014c6730981 */ /* 0x000ee8000c1e1500 */
[----:B------:R-:W3:Y:S04]  /*b5a0*/  @P0 LDG.E.U16 R114, desc[UR20][R200.64] ;  /* 0x00000014c8720981 */ /* 0x000ee8000c1e1500 */
[----:B--2---:R0:W-:Y:S04]  /*b5b0*/  STS.U16 [R3+UR9+0x8600], R0 ;  /* 0x0086000003007988 */ /* 0x0041e80008000409 */
[----:B0-----:R-:W2:Y:S01]  /*b5c0*/  LDL.LU R0, [R1+0x374] ;  /* 0x0003740001007983 */ /* 0x001ea20000300800 */
[----:B----4-:R-:W-:-:S02]  /*b5d0*/  PRMT R250, RZ, 0x7610, R250 ;  /* 0x00007610fffa7816 */ /* 0x010fc400000000fa */
[----:B---3--:R-:W-:-:S04]  /*b5e0*/  PRMT R252, RZ, 0x7610, R252 ;  /* 0x00007610fffc7816 */ /* 0x008fc800000000fc */
[----:B------:R-:W3:Y:S04]  /*b5f0*/  @P0 LDG.E.U16 R250, desc[UR20][R192.64] ;  /* 0x00000014c0fa0981 */ /* 0x000ee8000c1e1500 */
[----:B------:R-:W4:Y:S01]  /*b600*/  @P0 LDG.E.U16 R252, desc[UR20][R194.64] ;  /* 0x00000014c2fc0981 */ /* 0x000f22000c1e1500 */
[----:B------:R-:W-:-:S06]  /*b610*/  PRMT R251, RZ, 0x7610, R251 ;  /* 0x00007610fffb7816 */ /* 0x000fcc00000000fb */
[----:B------:R-:W4:Y:S01]  /*b620*/  @P0 LDG.E.U16 R251, desc[UR20][R196.64] ;  /* 0x00000014c4fb0981 */ /* 0x000f22000c1e1500 */
[----:B------:R-:W-:Y:S02]  /*b630*/  PRMT R90, RZ, 0x7610, R90 ;  /* 0x00007610ff5a7816 */ /* 0x000fe4000000005a */
        /* <DEDUP_REMOVED lines=9> */
[----:B------:R-:W4:Y:S01]  /*b6d0*/  @P0 LDG.E.U16 R98, desc[UR20][R232.64] ;  /* 0x00000014e8620981 */ /* 0x000f22000c1e1500 */
[----:B------:R-:W-:-:S03]  /*b6e0*/  PRMT R102, RZ, 0x7610, R102 ;  /* 0x00007610ff667816 */ /* 0x000fc60000000066 */
[----:B------:R-:W4:Y:S01]  /*b6f0*/  @P0 LDG.E.U16 R100, desc[UR20][R226.64] ;  /* 0x00000014e2640981 */ /* 0x000f22000c1e1500 */
[----:B------:R-:W-:Y:S02]  /*b700*/  PRMT R104, RZ, 0x7610, R104 ;  /* 0x00007610ff687816 */ /* 0x000fe40000000068 */
[----:B------:R-:W-:Y:S01]  /*b710*/  PRMT R106, RZ, 0x7610, R106 ;  /* 0x00007610ff6a7816 */ /* 0x000fe2000000006a */
[----:B------:R-:W4:Y:S01]  /*b720*/  @P0 LDG.E.U16 R102, desc[UR20][R224.64] ;  /* 0x00000014e0660981 */ /* 0x000f22000c1e1500 */
[----:B------:R-:W-:Y:S02]  /*b730*/  PRMT R105, RZ, 0x7610, R105 ;  /* 0x00007610ff697816 */ /* 0x000fe40000000069 */
[----:B------:R-:W-:Y:S01]  /*b740*/  PRMT R108, RZ, 0x7610, R108 ;  /* 0x00007610ff6c7816 */ /* 0x000fe2000000006c */
[----:B------:R-:W4:Y:S04]  /*b750*/  @P0 LDG.E.U16 R104, desc[UR20][R220.64] ;  /* 0x00000014dc680981 */ /* 0x000f28000c1e1500 */
[----:B------:R-:W-:Y:S04]  /*b760*/  STS.U16 [R3+UR9+0xa600], R111 ;  /* 0x00a6006f03007988 */ /* 0x000fe80008000409 */
[----:B------:R-:W-:Y:S04]  /*b770*/  STS.U16 [R3+UR9+0xa200], R112 ;  /* 0x00a2007003007988 */ /* 0x000fe80008000409 */
[----:B------:R-:W-:Y:S04]  /*b780*/  STS.U16 [R3+UR9+0x9600], R115 ;  /* 0x0096007303007988 */ /* 0x000fe80008000409 */
[----:B------:R-:W-:Y:S01]  /*b790*/  STS.U16 [R3+UR9+0x9a00], R114 ;  /* 0x009a007203007988 */ /* 0x000fe20008000409 */
[----:B------:R-:W-:-:S03]  /*b7a0*/  PRMT R113, RZ, 0x7610, R113 ;  /* 0x00007610ff717816 */ /* 0x000fc60000000071 */
[----:B------:R-:W4:Y:S04]  /*b7b0*/  @P0 LDG.E.U16 R106, desc[UR20][R216.64] ;  /* 0x00000014d86a0981 */ /* 0x000f28000c1e1500 */
[----:B------:R-:W4:Y:S04]  /*b7c0*/  @P0 LDG.E.U16 R105, desc[UR20][R218.64] ;  /* 0x00000014da690981 */ /* 0x000f28000c1e1500 */
[----:B------:R-:W4:Y:S04]  /*b7d0*/  @P0 LDG.E.U16 R108, desc[UR20][R212.64] ;  /* 0x00000014d46c0981 */ /* 0x000f28000c1e1500 */
[----:B------:R-:W4:Y:S01]  /*b7e0*/  @P0 LDG.E.U16 R113, desc[UR20][R202.64] ;  /* 0x00000014ca710981 */ /* 0x000f22000c1e1500 */
[----:B--2---:R-:W-:-:S06]  /*b7f0*/  PRMT R0, RZ, 0x7610, R0 ;  /* 0x00007610ff007816 */ /* 0x004fcc0000000000 */
[----:B------:R-:W2:Y:S04]  /*b800*/  @P0 LDG.E.U16 R0, desc[UR20][R230.64] ;  /* 0x00000014e6000981 */ /* 0x000ea8000c1e1500 */
[----:B---3--:R0:W-:Y:S04]  /*b810*/  STS.U16 [R3+UR9+0x8a00], R250 ;  /* 0x008a00fa03007988 */ /* 0x0081e80008000409 */
[----:B----4-:R1:W-:Y:S04]  /*b820*/  STS.U16 [R3+UR9+0x8e00], R252 ;  /* 0x008e00fc03007988 */ /* 0x0103e80008000409 */
[----:B0-----:R-:W3:Y:S04]  /*b830*/  LDL.LU R250, [R1+0x370] ;  /* 0x0003700001fa7983 */ /* 0x001ee80000300800 */
[----:B-1----:R-:W4:Y:S04]  /*b840*/  LDL.LU R252, [R1+0x36c] ;  /* 0x00036c0001fc7983 */ /* 0x002f280000300800 */
[----:B------:R-:W3:Y:S04]  /*b850*/  LDL.LU R111, [R1+0xb4] ;  /* 0x0000b400016f7983 */ /* 0x000ee80000300800 */
[----:B------:R-:W3:Y:S04]  /*b860*/  LDL.LU R112, [R1+0x64] ;  /* 0x0000640001707983 */ /* 0x000ee80000300800 */
[----:B------:R-:W3:Y:S04]  /*b870*/  LDL.LU R115, [R1+0x60] ;  /* 0x0000600001737983 */ /* 0x000ee80000300800 */
[----:B------:R-:W3:Y:S04]  /*b880*/  LDL.LU R114, [R1+0x5c] ;  /* 0x00005c0001727983 */ /* 0x000ee80000300800 */
[----:B------:R0:W-:Y:S04]  /*b890*/  STS.U16 [R3+UR9+0x9200], R251 ;  /* 0x009200fb03007988 */ /* 0x0001e80008000409 */
[----:B0-----:R-:W3:Y:S01]  /*b8a0*/  LDL.LU R251, [R1+0x58] ;  /* 0x0000580001fb7983 */ /* 0x001ee20000300800 */
[----:B------:R-:W-:-:S06]  /*b8b0*/  PRMT R110, RZ, 0x7610, R110 ;  /* 0x00007610ff6e7816 */ /* 0x000fcc000000006e */
[----:B------:R-:W3:Y:S01]  /*b8c0*/  @P0 LDG.E.U16 R110, desc[UR20][R208.64] ;  /* 0x00000014d06e0981 */ /* 0x000ee2000c1e1500 */
[----:B------:R-:W-:Y:S02]  /*b8d0*/  PRMT R103, RZ, 0x7610, R103 ;  /* 0x00007610ff677816 */ /* 0x000fe40000000067 */
[----:B------:R-:W-:Y:S01]  /*b8e0*/  PRMT R99, RZ, 0x7610, R99 ;  /* 0x00007610ff637816 */ /* 0x000fe20000000063 */
[----:B------:R-:W-:Y:S01]  /*b8f0*/  STS.U16 [R3+UR9+0xb600], R107 ;  /* 0x00b6006b03007988 */ /* 0x000fe20008000409 */
[----:B------:R-:W-:Y:S02]  /*b900*/  PRMT R95, RZ, 0x7610, R95 ;  /* 0x00007610ff5f7816 */ /* 0x000fe4000000005f */
[----:B------:R-:W-:Y:S01]  /*b910*/  PRMT R94, RZ, 0x7610, R94 ;  /* 0x00007610ff5e7816 */ /* 0x000fe2000000005e */
[----:B------:R-:W-:Y:S01]  /*b920*/  STS.U16 [R3+UR9+0xf600], R90 ;  /* 0x00f6005a03007988 */ /* 0x000fe20008000409 */
[----:B------:R-:W-:Y:S02]  /*b930*/  PRMT R93, RZ, 0x7610, R93 ;  /* 0x00007610ff5d7816 */ /* 0x000fe4000000005d */
[----:B------:R-:W-:Y:S01]  /*b940*/  PRMT R92, RZ, 0x7610, R92 ;  /* 0x00007610ff5c7816 */ /* 0x000fe2000000005c */
[----:B------:R-:W3:Y:S01]  /*b950*/  @P0 LDG.E.U16 R103, desc[UR20][R222.64] ;  /* 0x00000014de670981 */ /* 0x000ee2000c1e1500 */
[----:B------:R-:W-:-:S02]  /*b960*/  PRMT R91, RZ, 0x7610, R91 ;  /* 0x00007610ff5b7816 */ /* 0x000fc4000000005b */
[----:B------:R-:W-:Y:S01]  /*b970*/  PRMT R97, RZ, 0x7610, R97 ;  /* 0x00007610ff617816 */ /* 0x000fe20000000061 */
[----:B------:R-:W3:Y:S04]  /*b980*/  @P0 LDG.E.U16 R99, desc[UR20][R228.64] ;  /* 0x00000014e4630981 */ /* 0x000ee8000c1e1500 */
[----:B------:R-:W3:Y:S04]  /*b990*/  @P0 LDG.E.U16 R95, desc[UR20][R236.64] ;  /* 0x00000014ec5f0981 */ /* 0x000ee8000c1e1500 */
[----:B------:R-:W3:Y:S04]  /*b9a0*/  @P0 LDG.E.U16 R94, desc[UR20][R238.64] ;  /* 0x00000014ee5e0981 */ /* 0x000ee8000c1e1500 */
[----:B------:R-:W3:Y:S04]  /*b9b0*/  @P0 LDG.E.U16 R93, desc[UR20][R240.64] ;  /* 0x00000014f05d0981 */ /* 0x000ee8000c1e1500 */
[----:B------:R-:W3:Y:S04]  /*b9c0*/  @P0 LDG.E.U16 R92, desc[UR20][R242.64] ;  /* 0x00000014f25c0981 */ /* 0x000ee8000c1e1500 */
[----:B------:R-:W3:Y:S04]  /*b9d0*/  @P0 LDG.E.U16 R91, desc[UR20][R244.64] ;  /* 0x00000014f45b0981 */ /* 0x000ee8000c1e1500 */
[----:B------:R-:W3:Y:S04]  /*b9e0*/  @P0 LDG.E.U16 R97, desc[UR20][R248.64] ;  /* 0x00000014f8610981 */ /* 0x000ee8000c1e1500 */
[----:B--2---:R0:W-:Y:S04]  /*b9f0*/  STS.U16 [R3+UR9+0xd600], R0 ;  /* 0x00d6000003007988 */ /* 0x0041e80008000409 */
[----:B0-----:R-:W2:Y:S04]  /*ba00*/  LDL.LU R0, [R1+0x50] ;  /* 0x0000500001007983 */ /* 0x001ea80000300800 */
[----:B------:R0:W-:Y:S01]  /*ba10*/  STS.U16 [R3+UR9+0xde00], R96 ;  /* 0x00de006003007988 */ /* 0x0001e20008000409 */
[----:B----4-:R-:W-:Y:S01]  /*ba20*/  IMAD.SHL.U32 R107, R252, 0x2, RZ ;  /* 0x00000002fc6b7824 */ /* 0x010fe200078e00ff */
[----:B------:R-:W-:-:S04]  /*ba30*/  SHF.R.S32.HI R90, RZ, 0x1f, R252 ;  /* 0x0000001fff5a7819 */ /* 0x000fc800000114fc */
[----:B------:R-:W-:Y:S02]  /*ba40*/  SHF.L.U64.HI R252, R252, 0x1, R90 ;  /* 0x00000001fcfc7819 */ /* 0x000fe4000001025a */
[----:B---3--:R-:W-:Y:S02]  /*ba50*/  SHF.R.S32.HI R90, RZ, 0x1f, R111 ;  /* 0x0000001fff5a7819 */ /* 0x008fe4000001146f */
[C---:B0-----:R-:W-:Y:S01]  /*ba60*/  LEA R96, P0, R111.reuse, R107, 0x1 ;  /* 0x0000006b6f607211 */ /* 0x041fe200078008ff */
[----:B------:R0:W-:Y:S04]  /*ba70*/  STS.U16 [R3+UR9+0xae00], R109 ;  /* 0x00ae006d03007988 */ /* 0x0001e80008000409 */
[----:B------:R1:W-:Y:S01]  /*ba80*/  STS.U16 [R3+UR9+0xda00], R98 ;  /* 0x00da006203007988 */ /* 0x0003e20008000409 */
[----:B0-----:R-:W-:-:S02]  /*ba90*/  LEA.HI.X R109, R111, R252, R90, 0x1, P0 ;  /* 0x000000fc6f6d7211 */ /* 0x001fc400000f0c5a */
[----:B------:R-:W-:Y:S02]  /*baa0*/  SHF.R.S32.HI R90, RZ, 0x1f, R112 ;  /* 0x0000001fff5a7819 */ /* 0x000fe40000011470 */
[CC--:B-1----:R-:W-:Y:S01]  /*bab0*/  LEA R98, P0, R112.reuse, R107.reuse, 0x1 ;  /* 0x0000006b70627211 */ /* 0x0c2fe200078008ff */
[----:B------:R0:W-:Y:S03]  /*bac0*/  STS.U16 [R3+UR9+0xce00], R100 ;  /* 0x00ce006403007988 */ /* 0x0001e60008000409 */
[----:B------:R-:W-:Y:S02]  /*bad0*/  LEA.HI.X R111, R112, R252, R90, 0x1, P0 ;  /* 0x000000fc706f7211 */ /* 0x000fe400000f0c5a */
[----:B------:R-:W-:Y:S01]  /*bae0*/  SHF.R.S32.HI R90, RZ, 0x1f, R115 ;  /* 0x0000001fff5a7819 */ /* 0x000fe20000011473 */
[----:B------:R1:W-:Y:S01]  /*baf0*/  STS.U16 [R3+UR9+0xca00], R102 ;  /* 0x00ca006603007988 */ /* 0x0003e20008000409 */
[----:B0-----:R-:W-:-:S04]  /*bb00*/  LEA R100, P0, R115, R107, 0x1 ;  /* 0x0000006b73647211 */ /* 0x001fc800078008ff */
[-C--:B------:R-:W-:Y:S02]  /*bb10*/  LEA.HI.X R115, R115, R252.reuse, R90, 0x1, P0 ;  /* 0x000000fc73737211 */ /* 0x080fe400000f0c5a */
[----:B------:R-:W-:Y:S02]  /*bb20*/  SHF.R.S32.HI R90, RZ, 0x1f, R114 ;  /* 0x0000001fff5a7819 */ /* 0x000fe40000011472 */
[C---:B-1----:R-:W-:Y:S01]  /*bb30*/  LEA R102, P0, R114.reuse, R107, 0x1 ;  /* 0x0000006b72667211 */ /* 0x042fe200078008ff */
[----:B------:R0:W-:Y:S04]  /*bb40*/  STS.U16 [R3+UR9+0xc200], R104 ;  /* 0x00c2006803007988 */ /* 0x0001e80008000409 */
[----:B------:R1:W-:Y:S01]  /*bb50*/  STS.U16 [R3+UR9+0xba00], R106 ;  /* 0x00ba006a03007988 */ /* 0x0003e20008000409 */
[----:B0-----:R-:W-:-:S02]  /*bb60*/  LEA.HI.X R104, R114, R252, R90, 0x1, P0 ;  /* 0x000000fc72687211 */ /* 0x001fc400000f0c5a */
[----:B------:R-:W-:Y:S02]  /*bb70*/  SHF.R.S32.HI R90, RZ, 0x1f, R251 ;  /* 0x0000001fff5a7819 */ /* 0x000fe400000114fb */
[C---:B-1----:R-:W-:Y:S01]  /*bb80*/  LEA R106, P0, R251.reuse, R107, 0x1 ;  /* 0x0000006bfb6a7211 */ /* 0x042fe200078008ff */
[----:B------:R0:W-:Y:S04]  /*bb90*/  STS.U16 [R3+UR9+0xbe00], R105 ;  /* 0x00be006903007988 */ /* 0x0001e80008000409 */
[----:B------:R1:W-:Y:S01]  /*bba0*/  STS.U16 [R3+UR9+0xb200], R108 ;  /* 0x00b2006c03007988 */ /* 0x0003e20008000409 */
[----:B0-----:R-:W-:Y:S02]  /*bbb0*/  LEA.HI.X R105, R251, R252, R90, 0x1, P0 ;  /* 0x000000fcfb697211 */ /* 0x001fe400000f0c5a */
[----:B------:R-:W-:-:S02]  /*bbc0*/  SHF.R.S32.HI R90, RZ, 0x1f, R250 ;  /* 0x0000001fff5a7819 */ /* 0x000fc400000114fa */
[C---:B-1----:R-:W-:Y:S01]  /*bbd0*/  LEA R108, P0, R250.reuse, R107, 0x1 ;  /* 0x0000006bfa6c7211 */ /* 0x042fe200078008ff */
[----:B------:R0:W-:Y:S03]  /*bbe0*/  STS.U16 [R3+UR9+0x9e00], R113 ;  /* 0x009e007103007988 */ /* 0x0001e60008000409 */
[----:B------:R-:W-:Y:S01]  /*bbf0*/  LEA.HI.X R251, R250, R252, R90, 0x1, P0 ;  /* 0x000000fcfafb7211 */ /* 0x000fe200000f0c5a */
[----:B0-----:R-:W3:Y:S04]  /*bc00*/  LDL.LU R113, [R1+0x4c] ;  /* 0x00004c0001717983 */ /* 0x001ee80000300800 */
[----:B------:R-:W4:Y:S04]  /*bc10*/  LDL.LU R250, [R1+0x368] ;  /* 0x0003680001fa7983 */ /* 0x000f280000300800 */
[----:B------:R0:W-:Y:S01]  /*bc20*/  STS.U16 [R3+UR9+0xaa00], R110 ;  /* 0x00aa006e03007988 */ /* 0x0001e20008000409 */
[----:B--2---:R-:W-:-:S02]  /*bc30*/  SHF.R.S32.HI R90, RZ, 0x1f, R0 ;  /* 0x0000001fff5a7819 */ /* 0x004fc40000011400 */
[----:B0-----:R-:W-:-:S04]  /*bc40*/  LEA R110, P0, R0, R107, 0x1 ;  /* 0x0000006b006e7211 */ /* 0x001fc800078008ff */
[----:B------:R-:W-:Y:S02]  /*bc50*/  LEA.HI.X R112, R0, R252, R90, 0x1, P0 ;  /* 0x000000fc00707211 */ /* 0x000fe400000f0c5a */
[----:B------:R-:W2:Y:S01]  /*bc60*/  LDL R0, [R1+0x124] ;  /* 0x0001240001007983 */ /* 0x000ea20000100800 */
[----:B------:R-:W0:Y:S03]  /*bc70*/  S2R R114, SR_TID.X ;  /* 0x0000000000727919 */ /* 0x000e260000002100 */
[----:B------:R0:W-:Y:S04]  /*bc80*/  STS.U16 [R3+UR9+0xc600], R103 ;  /* 0x00c6006703007988 */ /* 0x0001e80008000409 */
[----:B------:R1:W-:Y:S04]  /*bc90*/  STS.U16 [R3+UR9+0xd200], R99 ;  /* 0x00d2006303007988 */ /* 0x0003e80008000409 */
[----:B------:R4:W-:Y:S01]  /*bca0*/  STS.U16 [R3+UR9+0xee00], R92 ;  /* 0x00ee005c03007988 */ /* 0x0009e20008000409 */
[----:B0-----:R-:W-:-:S02]  /*bcb0*/  SHF.R.U32.HI R103, RZ, 0x6, R114 ;  /* 0x00000006ff677819 */ /* 0x001fc40000011672 */
[----:B-1----:R-:W-:Y:S02]  /*bcc0*/  SHF.R.U32.HI R99, RZ, 0x6, R114 ;  /* 0x00000006ff637819 */ /* 0x002fe40000011672 */
[----:B------:R-:W-:Y:S02]  /*bcd0*/  SGXT.U32 R103, R103, 0x2 ;  /* 0x000000026767781a */ /* 0x000fe40000000000 */
[----:B------:R-:W-:Y:S02]  /*bce0*/  SGXT.U32 R99, R99, 0x2 ;  /* 0x000000026363781a */ /* 0x000fe40000000000 */
[----:B------:R-:W-:Y:S02]  /*bcf0*/  LOP3.LUT R103, R103, 0x34, RZ, 0xfc, !PT ;  /* 0x0000003467677812 */ /* 0x000fe400078efcff */
[----:B------:R-:W-:Y:S01]  /*bd00*/  LOP3.LUT R99, R99, 0x30, RZ, 0xfc, !PT ;  /* 0x0000003063637812 */ /* 0x000fe200078efcff */
[----:B------:R0:W-:Y:S04]  /*bd10*/  STS.U16 [R3+UR9+0xf200], R91 ;  /* 0x00f2005b03007988 */ /* 0x0001e80008000409 */
[----:B------:R1:W-:Y:S04]  /*bd20*/  STS.U16 [R3+UR9+0xe600], R94 ;  /* 0x00e6005e03007988 */ /* 0x0003e80008000409 */
[----:B------:R0:W-:Y:S04]  /*bd30*/  STS.U16 [R3+UR9+0xe200], R95 ;  /* 0x00e2005f03007988 */ /* 0x0001e80008000409 */
[----:B------:R0:W-:Y:S01]  /*bd40*/  STS.U16 [R3+UR9+0xea00], R93 ;  /* 0x00ea005d03007988 */ /* 0x0001e20008000409 */
[----:B---3--:R-:W-:-:S02]  /*bd50*/  SHF.R.S32.HI R90, RZ, 0x1f, R113 ;  /* 0x0000001fff5a7819 */ /* 0x008fc40000011471 */
[----:B------:R-:W-:Y:S01]  /*bd60*/  LEA R114, P0, R113, R107, 0x1 ;  /* 0x0000006b71727211 */ /* 0x000fe200078008ff */
[----:B----4-:R-:W-:Y:S01]  /*bd70*/  IMAD R92, R103, R250, RZ ;  /* 0x000000fa675c7224 */ /* 0x010fe200078e02ff */
[--C-:B------:R-:W-:Y:S02]  /*bd80*/  SHF.R.U32.HI R103, RZ, 0x6, R101.reuse ;  /* 0x00000006ff677819 */ /* 0x100fe40000011665 */
[----:B------:R-:W-:Y:S02]  /*bd90*/  SHF.R.U32.HI R101, RZ, 0x6, R101 ;  /* 0x00000006ff657819 */ /* 0x000fe40000011665 */
[----:B------:R-:W-:Y:S01]  /*bda0*/  LEA.HI.X R113, R113, R252, R90, 0x1, P0 ;  /* 0x000000fc71717211 */ /* 0x000fe200000f0c5a */
[----:B------:R-:W-:Y:S01]  /*bdb0*/  IMAD R90, R99, R250, RZ ;  /* 0x000000fa635a7224 */ /* 0x000fe200078e02ff */
[----:B------:R-:W-:Y:S02]  /*bdc0*/  SGXT.U32 R101, R101, 0x2 ;  /* 0x000000026565781a */ /* 0x000fe40000000000 */
[----:B------:R-:W-:Y:S01]  /*bdd0*/  SGXT.U32 R103, R103, 0x2 ;  /* 0x000000026767781a */ /* 0x000fe20000000000 */
[C---:B0-----:R-:W-:Y:S01]  /*bde0*/  IMAD.SHL.U32 R91, R90.reuse, 0x2, RZ ;  /* 0x000000025a5b7824 */ /* 0x041fe200078e00ff */
[----:B------:R-:W-:Y:S01]  /*bdf0*/  LOP3.LUT R101, R101, 0x38, RZ, 0xfc, !PT ;  /* 0x0000003865657812 */ /* 0x000fe200078efcff */
[----:B-1----:R-:W-:Y:S01]  /*be00*/  IMAD.HI R94, R90, 0x2, RZ ;  /* 0x000000025a5e7827 */ /* 0x002fe200078e02ff */
[----:B------:R-:W-:-:S03]  /*be10*/  LOP3.LUT R103, R103, 0x3c, RZ, 0xfc, !PT ;  /* 0x0000003c67677812 */ /* 0x000fc600078efcff */
[C---:B------:R-:W-:Y:S02]  /*be20*/  IMAD.SHL.U32 R90, R92.reuse, 0x2, RZ ;  /* 0x000000025c5a7824 */ /* 0x040fe400078e00ff */
[----:B------:R-:W-:Y:S01]  /*be30*/  IMAD.HI R95, R92, 0x2, RZ ;  /* 0x000000025c5f7827 */ /* 0x000fe200078e02ff */
[----:B------:R-:W-:-:S03]  /*be40*/  IADD3 R92, P3, P4, R91, UR16, R107 ;  /* 0x000000105b5c7c10 */ /* 0x000fc6000fc7e06b */
[-C--:B------:R-:W-:Y:S01]  /*be50*/  IMAD R101, R101, R250.reuse, RZ ;  /* 0x000000fa65657224 */ /* 0x080fe200078e02ff */
[----:B------:R-:W-:Y:S01]  /*be60*/  IADD3.X R93, PT, PT, R94, UR17, R252, P3, P4 ;  /* 0x000000115e5d7c10 */ /* 0x000fe20009fe84fc */
[----:B------:R-:W-:Y:S02]  /*be70*/  IMAD R99, R103, R250, RZ ;  /* 0x000000fa67637224 */ /* 0x000fe400078e02ff */
[----:B------:R-:W-:Y:S01]  /*be80*/  IMAD.SHL.U32 R91, R101, 0x2, RZ ;  /* 0x00000002655b7824 */ /* 0x000fe200078e00ff */
[--C-:B------:R-:W-:Y:S01]  /*be90*/  IADD3 R90, P0, P2, R90, UR16, R107.reuse ;  /* 0x000000105a5a7c10 */ /* 0x100fe2000fa1e06b */
[----:B------:R-:W-:Y:S01]  /*bea0*/  IMAD.SHL.U32 R94, R99, 0x2, RZ ;  /* 0x00000002635e7824 */ /* 0x000fe200078e00ff */
[----:B------:R0:W-:Y:S01]  /*beb0*/  STL.64 [R1+0xb8], R92 ;  /* 0x0000b85c01007387 */ /* 0x0001e20000100a00 */
[----:B------:R-:W-:Y:S02]  /*bec0*/  IADD3 R98, P5, PT, R98, UR16, RZ ;  /* 0x0000001062627c10 */ /* 0x000fe4000ffbe0ff */
[----:B0-----:R-:W-:-:S02]  /*bed0*/  IADD3 R92, P4, P3, R91, UR16, R107 ;  /* 0x000000105b5c7c10 */ /* 0x001fc4000fb9e06b */
[----:B------:R-:W-:Y:S01]  /*bee0*/  IADD3.X R91, PT, PT, R95, UR17, R252, P0, P2 ;  /* 0x000000115f5b7c10 */ /* 0x000fe200087e44fc */
[----:B------:R-:W-:Y:S01]  /*bef0*/  IMAD.HI R95, R99, 0x2, RZ ;  /* 0x00000002635f7827 */ /* 0x000fe200078e02ff */
[----:B------:R-:W-:-:S03]  /*bf00*/  IADD3 R94, P0, P2, R94, UR16, R107 ;  /* 0x000000105e5e7c10 */ /* 0x000fc6000fa1e06b */
[----:B------:R-:W-:Y:S01]  /*bf10*/  IMAD.HI R93, R101, 0x2, RZ ;  /* 0x00000002655d7827 */ /* 0x000fe200078e02ff */
[--C-:B------:R-:W-:Y:S02]  /*bf20*/  IADD3.X R95, PT, PT, R95, UR17, R252.reuse, P0, P2 ;  /* 0x000000115f5f7c10 */ /* 0x100fe400087e44fc */
[----:B------:R-:W-:Y:S02]  /*bf30*/  IADD3 R96, P2, PT, R96, UR16, RZ ;  /* 0x0000001060607c10 */ /* 0x000fe4000ff5e0ff */
[----:B------:R-:W-:Y:S01]  /*bf40*/  IADD3.X R93, PT, PT, R93, UR17, R252, P4, P3 ;  /* 0x000000115d5d7c10 */ /* 0x000fe2000a7e64fc */
[----:B------:R0:W-:Y:S01]  /*bf50*/  STL.64 [R1+0xc0], R90 ;  /* 0x0000c05a01007387 */ /* 0x0001e20000100a00 */
[----:B------:R-:W-:-:S03]  /*bf60*/  IADD3 R100, P4, PT, R100, UR16, RZ ;  /* 0x0000001064647c10 */ /* 0x000fc6000ff9e0ff */
[----:B------:R1:W-:Y:S01]  /*bf70*/  STS.U16 [R3+UR9+0xfa00], R97 ;  /* 0x00fa006103007988 */ /* 0x0003e20008000409 */
[----:B------:R-:W-:Y:S02]  /*bf80*/  IADD3.X R99, PT, PT, R111, UR17, RZ, P5, !PT ;  /* 0x000000116f637c10 */ /* 0x000fe4000affe4ff */
[----:B------:R-:W-:Y:S01]  /*bf90*/  IADD3 R102, P0, PT, R102, UR16, RZ ;  /* 0x0000001066667c10 */ /* 0x000fe2000ff1e0ff */
[----:B------:R3:W-:Y:S06]  /*bfa0*/  MEMBAR.ALL.CTA ;  /* 0x0000000000007992 */ /* 0x0007ec0000008000 */
[----:B---3--:R-:W3:Y:S04]  /*bfb0*/  FENCE.VIEW.ASYNC.S ;  /* 0x00000000000073c6 */ /* 0x008ee80000000000 */
[----:B0-----:R0:W5:Y:S01]  /*bfc0*/  LDL.LU.64 R90, [R1+0x360] ;  /* 0x00036000015a7983 */ /* 0x0011620000300a00 */
[----:B-1----:R-:W-:-:S03]  /*bfd0*/  IADD3.X R97, PT, PT, R109, UR17, RZ, P2, !PT ;  /* 0x000000116d617c10 */ /* 0x002fc600097fe4ff */
[----:B------:R1:W-:Y:S01]  /*bfe0*/  STL.64 [R1+0xc8], R92 ;  /* 0x0000c85c01007387 */ /* 0x0003e20000100a00 */
[----:B------:R-:W-:Y:S02]  /*bff0*/  IADD3.X R101, PT, PT, R115, UR17, RZ, P4, !PT ;  /* 0x0000001173657c10 */ /* 0x000fe4000a7fe4ff */
[----:B------:R-:W-:Y:S02]  /*c000*/  IADD3 R106, P3, PT, R106, UR16, RZ ;  /* 0x000000106a6a7c10 */ /* 0x000fe4000ff7e0ff */
[----:B------:R-:W-:Y:S01]  /*c010*/  IADD3.X R103, PT, PT, R104, UR17, RZ, P0, !PT ;  /* 0x0000001168677c10 */ /* 0x000fe200087fe4ff */
[----:B-1----:R0:W5:Y:S04]  /*c020*/  LDL.LU.64 R92, [R1+0x358] ;  /* 0x00035800015c7983 */ /* 0x0021680000300a00 */
[----:B------:R1:W-:Y:S01]  /*c030*/  STL.64 [R1+0xd0], R94 ;  /* 0x0000d05e01007387 */ /* 0x0003e20000100a00 */
[----:B------:R-:W-:-:S02]  /*c040*/  IADD3 R108, P2, PT, R108, UR16, RZ ;  /* 0x000000106c6c7c10 */ /* 0x000fc4000ff5e0ff */
[----:B------:R-:W-:Y:S01]  /*c050*/  IADD3.X R107, PT, PT, R105, UR17, RZ, P3, !PT ;  /* 0x00000011696b7c10 */ /* 0x000fe20009ffe4ff */
[----:B-1----:R0:W5:Y:S04]  /*c060*/  LDL.LU.64 R94, [R1+0x350] ;  /* 0x00035000015e7983 */ /* 0x0021680000300a00 */
[----:B------:R1:W-:Y:S01]  /*c070*/  STL.64 [R1+0x50], R96 ;  /* 0x0000506001007387 */ /* 0x0003e20000100a00 */
        /* <DEDUP_REMOVED lines=8> */
[----:B------:R-:W-:-:S03]  /*c100*/  IADD3.X R115, PT, PT, R113, UR17, RZ, P4, !PT ;  /* 0x0000001171737c10 */ /* 0x000fc6000a7fe4ff */
[----:B-1----:R0:W5:Y:S04]  /*c110*/  LDL.LU.64 R100, [R1+0x338] ;  /* 0x0003380001647983 */ /* 0x0021680000300a00 */
[----:B------:R0:W5:Y:S04]  /*c120*/  LDL.LU R104, [R1+0x330] ;  /* 0x0003300001687983 */ /* 0x0001680000300800 */
[----:B------:R1:W-:Y:S04]  /*c130*/  STL.64 [R1+0x68], R102 ;  /* 0x0000686601007387 */ /* 0x0003e80000100a00 */
[----:B-1----:R0:W5:Y:S04]  /*c140*/  LDL.LU.64 R102, [R1+0x328] ;  /* 0x0003280001667983 */ /* 0x0021680000300a00 */
[----:B------:R0:W5:Y:S04]  /*c150*/  LDL.LU R105, [R1+0x320] ;  /* 0x0003200001697983 */ /* 0x0001680000300800 */
[----:B------:R1:W-:Y:S04]  /*c160*/  STL.64 [R1+0x70], R106 ;  /* 0x0000706a01007387 */ /* 0x0003e80000100a00 */
[----:B-1----:R0:W5:Y:S04]  /*c170*/  LDL.LU.64 R106, [R1+0x318] ;  /* 0x00031800016a7983 */ /* 0x0021680000300a00 */
[----:B------:R-:W4:Y:S04]  /*c180*/  LDL.LU R251, [R1+0x310] ;  /* 0x0003100001fb7983 */ /* 0x000f280000300800 */
[----:B------:R1:W-:Y:S04]  /*c190*/  STL.64 [R1+0x78], R108 ;  /* 0x0000786c01007387 */ /* 0x0003e80000100a00 */
[----:B-1----:R0:W5:Y:S01]  /*c1a0*/  LDL.LU.64 R108, [R1+0x308] ;  /* 0x00030800016c7983 */ /* 0x0021620000300a00 */
[----:B--2---:R-:W-:-:S03]  /*c1b0*/  SHF.R.S32.HI R252, RZ, 0x1f, R0 ;  /* 0x0000001ffffc7819 */ /* 0x004fc60000011400 */
[----:B------:R0:W5:Y:S04]  /*c1c0*/  LDL.LU R112, [R1+0x300] ;  /* 0x0003000001707983 */ /* 0x0001680000300800 */
[----:B------:R1:W-:Y:S01]  /*c1d0*/  STL.64 [R1+0xa8], R110 ;  /* 0x0000a86e01007387 */ /* 0x0003e20000100a00 */
[----:B------:R-:W-:Y:S02]  /*c1e0*/  LEA.HI R252, R252, R0, RZ, 0x6 ;  /* 0x00000000fcfc7211 */ /* 0x000fe400078f30ff */
[----:B------:R-:W-:Y:S01]  /*c1f0*/  ISETP.LT.OR P0, PT, R0, 0x40, P6 ;  /* 0x000000400000780c */ /* 0x000fe20003701670 */
[----:B-1----:R0:W5:Y:S04]  /*c200*/  LDL.LU.64 R110, [R1+0x2f8] ;  /* 0x0002f800016e7983 */ /* 0x0021680000300a00 */
[----:B------:R0:W5:Y:S04]  /*c210*/  LDL.LU R113, [R1+0x2f0] ;  /* 0x0002f00001717983 */ /* 0x0001680000300800 */
[----:B------:R1:W-:Y:S04]  /*c220*/  STL.64 [R1+0xb0], R114 ;  /* 0x0000b07201007387 */ /* 0x0003e80000100a00 */
[----:B-1----:R0:W5:Y:S04]  /*c230*/  LDL.LU.64 R114, [R1+0x2e8] ;  /* 0x0002e80001727983 */ /* 0x0021680000300a00 */
[----:B------:R0:W5:Y:S01]  /*c240*/  LDL.LU R0, [R1+0x2e0] ;  /* 0x0002e00001007983 */ /* 0x0001620000300800 */
[----:B------:R-:W-:-:S02]  /*c250*/  UIADD3 UR7, UPT, UPT, UR9, 0x10000, URZ ;  /* 0x0001000009077890 */ /* 0x000fc4000fffe0ff */
[----:B------:R-:W-:Y:S01]  /*c260*/  UIADD3 UR6, UPT, UPT, UR9, 0x22000, URZ ;  /* 0x0002200009067890 */ /* 0x000fe2000fffe0ff */
[----:B------:R-:W-:Y:S01]  /*c270*/  SHF.R.S32.HI R252, RZ, 0x6, R252 ;  /* 0x00000006fffc7819 */ /* 0x000fe200000114fc */
[----:B------:R-:W-:Y:S02]  /*c280*/  USHF.R.U32.HI UR7, URZ, 0x4, UR7 ;  /* 0x00000004ff077899 */ /* 0x000fe40008011607 */
[----:B------:R-:W-:Y:S01]  /*c290*/  USHF.R.U32.HI UR6, URZ, 0x4, UR6 ;  /* 0x00000004ff067899 */ /* 0x000fe20008011606 */
[----:B------:R-:W-:Y:S01]  /*c2a0*/  VIMNMX R252, PT, PT, R252, 0x1, !PT ;  /* 0x00000001fcfc7848 */ /* 0x000fe20007fe0100 */
[----:B------:R-:W-:Y:S02]  /*c2b0*/  USGXT.U32 UR12, UR7, 0xe ;  /* 0x0000000e070c789a */ /* 0x000fe40008000000 */
[----:B------:R-:W-:Y:S02]  /*c2c0*/  USGXT.U32 UR14, UR6, 0xe ;  /* 0x0000000e060e789a */ /* 0x000fe40008000000 */
[----:B------:R-:W-:-:S02]  /*c2d0*/  UIADD3 UR22, UP2, UPT, UR12, 0x2, URZ ;  /* 0x000000020c167890 */ /* 0x000fc4000ff5e0ff */
[----:B------:R-:W-:Y:S01]  /*c2e0*/  UIADD3 UR24, UP1, UPT, UR14, 0x80, URZ ;  /* 0x000000800e187890 */ /* 0x000fe2000ff3e0ff */
[----:B------:R-:W-:Y:S01]  /*c2f0*/  VIADD R252, R252, 0xffffffff ;  /* 0xfffffffffcfc7836 */ /* 0x000fe20000000000 */
[----:B------:R-:W-:Y:S01]  /*c300*/  UMOV UR4, URZ ;  /* 0x000000ff00047c82 */ /* 0x000fe20008000000 */
[----:B------:R-:W-:Y:S01]  /*c310*/  UMOV UR5, URZ ;  /* 0x000000ff00057c82 */ /* 0x000fe20008000000 */
[----:B------:R-:W-:Y:S02]  /*c320*/  UIADD3.X UR25, UPT, UPT, UR4, 0x40004040, URZ, UP1, !UPT ;  /* 0x4000404004197890 */ /* 0x000fe40008ffe4ff */
[----:B------:R-:W-:Y:S01]  /*c330*/  UIADD3.X UR23, UPT, UPT, UR5, 0x40004040, URZ, UP2, !UPT ;  /* 0x4000404005177890 */ /* 0x000fe200097fe4ff */
[----:B------:R-:W-:Y:S01]  /*c340*/  IMAD.SHL.U32 R250, R250, 0x40, RZ ;  /* 0x00000040fafa7824 */ /* 0x000fe200078e00ff */
[----:B---3--:R-:W-:Y:S01]  /*c350*/  BAR.SYNC.DEFER_BLOCKING 0x0 ;  /* 0x0000000000007b1d */ /* 0x008fe20000010000 */
[----:B------:R-:W-:Y:S01]  /*c360*/  ISETP.NE.U32.AND P2, PT, R252, RZ, PT ;  /* 0x000000fffc00720c */ /* 0x000fe20003f45070 */
[----:B----4-:R-:W-:-:S04]  /*c370*/  IMAD.SHL.U32 R251, R251, 0x40, RZ ;  /* 0x00000040fbfb7824 */ /* 0x010fc800078e00ff */
[----:B0-----:R-:W-:Y:S08]  /*c380*/  @P0 BRA `(.L_x_6) ;  /* 0x0000000000d80947 */ /* 0x001ff00003800000 */
[----:B------:R-:W-:Y:S02]  /*c390*/  USHF.R.U32.HI UR16, URZ, 0x4, UR9 ;  /* 0x00000004ff107899 */ /* 0x000fe40008011609 */
[----:B------:R-:W-:Y:S02]  /*c3a0*/  UIADD3 UR7, UPT, UPT, UR9, 0x20000, URZ ;  /* 0x0002000009077890 */ /* 0x000fe4000fffe0ff */
[----:B------:R-:W-:Y:S02]  /*c3b0*/  USGXT.U32 UR16, UR16, 0xe ;  /* 0x0000000e1010789a */ /* 0x000fe40008000000 */
[----:B------:R-:W-:Y:S02]  /*c3c0*/  USHF.R.U32.HI UR7, URZ, 0x4, UR7 ;  /* 0x00000004ff077899 */ /* 0x000fe40008011607 */
[----:B------:R-:W-:Y:S02]  /*c3d0*/  UIADD3 UR40, UP1, UPT, UR16, 0x2, URZ ;  /* 0x0000000210287890 */ /* 0x000fe4000ff3e0ff */
[----:B------:R-:W-:Y:S01]  /*c3e0*/  USGXT.U32 UR18, UR7, 0xe ;  /* 0x0000000e0712789a */ /* 0x000fe20008000000 */
[----:B------:R-:W-:Y:S01]  /*c3f0*/  UMOV UR6, URZ ;  /* 0x000000ff00067c82 */ /* 0x000fe20008000000 */
[----:B------:R-:W-:Y:S01]  /*c400*/  UMOV UR5, URZ ;  /* 0x000000ff00057c82 */ /* 0x000fe20008000000 */
[----:B------:R-:W-:-:S02]  /*c410*/  UIADD3.X UR41, UPT, UPT, UR6, 0x40004040, URZ, UP1, !UPT ;  /* 0x4000404006297890 */ /* 0x000fc40008ffe4ff */
[----:B------:R-:W-:Y:S02]  /*c420*/  UIADD3 UR42, UP1, UPT, UR18, 0x80, URZ ;  /* 0x00000080122a7890 */ /* 0x000fe4000ff3e0ff */
[----:B------:R-:W-:Y:S02]  /*c430*/  UIADD3.64 UR48, UPT, UPT, UR40, 0x2, URZ ;  /* 0x0000000228307897 */ /* 0x000fe4000fffe0ff */
[----:B------:R-:W-:Y:S02]  /*c440*/  UIADD3.X UR43, UPT, UPT, UR5, 0x40004040, URZ, UP1, !UPT ;  /* 0x40004040052b7890 */ /* 0x000fe40008ffe4ff */
[----:B------:R-:W-:Y:S02]  /*c450*/  UIADD3.64 UR52, UPT, UPT, UR40, 0x4, URZ ;  /* 0x0000000428347897 */ /* 0x000fe4000fffe0ff */
[----:B------:R-:W-:Y:S02]  /*c460*/  UIADD3.64 UR46, UPT, UPT, UR42, 0x80, URZ ;  /* 0x000000802a2e7897 */ /* 0x000fe4000fffe0ff */
[----:B------:R-:W-:-:S02]  /*c470*/  UIADD3.64 UR50, UPT, UPT, UR42, 0x100, URZ ;  /* 0x000001002a327897 */ /* 0x000fc4000fffe0ff */
[----:B------:R-:W-:Y:S02]  /*c480*/  UIADD3 UR13, UPT, UPT, UR8, 0x100000, URZ ;  /* 0x00100000080d7890 */ /* 0x000fe4000fffe0ff */
[----:B------:R-:W-:Y:S02]  /*c490*/  UIADD3.64 UR54, UPT, UPT, UR40, 0x7fe, URZ ;  /* 0x000007fe28367897 */ /* 0x000fe4000fffe0ff */
[----:B------:R-:W-:Y:S02]  /*c4a0*/  UIADD3 UR15, UPT, UPT, UR8, 0x100000, URZ ;  /* 0x00100000080f7890 */ /* 0x000fe4000fffe0ff */
[----:B------:R-:W-:Y:S02]  /*c4b0*/  UIADD3.64 UR56, UPT, UPT, UR40, 0x800, URZ ;  /* 0x0000080028387897 */ /* 0x000fe4000fffe0ff */
[----:B------:R-:W-:Y:S02]  /*c4c0*/  UIADD3 UR62, UPT, UPT, UR8, 0x100000, URZ ;  /* 0x00100000083e7890 */ /* 0x000fe4000fffe0ff */
[----:B------:R-:W-:Y:S01]  /*c4d0*/  UIADD3.64 UR58, UPT, UPT, UR40, 0x802, URZ ;  /* 0x00000802283a7897 */ /* 0x000fe2000fffe0ff */
[----:B------:R-:W-:Y:S01]  /*c4e0*/  UMOV UR28, 0x0 ;  /* 0x00000000001c7882 */ /* 0x000fe20000000000 */
[----:B------:R-:W-:Y:S01]  /*c4f0*/  UMOV UR29, 0x4408010 ;  /* 0x04408010001d7882 */ /* 0x000fe20000000000 */
[----:B------:R-:W-:Y:S01]  /*c500*/  UIADD3 UR63, UPT, UPT, UR8, 0x100000, URZ ;  /* 0x00100000083f7890 */ /* 0x000fe2000fffe0ff */
[----:B------:R-:W-:Y:S01]  /*c510*/  UMOV UR17, 0x40004040 ;  /* 0x4000404000117882 */ /* 0x000fe20000000000 */
[----:B------:R-:W-:Y:S01]  /*c520*/  UIADD3.64 UR60, UPT, UPT, UR40, 0x804, URZ ;  /* 0x00000804283c7897 */ /* 0x000fe2000fffe0ff */
[----:B------:R-:W-:Y:S01]  /*c530*/  UMOV UR19, 0x40004040 ;  /* 0x4000404000137882 */ /* 0x000fe20000000000 */
[----:B------:R-:W-:Y:S01]  /*c540*/  UMOV UR36, 0x0 ;  /* 0x0000000000247882 */ /* 0x000fe20000000000 */
[----:B------:R-:W-:Y:S01]  /*c550*/  UMOV UR37, 0x4408010 ;  /* 0x0440801000257882 */ /* 0x000fe20000000000 */
[----:B------:R-:W-:Y:S01]  /*c560*/  UMOV UR34, 0x0 ;  /* 0x0000000000227882 */ /* 0x000fe20000000000 */
[----:B------:R-:W-:Y:S01]  /*c570*/  UMOV UR35, 0x4408010 ;  /* 0x0440801000237882 */ /* 0x000fe20000000000 */
[----:B------:R0:W-:Y:S01]  /*c580*/  UTCHMMA gdesc[UR18], gdesc[UR16], tmem[UR8], tmem[UR28], idesc[UR29], !UPT ;  /* 0x00ff1c10120075ea */ /* 0x0001e2000f800008 */
[----:B------:R-:W-:Y:S01]  /*c590*/  UMOV UR32, 0x0 ;  /* 0x0000000000207882 */ /* 0x000fe20000000000 */
[----:B------:R-:W-:Y:S01]  /*c5a0*/  UMOV UR33, 0x4408010 ;  /* 0x0440801000217882 */ /* 0x000fe20000000000 */
[----:B------:R0:W-:Y:S01]  /*c5b0*/  UTCHMMA gdesc[UR42], gdesc[UR40], tmem[UR8], tmem[UR36], idesc[UR37], UPT ;  /* 0x00ff24282a0075ea */ /* 0x0001e2000b800008 */
        /* <DEDUP_REMOVED lines=8> */
[----:B------:R-:W-:Y:S01]  /*c640*/  UMOV UR6, UR11 ;  /* 0x0000000b00067c82 */ /* 0x000fe20008000000 */
[----:B------:R-:W-:Y:S01]  /*c650*/  UMOV UR7, URZ ;  /* 0x000000ff00077c82 */ /* 0x000fe20008000000 */
[----:B------:R0:W-:Y:S01]  /*c660*/  UTCHMMA gdesc[UR18], gdesc[UR54], tmem[UR13], tmem[UR30], idesc[UR31], !UPT ;  /* 0x00ff1e36120075ea */ /* 0x0001e2000f80000d */
[----:B------:R-:W-:Y:S01]  /*c670*/  UMOV UR44, 0x0 ;  /* 0x00000000002c7882 */ /* 0x000fe20000000000 */
[----:B------:R-:W-:Y:S01]  /*c680*/  UMOV UR45, 0x4408010 ;  /* 0x04408010002d7882 */ /* 0x000fe20000000000 */
[----:B------:R0:W-:Y:S01]  /*c690*/  UTCHMMA gdesc[UR42], gdesc[UR56], tmem[UR15], tmem[UR26], idesc[UR27], UPT ;  /* 0x00ff1a382a0075ea */ /* 0x0001e2000b80000f */
[----:B------:R-:W-:Y:S01]  /*c6a0*/  UMOV UR6, UR6 ;  /* 0x0000000600067c82 */ /* 0x000fe20008000000 */
[----:B------:R0:W-:Y:S01]  /*c6b0*/  UTCHMMA gdesc[UR46], gdesc[UR58], tmem[UR62], tmem[UR38], idesc[UR39], UPT ;  /* 0x00ff263a2e0075ea */ /* 0x0001e2000b80003e */
[----:B------:R0:W-:Y:S01]  /*c6c0*/  UTCHMMA gdesc[UR50], gdesc[UR60], tmem[UR63], tmem[UR44], idesc[UR45], UPT ;  /* 0x00ff2c3c320075ea */ /* 0x0001e2000b80003f */
[----:B------:R0:W-:Y:S01]  /*c6d0*/  UTCBAR [UR6], URZ ;  /* 0x000000ff060073e9 */ /* 0x0001e200080000ff */
[----:B------:R-:W-:Y:S01]  /*c6e0*/  NOP ;  /* 0x0000000000007918 */ /* 0x000fe20000000000 */
.L_x_6:
[----:B------:R-:W-:Y:S05]  /*c6f0*/  @!P2 BRA `(.L_x_7) ;  /* 0x0000004000d8a947 */ /* 0x000fea0003800000 */
[----:B------:R1:W-:Y:S04]  /*c700*/  STL.64 [R1+0x2e0], R2 ;  /* 0x0002e00201007387 */ /* 0x0003e80000100a00 */
[----:B-1----:R-:W2:Y:S01]  /*c710*/  LDL.LU R3, [R1+0x48] ;  /* 0x0000480001037983 */ /* 0x002ea20000300800 */
[----:B0-----:R-:W-:Y:S02]  /*c720*/  UIADD3.64 UR26, UPT, UPT, UR24, 0x80, URZ ;  /* 0x00000080181a7897 */ /* 0x001fe4000fffe0ff */
[----:B------:R-:W-:Y:S01]  /*c730*/  UIADD3.64 UR28, UPT, UPT, UR22, 0x2, URZ ;  /* 0x00000002161c7897 */ /* 0x000fe2000fffe0ff */
[----:B------:R-:W-:Y:S01]  /*c740*/  STL [R1+0xd8], R252 ;  /* 0x0000d8fc01007387 */ /* 0x000fe20000100800 */
[----:B------:R-:W-:Y:S02]  /*c750*/  UIADD3.64 UR30, UPT, UPT, UR24, 0x100, URZ ;  /* 0x00000100181e7897 */ /* 0x000fe4000fffe0ff */
[----:B------:R-:W-:-:S02]  /*c760*/  UIADD3.64 UR32, UPT, UPT, UR22, 0x4, URZ ;  /* 0x0000000416207897 */ /* 0x000fc4000fffe0ff */
[----:B------:R-:W-:Y:S02]  /*c770*/  UIADD3.64 UR34, UPT, UPT, UR22, 0x7fe, URZ ;  /* 0x000007fe16227897 */ /* 0x000fe4000fffe0ff */
[----:B------:R-:W-:Y:S02]  /*c780*/  UIADD3.64 UR36, UPT, UPT, UR22, 0x800, URZ ;  /* 0x0000080016247897 */ /* 0x000fe4000fffe0ff */
[----:B------:R-:W-:Y:S02]  /*c790*/  UIADD3.64 UR38, UPT, UPT, UR22, 0x802, URZ ;  /* 0x0000080216267897 */ /* 0x000fe4000fffe0ff */
[----:B------:R-:W-:Y:S01]  /*c7a0*/  UIADD3.64 UR40, UPT, UPT, UR22, 0x804, URZ ;  /* 0x0000080416287897 */ /* 0x000fe2000fffe0ff */
[----:B--2---:R-:W-:-:S05]  /*c7b0*/  VIADD R3, R3, 0xffffffc0 ;  /* 0xffffffc003037836 */ /* 0x004fca0000000000 */
[----:B------:R-:W-:Y:S02]  /*c7c0*/  R2UR UR19, R3 ;  /* 0x00000000031372ca */ /* 0x000fe400000e0000 */
[----:B------:R-:W2:Y:S04]  /*c7d0*/  LDL.LU.64 R2, [R1+0x50] ;  /* 0x0000500001027983 */ /* 0x000ea80000300a00 */
[----:B--2---:R0:W-:Y:S04]  /*c7e0*/  STL.64 [R1+0xa0], R2 ;  /* 0x0000a00201007387 */ /* 0x0041e80000100a00 */
[----:B0-----:R-:W2:Y:S04]  /*c7f0*/  LDL.LU.64 R2, [R1+0x58] ;  /* 0x0000580001027983 */ /* 0x001ea80000300a00 */
        /* <DEDUP_REMOVED lines=21> */
[----:B0-----:R0:W5:Y:S01]  /*c950*/  LDL.LU.64 R2, [R1+0x2e0] ;  /* 0x0002e00001027983 */ /* 0x0011620000300a00 */
[----:B------:R-:W-:Y:S01]  /*c960*/  UMOV UR18, 0x1 ;  /* 0x0000000100127882 */ /* 0x000fe20000000000 */
[----:B------:R-:W-:Y:S01]  /*c970*/  UMOV UR5, URZ ;  /* 0x000000ff00057c82 */ /* 0x000fe20008000000 */
[----:B------:R-:W-:-:S05]  /*c980*/  UMOV UR15, 0x40004040 ;  /* 0x40004040000f7882 */ /* 0x000fca0000000000 */
.L_x_10:
[----:B-----5:R1:W-:Y:S01]  /*c990*/  STL [R1+0x2e0], R0 ;  /* 0x0002e00001007387 */ /* 0x0203e20000100800 */
[----:B------:R-:W-:-:S06]  /*c9a0*/  USHF.L.U32 UR4, UR4, 0x1f, URZ ;  /* 0x0000001f04047899 */ /* 0x000fcc00080006ff */
[----:B------:R-:W-:Y:S01]  /*c9b0*/  IMAD.U32 R252, RZ, RZ, UR4 ;  /* 0x00000004fffc7e24 */ /* 0x000fe2000f8e00ff */
[----:B-1----:R-:W1:Y:S03]  /*c9c0*/  S2R R0, SR_TID.X ;  /* 0x0000000000007919 */ /* 0x002e660000002100 */
[----:B------:R-:W2:Y:S01]  /*c9d0*/  SYNCS.PHASECHK.TRANS64.TRYWAIT P2, [UR11], R252 ;  /* 0x000000fcff0075a7 */ /* 0x000ea2000804110b */
[----:B-1----:R-:W-:-:S04]  /*c9e0*/  SHF.R.U32.HI R0, RZ, 0x6, R0 ;  /* 0x00000006ff007819 */ /* 0x002fc80000011600 */
[----:B------:R-:W-:-:S04]  /*c9f0*/  SGXT.U32 R0, R0, 0x2 ;  /* 0x000000020000781a */ /* 0x000fc80000000000 */
[----:B------:R-:W-:Y:S02]  /*ca00*/  ISETP.GE.AND P0, PT, R0, UR19, PT ;  /* 0x0000001300007c0c */ /* 0x000fe4000bf06270 */
[----:B------:R1:W5:Y:S01]  /*ca10*/  LDL.LU R0, [R1+0x2e0] ;  /* 0x0002e00001007983 */ /* 0x0003620000300800 */
[----:B--2---:R-:W-:Y:S10]  /*ca20*/  @!P2 BRA `(.L_x_8) ;  /* 0x0000008400b4a947 */ /* 0x004ff40003800000 */
.L_x_16:
[----:B------:R2:W-:Y:S04]  /*ca30*/  STL.64 [R1+0x558], R138 ;  /* 0x0005588a01007387 */ /* 0x0005e80000100a00 */
[----:B--2---:R-:W2:Y:S04]  /*ca40*/  LDL.LU.64 R138, [R1+0xa0] ;  /* 0x0000a000018a7983 */ /* 0x004ea80000300a00 */
[----:B------:R3:W-:Y:S04]  /*ca50*/  STL.64 [R1+0x550], R136 ;  /* 0x0005508801007387 */ /* 0x0007e80000100a00 */
[----:B---3--:R-:W3:Y:S04]  /*ca60*/  LDL.LU.64 R136, [R1+0x70] ;  /* 0x0000700001887983 */ /* 0x008ee80000300a00 */
[----:B------:R-:W-:Y:S04]  /*ca70*/  STL [R1+0x548], R152 ;  /* 0x0005489801007387 */ /* 0x000fe80000100800 */
[----:B------:R4:W-:Y:S04]  /*ca80*/  STL.64 [R1+0x540], R134 ;  /* 0x0005408601007387 */ /* 0x0009e80000100a00 */
[----:B----4-:R-:W4:Y:S04]  /*ca90*/  LDL.LU.64 R134, [R1+0x40] ;  /* 0x0000400001867983 */ /* 0x010f280000300a00 */
[----:B------:R-:W-:Y:S04]  /*caa0*/  STL.64 [R1+0x538], R132 ;  /* 0x0005388401007387 */ /* 0x000fe80000100a00 */
[----:B------:R0:W-:Y:S04]  /*cab0*/  STL.64 [R1+0x530], R130 ;  /* 0x0005308201007387 */ /* 0x0001e80000100a00 */
[----:B0-----:R-:W2:Y:S04]  /*cac0*/  LDL.LU.64 R130, [R1+0x90] ;  /* 0x0000900001827983 */ /* 0x001ea80000300a00 */
[----:B------:R0:W-:Y:S04]  /*cad0*/  STL.64 [R1+0x528], R158 ;  /* 0x0005289e01007387 */ /* 0x0001e80000100a00 */
[----:B0-----:R-:W2:Y:S04]  /*cae0*/  LDL.LU.64 R158, [R1+0x80] ;  /* 0x00008000019e7983 */ /* 0x001ea80000300a00 */
[----:B------:R0:W-:Y:S04]  /*caf0*/  STL.64 [R1+0x520], R156 ;  /* 0x0005209c01007387 */ /* 0x0001e80000100a00 */
[----:B0-----:R-:W2:Y:S01]  /*cb00*/  LDL.LU.64 R156, [R1+0x30] ;  /* 0x00003000019c7983 */ /* 0x001ea20000300a00 */
[----:B------:R-:W0:Y:S03]  /*cb10*/  S2R R152, SR_TID.X ;  /* 0x0000000000987919 */ /* 0x000e260000002100 */
[----:B------:R-:W-:Y:S04]  /*cb20*/  STL.64 [R1+0x518], R154 ;  /* 0x0005189a01007387 */ /* 0x000fe80000100a00 */
[----:B------:R-:W-:Y:S04]  /*cb30*/  STL [R1+0x510], R153 ;  /* 0x0005109901007387 */ /* 0x000fe80000100800 */
[----:B------:R1:W-:Y:S04]  /*cb40*/  STL.64 [R1+0x508], R150 ;  /* 0x0005089601007387 */ /* 0x0003e80000100a00 */
[----:B------:R0:W-:Y:S04]  /*cb50*/  STL.64 [R1+0x500], R148 ;  /* 0x0005009401007387 */ /* 0x0001e80000100a00 */
[----:B------:R0:W-:Y:S04]  /*cb60*/  STL.64 [R1+0x4f8], R146 ;  /* 0x0004f89201007387 */ /* 0x0001e80000100a00 */
[----:B------:R-:W-:Y:S01]  /*cb70*/  STL [R1+0x4f4], R144 ;  /* 0x0004f49001007387 */ /* 0x000fe20000100800 */
[----:B-1----:R-:W-:-:S03]  /*cb80*/  PRMT R150, RZ, 0x7610, R150 ;  /* 0x00007610ff967816 */ /* 0x002fc60000000096 */
[----:B------:R-:W-:Y:S04]  /*cb90*/  STL [R1+0x4f0], R145 ;  /* 0x0004f09101007387 */ /* 0x000fe80000100800 */
[----:B------:R-:W-:Y:S01]  /*cba0*/  STL [R1+0x4ec], R142 ;  /* 0x0004ec8e01007387 */ /* 0x000fe20000100800 */
[----:B0-----:R-:W-:-:S03]  /*cbb0*/  SHF.R.U32.HI R152, RZ, 0x6, R152 ;  /* 0x00000006ff987819 */ /* 0x001fc60000011698 */
[----:B------:R-:W-:Y:S01]  /*cbc0*/  STL [R1+0x4e8], R143 ;  /* 0x0004e88f01007387 */ /* 0x000fe20000100800 */
[----:B------:R-:W-:-:S03]  /*cbd0*/  SGXT.U32 R152, R152, 0x2 ;  /* 0x000000029898781a */ /* 0x000fc60000000000 */
[----:B------:R-:W-:Y:S01]  /*cbe0*/  STL [R1+0x4e4], R140 ;  /* 0x0004e48c01007387 */ /* 0x000fe20000100800 */
[----:B------:R-:W-:-:S03]  /*cbf0*/  LOP3.LUT R152, R152, 0x8, RZ, 0xfc, !PT ;  /* 0x0000000898987812 */ /* 0x000fc600078efcff */
[----:B------:R-:W-:Y:S01]  /*cc00*/  STL [R1+0x4e0], R141 ;  /* 0x0004e08d01007387 */ /* 0x000fe20000100800 */
[----:B------:R-:W-:-:S03]  /*cc10*/  ISETP.GE.AND P5, PT, R152, UR19, PT ;  /* 0x0000001398007c0c */ /* 0x000fc6000bfa6270 */
[----:B------:R-:W-:Y:S04]  /*cc20*/  STL [R1+0x4dc], R126 ;  /* 0x0004dc7e01007387 */ /* 0x000fe80000100800 */
        /* <DEDUP_REMOVED lines=20> */
[----:B------:R-:W-:Y:S01]  /*cd70*/  STL [R1+0x488], R197 ;  /* 0x000488c501007387 */ /* 0x000fe20000100800 */
[----:B------:R-:W0:Y:S03]  /*cd80*/  S2R R152, SR_TID.X ;  /* 0x0000000000987919 */ /* 0x000e260000002100 */
        /* <DEDUP_REMOVED lines=8> */
[----:B0-----:R-:W-:-:S02]  /*ce10*/  SHF.R.U32.HI R133, RZ, 0x6, R152 ;  /* 0x00000006ff857819 */ /* 0x001fc40000011698 */
[----:B------:R-:W-:Y:S01]  /*ce20*/  SHF.R.U32.HI R132, RZ, 0x6, R152 ;  /* 0x00000006ff847819 */ /* 0x000fe20000011698 */
[----:B------:R-:W-:Y:S01]  /*ce30*/  STL [R1+0x464], R186 ;  /* 0x000464ba01007387 */ /* 0x000fe20000100800 */
[----:B------:R-:W-:Y:S02]  /*ce40*/  SGXT.U32 R133, R133, 0x2 ;  /* 0x000000028585781a */ /* 0x000fe40000000000 */
[----:B------:R-:W-:Y:S01]  /*ce50*/  SGXT.U32 R132, R132, 0x2 ;  /* 0x000000028484781a */ /* 0x000fe20000000000 */
[----:B------:R-:W-:Y:S01]  /*ce60*/  STL [R1+0x460], R187 ;  /* 0x000460bb01007387 */ /* 0x000fe20000100800 */
[----:B------:R-:W-:Y:S02]  /*ce70*/  LOP3.LUT R133, R133, 0x18, RZ, 0xfc, !PT ;  /* 0x0000001885857812 */ /* 0x000fe400078efcff */
[----:B------:R-:W-:Y:S01]  /*ce80*/  LOP3.LUT R132, R132, 0x10, RZ, 0xfc, !PT ;  /* 0x0000001084847812 */ /* 0x000fe200078efcff */
[----:B------:R-:W-:Y:S01]  /*ce90*/  STL [R1+0x45c], R184 ;  /* 0x00045cb801007387 */ /* 0x000fe20000100800 */
[----:B------:R-:W-:-:S02]  /*cea0*/  ISETP.GE.AND P3, PT, R133, UR19, PT ;  /* 0x0000001385007c0c */ /* 0x000fc4000bf66270 */
[--C-:B------:R-:W-:Y:S01]  /*ceb0*/  SHF.R.U32.HI R133, RZ, 0x6, R152.reuse ;  /* 0x00000006ff857819 */ /* 0x100fe20000011698 */
[----:B------:R-:W-:Y:S01]  /*cec0*/  STL [R1+0x458], R185 ;  /* 0x000458b901007387 */ /* 0x000fe20000100800 */
[----:B------:R-:W-:Y:S02]  /*ced0*/  SHF.R.U32.HI R152, RZ, 0x6, R152 ;  /* 0x00000006ff987819 */ /* 0x000fe40000011698 */
[----:B------:R-:W-:Y:S01]  /*cee0*/  SGXT.U32 R133, R133, 0x2 ;  /* 0x000000028585781a */ /* 0x000fe20000000000 */
[----:B------:R-:W-:Y:S01]  /*cef0*/  STL [R1+0x454], R182 ;  /* 0x000454b601007387 */ /* 0x000fe20000100800 */
[----:B------:R-:W-:Y:S02]  /*cf00*/  SGXT.U32 R152, R152, 0x2 ;  /* 0x000000029898781a */ /* 0x000fe40000000000 */
[----:B------:R-:W-:Y:S01]  /*cf10*/  ISETP.GE.AND P4, PT, R132, UR19, PT ;  /* 0x0000001384007c0c */ /* 0x000fe2000bf86270 */
[----:B------:R-:W-:Y:S01]  /*cf20*/  STL [R1+0x450], R183 ;  /* 0x000450b701007387 */ /* 0x000fe20000100800 */
[----:B------:R-:W-:-:S02]  /*cf30*/  LOP3.LUT R152, R152, 0x28, RZ, 0xfc, !PT ;  /* 0x0000002898987812 */ /* 0x000fc400078efcff */
[----:B------:R-:W-:Y:S01]  /*cf40*/  LOP3.LUT R133, R133, 0x20, RZ, 0xfc, !PT ;  /* 0x0000002085857812 */ /* 0x000fe200078efcff */
[----:B------:R-:W-:Y:S01]  /*cf50*/  STL [R1+0x44c], R180 ;  /* 0x00044cb401007387 */ /* 0x000fe20000100800 */
[----:B------:R-:W-:Y:S02]  /*cf60*/  PRMT R149, RZ, 0x7610, R149 ;  /* 0x00007610ff957816 */ /* 0x000fe40000000095 */
[----:B------:R-:W-:Y:S01]  /*cf70*/  PRMT R147, RZ, 0x7610, R147 ;  /* 0x00007610ff937816 */ /* 0x000fe20000000093 */
[----:B------:R-:W-:Y:S01]  /*cf80*/  STL [R1+0x448], R181 ;  /* 0x000448b501007387 */ /* 0x000fe20000100800 */
[----:B------:R-:W-:Y:S02]  /*cf90*/  PRMT R146, RZ, 0x7610, R146 ;  /* 0x00007610ff927816 */ /* 0x000fe40000000092 */
[----:B------:R-:W-:Y:S01]  /*cfa0*/  ISETP.GE.AND P2, PT, R133, UR19, PT ;  /* 0x0000001385007c0c */ /* 0x000fe2000bf46270 */
[----:B------:R-:W-:Y:S04]  /*cfb0*/  STL [R1+0x444], R178 ;  /* 0x000444b201007387 */ /* 0x000fe80000100800 */
[----:B------:R-:W-:Y:S04]  /*cfc0*/  STL [R1+0x440], R179 ;  /* 0x000440b301007387 */ /* 0x000fe80000100800 */
[----:B------:R-:W-:Y:S04]  /*cfd0*/  STL [R1+0x43c], R176 ;  /* 0x00043cb001007387 */ /* 0x000fe80000100800 */
[----:B------:R-:W-:Y:S04]  /*cfe0*/  STL [R1+0x438], R177 ;  /* 0x000438b101007387 */ /* 0x000fe80000100800 */
[----:B------:R-:W-:Y:S04]  /*cff0*/  STL [R1+0x434], R174 ;  /* 0x000434ae01007387 */ /* 0x000fe80000100800 */
[----:B------:R-:W-:Y:S01]  /*d000*/  STL [R1+0x430], R175 ;  /* 0x000430af01007387 */ /* 0x000fe20000100800 */
[----:B---3--:R-:W-:-:S03]  /*d010*/  IMAD.WIDE R136, R250, 0x2, R136 ;  /* 0x00000002fa887825 */ /* 0x008fc600078e0288 */
[----:B------:R-:W-:Y:S04]  /*d020*/  STL [R1+0x42c], R172 ;  /* 0x00042cac01007387 */ /* 0x000fe80000100800 */
[----:B------:R-:W-:Y:S04]  /*d030*/  STL [R1+0x428], R173 ;  /* 0x000428ad01007387 */ /* 0x000fe80000100800 */
[----:B------:R-:W-:Y:S04]  /*d040*/  STL [R1+0x424], R170 ;  /* 0x000424aa01007387 */ /* 0x000fe80000100800 */
[----:B------:R-:W-:Y:S04]  /*d050*/  STL [R1+0x420], R171 ;  /* 0x000420ab01007387 */ /* 0x000fe80000100800 */
[----:B------:R-:W-:Y:S01]  /*d060*/  STL [R1+0x41c], R168 ;  /* 0x00041ca801007387 */ /* 0x000fe20000100800 */
[----:B----4-:R-:W-:-:S03]  /*d070*/  IMAD.WIDE R134, R250, 0x2, R134 ;  /* 0x00000002fa867825 */ /* 0x010fc600078e0286 */
[----:B------:R-:W-:Y:S04]  /*d080*/  STL [R1+0x418], R169 ;  /* 0x000418a901007387 */ /* 0x000fe80000100800 */
[----:B------:R-:W-:Y:S04]  /*d090*/  STL [R1+0x414], R164 ;  /* 0x000414a401007387 */ /* 0x000fe80000100800 */
[----:B------:R-:W-:Y:S04]  /*d0a0*/  STL [R1+0x410], R165 ;  /* 0x000410a501007387 */ /* 0x000fe80000100800 */
[----:B------:R-:W-:Y:S04]  /*d0b0*/  STL [R1+0x40c], R162 ;  /* 0x00040ca201007387 */ /* 0x000fe80000100800 */
[----:B------:R-:W-:Y:S04]  /*d0c0*/  STL [R1+0x408], R163 ;  /* 0x000408a301007387 */ /* 0x000fe80000100800 */
[----:B------:R-:W-:Y:S04]  /*d0d0*/  STL [R1+0x404], R160 ;  /* 0x000404a001007387 */ /* 0x000fe80000100800 */
[----:B------:R-:W-:Y:S04]  /*d0e0*/  STL [R1+0x400], R161 ;  /* 0x000400a101007387 */ /* 0x000fe80000100800 */
[----:B------:R-:W-:Y:S04]  /*d0f0*/  STL.64 [R1+0x3f8], R166 ;  /* 0x0003f8a601007387 */ /* 0x000fe80000100a00 */
[----:B------:R-:W-:Y:S04]  /*d100*/  STL.64 [R1+0x3f0], R248 ;  /* 0x0003f0f801007387 */ /* 0x000fe80000100a00 */
[----:B------:R-:W-:Y:S04]  /*d110*/  STL [R1+0x3ec], R246 ;  /* 0x0003ecf601007387 */ /* 0x000fe80000100800 */
[----:B------:R-:W-:Y:S04]  /*d120*/  STL [R1+0x3e8], R247 ;  /* 0x0003e8f701007387 */ /* 0x000fe80000100800 */
[----:B------:R-:W-:Y:S04]  /*d130*/  STL [R1+0x3e4], R244 ;  /* 0x0003e4f401007387 */ /* 0x000fe80000100800 */
[----:B------:R-:W-:Y:S01]  /*d140*/  STL [R1+0x3e0], R245 ;  /* 0x0003e0f501007387 */ /* 0x000fe20000100800 */
[----:B--2---:R-:W-:-:S03]  /*d150*/  IMAD.WIDE R156, R250, 0x2, R156 ;  /* 0x00000002fa9c7825 */ /* 0x004fc600078e029c */
        /* <DEDUP_REMOVED lines=18> */
[----:B------:R-:W2:Y:S01]  /*d280*/  @!P0 LDG.E.U16 R150, desc[UR20][R134.64] ;  /* 0x0000001486968981 */ /* 0x000ea2000c1e1500 */
[----:B------:R-:W-:-:S03]  /*d290*/  ISETP.GE.AND P0, PT, R152, UR19, PT ;  /* 0x0000001398007c0c */ /* 0x000fc6000bf06270 */
        /* <DEDUP_REMOVED lines=22> */
[----:B------:R-:W-:-:S03]  /*d400*/  IMAD.WIDE R158, R250, 0x2, R158 ;  /* 0x00000002fa9e7825 */ /* 0x000fc600078e029e */
[----:B------:R-:W-:Y:S01]  /*d410*/  STL [R1+0x338], R129 ;  /* 0x0003388101007387 */ /* 0x000fe20000100800 */
[----:B------:R-:W-:-:S03]  /*d420*/  IMAD.WIDE R130, R250, 0x2, R130 ;  /* 0x00000002fa827825 */ /* 0x000fc600078e0282 */
[----:B-----5:R-:W-:Y:S01]  /*d430*/  STL [R1+0x2e0], R0 ;  /* 0x0002e00001007387 */ /* 0x020fe20000100800 */
[----:B------:R-:W-:-:S03]  /*d440*/  IMAD.WIDE R138, R250, 0x2, R138 ;  /* 0x00000002fa8a7825 */ /* 0x000fc600078e028a */
[----:B------:R-:W-:Y:S04]  /*d450*/  STL.64 [R1+0x70], R136 ;  /* 0x0000708801007387 */ /* 0x000fe80000100a00 */
[----:B------:R-:W-:Y:S04]  /*d460*/  STL.64 [R1+0x30], R156 ;  /* 0x0000309c01007387 */ /* 0x000fe80000100a00 */
[----:B------:R1:W-:Y:S04]  /*d470*/  STL.64 [R1+0x40], R134 ;  /* 0x0000408601007387 */ /* 0x0003e80000100a00 */
[----:B------:R-:W3:Y:S04]  /*d480*/  LDL.LU.64 R154, [R1+0x48] ;  /* 0x00004800019a7983 */ /* 0x000ee80000300a00 */
[----:B------:R-:W4:Y:S04]  /*d490*/  @!P5 LDG.E.U16 R149, desc[UR20][R156.64] ;  /* 0x000000149c95d981 */ /* 0x000f28000c1e1500 */
[----:B-1----:R-:W2:Y:S04]  /*d4a0*/  LDL.LU.64 R134, [R1+0x78] ;  /* 0x0000780001867983 */ /* 0x002ea80000300a00 */
[----:B------:R-:W4:Y:S04]  /*d4b0*/  LDL.LU.64 R132, [R1+0x68] ;  /* 0x0000680001847983 */ /* 0x000f280000300a00 */
[----:B------:R-:W-:Y:S04]  /*d4c0*/  STL.64 [R1+0x80], R158 ;  /* 0x0000809e01007387 */ /* 0x000fe80000100a00 */
[----:B------:R-:W-:Y:S04]  /*d4d0*/  STL.64 [R1+0x90], R130 ;  /* 0x0000908201007387 */ /* 0x000fe80000100a00 */
[----:B------:R1:W-:Y:S04]  /*d4e0*/  STL.64 [R1+0xa0], R138 ;  /* 0x0000a08a01007387 */ /* 0x0003e80000100a00 */
[----:B------:R-:W4:Y:S04]  /*d4f0*/  LDL.LU.64 R156, [R1+0x38] ;  /* 0x00003800019c7983 */ /* 0x000f280000300a00 */
[----:B------:R-:W4:Y:S04]  /*d500*/  @!P4 LDG.E.U16 R147, desc[UR20][R138.64] ;  /* 0x000000148a93c981 */ /* 0x000f28000c1e1500 */
[----:B------:R0:W4:Y:S04]  /*d510*/  @!P3 LDG.E.U16 R146, desc[UR20][R130.64] ;  /* 0x000000148292b981 */ /* 0x000128000c1e1500 */
[----:B-1----:R-:W4:Y:S01]  /*d520*/  LDL.LU.64 R138, [R1+0x98] ;  /* 0x00009800018a7983 */ /* 0x002f220000300a00 */
[----:B0-----:R-:W-:-:S03]  /*d530*/  SHF.R.U32.HI R130, RZ, 0x6, R152 ;  /* 0x00000006ff827819 */ /* 0x001fc60000011698 */
[----:B------:R-:W4:Y:S01]  /*d540*/  LDL.LU.64 R152, [R1+0x28] ;  /* 0x0000280001987983 */ /* 0x000f220000300a00 */
[----:B------:R-:W0:Y:S01]  /*d550*/  S2R R131, SR_TID.X ;  /* 0x0000000000837919 */ /* 0x000e220000002100 */
[----:B------:R-:W-:Y:S02]  /*d560*/  SGXT.U32 R130, R130, 0x2 ;  /* 0x000000028282781a */ /* 0x000fe40000000000 */
[----:B------:R-:W-:Y:S02]  /*d570*/  PRMT R252, RZ, 0x7610, R252 ;  /* 0x00007610fffc7816 */ /* 0x000fe400000000fc */
[----:B------:R-:W-:-:S04]  /*d580*/  LOP3.LUT R130, R130, 0x4, RZ, 0xfc, !PT ;  /* 0x0000000482827812 */ /* 0x000fc800078efcff */
[----:B------:R-:W4:Y:S01]  /*d590*/  @!P0 LDG.E.U16 R252, desc[UR20][R136.64] ;  /* 0x0000001488fc8981 */ /* 0x000f22000c1e1500 */
[----:B------:R-:W-:Y:S02]  /*d5a0*/  ISETP.GE.AND P0, PT, R130, UR19, PT ;  /* 0x0000001382007c0c */ /* 0x000fe4000bf06270 */
[----:B------:R-:W-:Y:S02]  /*d5b0*/  PRMT R148, RZ, 0x7610, R148 ;  /* 0x00007610ff947816 */ /* 0x000fe40000000094 */
[----:B------:R-:W-:-:S04]  /*d5c0*/  PRMT R142, RZ, 0x7610, R142 ;  /* 0x00007610ff8e7816 */ /* 0x000fc8000000008e */
[----:B------:R-:W4:Y:S04]  /*d5d0*/  @!P2 LDG.E.U16 R148, desc[UR20][R158.64] ;  /* 0x000000149e94a981 */ /* 0x000f28000c1e1500 */
[----:B------:R-:W4:Y:S01]  /*d5e0*/  LDL.LU.64 R136, [R1+0x88] ;  /* 0x0000880001887983 */ /* 0x000f220000300a00 */
[----:B0-----:R-:W-:-:S04]  /*d5f0*/  SHF.R.U32.HI R130, RZ, 0x6, R131 ;  /* 0x00000006ff827819 */ /* 0x001fc80000011683 */
[----:B------:R-:W-:-:S04]  /*d600*/  SGXT.U32 R130, R130, 0x2 ;  /* 0x000000028282781a */ /* 0x000fc80000000000 */
[----:B------:R-:W-:-:S04]  /*d610*/  LOP3.LUT R130, R130, 0x14, RZ, 0xfc, !PT ;  /* 0x0000001482827812 */ /* 0x000fc800078efcff */
[----:B------:R-:W-:Y:S02]  /*d620*/  ISETP.GE.AND P4, PT, R130, UR19, PT ;  /* 0x0000001382007c0c */ /* 0x000fe4000bf86270 */
[----:B------:R-:W-:-:S04]  /*d630*/  SHF.R.U32.HI R130, RZ, 0x6, R131 ;  /* 0x00000006ff827819 */ /* 0x000fc80000011683 */
[----:B------:R-:W-:-:S04]  /*d640*/  SGXT.U32 R130, R130, 0x2 ;  /* 0x000000028282781a */ /* 0x000fc80000000000 */
[----:B------:R-:W-:-:S04]  /*d650*/  LOP3.LUT R130, R130, 0x1c, RZ, 0xfc, !PT ;  /* 0x0000001c82827812 */ /* 0x000fc800078efcff */
[----:B------:R-:W-:Y:S02]  /*d660*/  ISETP.GE.AND P3, PT, R130, UR19, PT ;  /* 0x0000001382007c0c */ /* 0x000fe4000bf66270 */
[----:B------:R-:W-:-:S04]  /*d670*/  SHF.R.U32.HI R130, RZ, 0x6, R131 ;  /* 0x00000006ff827819 */ /* 0x000fc80000011683 */
[----:B------:R-:W-:-:S04]  /*d680*/  SGXT.U32 R130, R130, 0x2 ;  /* 0x000000028282781a */ /* 0x000fc80000000000 */
[----:B------:R-:W-:Y:S02]  /*d690*/  LOP3.LUT R130, R130, 0x24, RZ, 0xfc, !PT ;  /* 0x0000002482827812 */ /* 0x000fe400078efcff */
[----:B------:R-:W-:Y:S02]  /*d6a0*/  SHF.R.U32.HI R151, RZ, 0x6, R131 ;  /* 0x00000006ff977819 */ /* 0x000fe40000011683 */
[----:B------:R-:W-:Y:S01]  /*d6b0*/  ISETP.GE.AND P2, PT, R130, UR19, PT ;  /* 0x0000001382007c0c */ /* 0x000fe2000bf46270 */
[----:B---3--:R-:W-:-:S05]  /*d6c0*/  IMAD.WIDE R154, R250, 0x2, R154 ;  /* 0x00000002fa9a7825 */ /* 0x008fca00078e029a */
[----:B------:R-:W-:Y:S01]  /*d6d0*/  STL.64 [R1+0x48], R154 ;  /* 0x0000489a01007387 */ /* 0x000fe20000100a00 */
[----:B--2---:R-:W-:-:S04]  /*d6e0*/  IMAD.WIDE R134, R250, 0x2, R134 ;  /* 0x00000002fa867825 */ /* 0x004fc800078e0286 */
[----:B----4-:R-:W-:-:S05]  /*d6f0*/  IMAD.WIDE R132, R250, 0x2, R132 ;  /* 0x00000002fa847825 */ /* 0x010fca00078e0284 */
[----:B------:R-:W-:Y:S04]  /*d700*/  STL.64 [R1+0x68], R132 ;  /* 0x0000688401007387 */ /* 0x000fe80000100a00 */
[----:B------:R-:W-:Y:S01]  /*d710*/  STL.64 [R1+0x78], R134 ;  /* 0x0000788601007387 */ /* 0x000fe20000100a00 */
[----:B------:R-:W-:-:S05]  /*d720*/  IMAD.WIDE R156, R250, 0x2, R156 ;  /* 0x00000002fa9c7825 */ /* 0x000fca00078e029c */
[----:B------:R0:W-:Y:S04]  /*d730*/  STL.64 [R1+0x38], R156 ;  /* 0x0000389c01007387 */ /* 0x0001e80000100a00 */
[----:B------:R-:W2:Y:S01]  /*d740*/  @!P0 LDG.E.U16 R142, desc[UR20][R156.64] ;  /* 0x000000149c8e8981 */ /* 0x000ea2000c1e1500 */
[----:B------:R-:W-:-:S04]  /*d750*/  IMAD.WIDE R138, R250, 0x2, R138 ;  /* 0x00000002fa8a7825 */ /* 0x000fc800078e028a */
[----:B------:R-:W-:Y:S01]  /*d760*/  IMAD.WIDE R152, R250, 0x2, R152 ;  /* 0x00000002fa987825 */ /* 0x000fe200078e0298 */
[----:B------:R-:W-:Y:S04]  /*d770*/  STL.64 [R1+0x98], R138 ;  /* 0x0000988a01007387 */ /* 0x000fe80000100a00 */
[----:B------:R1:W-:Y:S04]  /*d780*/  STL.64 [R1+0x28], R152 ;  /* 0x0000289801007387 */ /* 0x0003e80000100a00 */
[----:B------:R-:W3:Y:S04]  /*d790*/  LDL.LU.64 R130, [R1+0x60] ;  /* 0x0000600001827983 */ /* 0x000ee80000300a00 */
[----:B------:R-:W4:Y:S04]  /*d7a0*/  LDL.LU.64 R158, [R1+0x58] ;  /* 0x00005800019e7983 */ /* 0x000f280000300a00 */
[----:B0-----:R-:W2:Y:S01]  /*d7b0*/  LDL.LU.64 R156, [R1+0x50] ;  /* 0x00005000019c7983 */ /* 0x001ea20000300a00 */
[----:B------:R-:W-:-:S04]  /*d7c0*/  SGXT.U32 R151, R151, 0x2 ;  /* 0x000000029797781a */ /* 0x000fc80000000000 */
[----:B------:R-:W-:-:S04]  /*d7d0*/  LOP3.LUT R151, R151, 0xc, RZ, 0xfc, !PT ;  /* 0x0000000c97977812 */ /* 0x000fc800078efcff */
[----:B------:R-:W-:Y:S02]  /*d7e0*/  ISETP.GE.AND P5, PT, R151, UR19, PT ;  /* 0x0000001397007c0c */ /* 0x000fe4000bfa6270 */
[----:B------:R-:W0:Y:S01]  /*d7f0*/  S2R R151, SR_TID.X ;  /* 0x0000000000977919 */ /* 0x000e220000002100 */
[----:B------:R-:W-:-:S10]  /*d800*/  PRMT R143, RZ, 0x7610, R143 ;  /* 0x00007610ff8f7816 */ /* 0x000fd4000000008f */
[----:B------:R1:W2:Y:S02]  /*d810*/  @!P5 LDG.E.U16 R143, desc[UR20][R152.64] ;  /* 0x00000014988fd981 */ /* 0x0002a4000c1e1500 */
[----:B-1----:R-:W1:Y:S01]  /*d820*/  S2R R152, SR_TID.X ;  /* 0x0000000000987919 */ /* 0x002e620000002100 */
[----:B0-----:R-:W-:-:S04]  /*d830*/  SHF.R.U32.HI R151, RZ, 0x6, R151 ;  /* 0x00000006ff977819 */ /* 0x001fc80000011697 */
[----:B------:R-:W-:-:S04]  /*d840*/  SGXT.U32 R151, R151, 0x2 ;  /* 0x000000029797781a */ /* 0x000fc80000000000 */
[----:B------:R-:W-:-:S04]  /*d850*/  LOP3.LUT R151, R151, 0x2c, RZ, 0xfc, !PT ;  /* 0x0000002c97977812 */ /* 0x000fc800078efcff */
[----:B------:R-:W-:Y:S02]  /*d860*/  ISETP.GE.AND P0, PT, R151, UR19, PT ;  /* 0x0000001397007c0c */ /* 0x000fe4000bf06270 */
[----:B------:R-:W-:-:S06]  /*d870*/  PRMT R140, RZ, 0x7610, R140 ;  /* 0x00007610ff8c7816 */ /* 0x000fcc000000008c */
[----:B------:R-:W2:Y:S01]  /*d880*/  @!P4 LDG.E.U16 R140, desc[UR20][R138.64] ;  /* 0x000000148a8cc981 */ /* 0x000ea2000c1e1500 */
[----:B-1----:R-:W-:-:S04]  /*d890*/  SHF.R.U32.HI R151, RZ, 0x6, R152 ;  /* 0x00000006ff977819 */ /* 0x002fc80000011698 */
[----:B------:R-:W-:-:S04]  /*d8a0*/  SGXT.U32 R151, R151, 0x2 ;  /* 0x000000029797781a */ /* 0x000fc80000000000 */
[----:B------:R-:W-:Y:S01]  /*d8b0*/  LOP3.LUT R151, R151, 0x30, RZ, 0xfc, !PT ;  /* 0x0000003097977812 */ /* 0x000fe200078efcff */
[----:B------:R-:W-:Y:S01]  /*d8c0*/  IMAD.WIDE R136, R250, 0x2, R136 ;  /* 0x00000002fa887825 */ /* 0x000fe200078e0288 */
[--C-:B------:R-:W-:Y:S01]  /*d8d0*/  SHF.R.U32.HI R153, RZ, 0x6, R152.reuse ;  /* 0x00000006ff997819 */ /* 0x100fe20000011698 */
[----:B------:R-:W2:Y:S01]  /*d8e0*/  LDL.LU.64 R138, [R1+0x558] ;  /* 0x00055800018a7983 */ /* 0x000ea20000300a00 */
[----:B------:R-:W-:Y:S02]  /*d8f0*/  ISETP.GE.AND P4, PT, R151, UR19, PT ;  /* 0x0000001397007c0c */ /* 0x000fe4000bf86270 */
[--C-:B------:R-:W-:Y:S02]  /*d900*/  SHF.R.U32.HI R151, RZ, 0x6, R152.reuse ;  /* 0x00000006ff977819 */ /* 0x100fe40000011698 */
[----:B------:R-:W-:Y:S02]  /*d910*/  SHF.R.U32.HI R152, RZ, 0x6, R152 ;  /* 0x00000006ff987819 */ /* 0x000fe40000011698 */
[----:B------:R-:W-:-:S02]  /*d920*/  SGXT.U32 R151, R151, 0x2 ;  /* 0x000000029797781a */ /* 0x000fc40000000000 */
[----:B------:R-:W-:Y:S02]  /*d930*/  SGXT.U32 R152, R152, 0x2 ;  /* 0x000000029898781a */ /* 0x000fe40000000000 */
[----:B------:R-:W-:Y:S02]  /*d940*/  SGXT.U32 R153, R153, 0x2 ;  /* 0x000000029999781a */ /* 0x000fe40000000000 */
[----:B------:R-:W-:Y:S02]  /*d950*/  PRMT R141, RZ, 0x7610, R141 ;  /* 0x00007610ff8d7816 */ /* 0x000fe4000000008d */
[----:B------:R-:W-:Y:S02]  /*d960*/  PRMT R126, RZ, 0x7610, R126 ;  /* 0x00007610ff7e7816 */ /* 0x000fe4000000007e */
[----:B------:R-:W-:Y:S02]  /*d970*/  LOP3.LUT R152, R152, 0x34, RZ, 0xfc, !PT ;  /* 0x0000003498987812 */ /* 0x000fe400078efcff */
[----:B------:R-:W-:Y:S01]  /*d980*/  LOP3.LUT R153, R153, 0x38, RZ, 0xfc, !PT ;  /* 0x0000003899997812 */ /* 0x000fe200078efcff */
[----:B------:R-:W2:Y:S01]  /*d990*/  @!P3 LDG.E.U16 R141, desc[UR20][R136.64] ;  /* 0x00000014888db981 */ /* 0x000ea2000c1e1500 */
[----:B------:R-:W-:-:S02]  /*d9a0*/  LOP3.LUT R151, R151, 0x3c, RZ, 0xfc, !PT ;  /* 0x0000003c97977812 */ /* 0x000fc400078efcff */
[----:B------:R-:W-:Y:S01]  /*d9b0*/  ISETP.GE.AND P3, PT, R152, UR19, PT ;  /* 0x0000001398007c0c */ /* 0x000fe2000bf66270 */
[----:B------:R-:W2:Y:S01]  /*d9c0*/  @!P2 LDG.E.U16 R126, desc[UR20][R134.64] ;  /* 0x00000014867ea981 */ /* 0x000ea2000c1e1500 */
[----:B------:R-:W-:Y:S02]  /*d9d0*/  ISETP.GE.AND P2, PT, R153, UR19, PT ;  /* 0x0000001399007c0c */ /* 0x000fe4000bf46270 */
[----:B------:R-:W-:Y:S02]  /*d9e0*/  ISETP.GE.AND P5, PT, R151, UR19, PT ;  /* 0x0000001397007c0c */ /* 0x000fe4000bfa6270 */
[----:B------:R-:W-:Y:S02]  /*d9f0*/  PRMT R127, RZ, 0x7610, R127 ;  /* 0x00007610ff7f7816 */ /* 0x000fe4000000007f */
[----:B------:R-:W-:Y:S02]  /*da00*/  PRMT R144, RZ, 0x7610, R144 ;  /* 0x00007610ff907816 */ /* 0x000fe40000000090 */
[----:B------:R-:W-:-:S02]  /*da10*/  PRMT R124, RZ, 0x7610, R124 ;  /* 0x00007610ff7c7816 */ /* 0x000fc4000000007c */
[----:B------:R-:W-:Y:S01]  /*da20*/  PRMT R145, RZ, 0x7610, R145 ;  /* 0x00007610ff917816 */ /* 0x000fe20000000091 */
[----:B------:R-:W2:Y:S01]  /*da30*/  @!P0 LDG.E.U16 R127, desc[UR20][R132.64] ;  /* 0x00000014847f8981 */ /* 0x000ea2000c1e1500 */
[----:B------:R-:W-:-:S06]  /*da40*/  PRMT R125, RZ, 0x7610, R125 ;  /* 0x00007610ff7d7816 */ /* 0x000fcc000000007d */
[----:B------:R-:W2:Y:S04]  /*da50*/  @!P5 LDG.E.U16 R125, desc[UR20][R154.64] ;  /* 0x000000149a7dd981 */ /* 0x000ea8000c1e1500 */
[----:B------:R0:W-:Y:S04]  /*da60*/  STL.64 [R1+0x88], R136 ;  /* 0x0000888801007387 */ /* 0x0001e80000100a00 */
[----:B0-----:R-:W2:Y:S04]  /*da70*/  LDL.LU.64 R136, [R1+0x550] ;  /* 0x0005500001887983 */ /* 0x001ea80000300a00 */
[----:B------:R-:W2:Y:S04]  /*da80*/  LDL.LU R152, [R1+0x548] ;  /* 0x0005480001987983 */ /* 0x000ea80000300800 */
[----:B------:R-:W2:Y:S04]  /*da90*/  LDL.LU.64 R134, [R1+0x540] ;  /* 0x0005400001867983 */ /* 0x000ea80000300a00 */
[----:B------:R-:W-:Y:S01]  /*daa0*/  STL [R1+0x2e4], R250 ;  /* 0x0002e4fa01007387 */ /* 0x000fe20000100800 */
[----:B---3--:R-:W-:-:S04]  /*dab0*/  IMAD.WIDE R130, R250, 0x2, R130 ;  /* 0x00000002fa827825 */ /* 0x008fc800078e0282 */
[C---:B----4-:R-:W-:Y:S01]  /*dac0*/  IMAD.WIDE R158, R250.reuse, 0x2, R158 ;  /* 0x00000002fa9e7825 */ /* 0x050fe200078e029e */
[----:B------:R-:W3:Y:S03]  /*dad0*/  @!P4 LDG.E.U16 R144, desc[UR20][R130.64] ;  /* 0x000000148290c981 */ /* 0x000ee6000c1e1500 */
[----:B--2---:R-:W-:Y:S01]  /*dae0*/  IMAD.WIDE R156, R250, 0x2, R156 ;  /* 0x00000002fa9c7825 */ /* 0x004fe200078e029c */
[----:B------:R-:W2:Y:S04]  /*daf0*/  @!P3 LDG.E.U16 R124, desc[UR20][R158.64] ;  /* 0x000000149e7cb981 */ /* 0x000ea8000c1e1500 */
[----:B------:R-:W4:Y:S01]  /*db00*/  @!P2 LDG.E.U16 R145, desc[UR20][R156.64] ;  /* 0x000000149c91a981 */ /* 0x000f22000c1e1500 */
[----:B------:R-:W-:Y:S06]  /*db10*/  BAR.SYNC.DEFER_BLOCKING 0x0 ;  /* 0x0000000000007b1d */ /* 0x000fec0000010000 */
[----:B------:R-:W-:Y:S04]  /*db20*/  STL.64 [R1+0x50], R156 ;  /* 0x0000509c01007387 */ /* 0x000fe80000100a00 */
[----:B------:R-:W-:Y:S04]  /*db30*/  STL.64 [R1+0x58], R158 ;  /* 0x0000589e01007387 */ /* 0x000fe80000100a00 */
[----:B------:R0:W-:Y:S04]  /*db40*/  STL.64 [R1+0x60], R130 ;  /* 0x0000608201007387 */ /* 0x0001e80000100a00 */
[----:B------:R-:W2:Y:S04]  /*db50*/  LDL.LU.64 R132, [R1+0x538] ;  /* 0x0005380001847983 */ /* 0x000ea80000300a00 */
[----:B------:R1:W-:Y:S04]  /*db60*/  STS.U16 [R2+UR9+0x22000], R150 ;  /* 0x0220009602007988 */ /* 0x0003e80008000409 */
[----:B0-----:R-:W2:Y:S04]  /*db70*/  LDL.LU.64 R130, [R1+0x530] ;  /* 0x0005300001827983 */ /* 0x001ea80000300a00 */
[----:B------:R-:W2:Y:S04]  /*db80*/  LDL.LU.64 R158, [R1+0x528] ;  /* 0x00052800019e7983 */ /* 0x000ea80000300a00 */
[----:B------:R-:W2:Y:S04]  /*db90*/  LDL.LU.64 R156, [R1+0x520] ;  /* 0x00052000019c7983 */ /* 0x000ea80000300a00 */
[----:B------:R-:W2:Y:S04]  /*dba0*/  LDL.LU.64 R154, [R1+0x518] ;  /* 0x00051800019a7983 */ /* 0x000ea80000300a00 */
[----:B------:R-:W-:Y:S04]  /*dbb0*/  STS.U16 [R2+UR9+0x22800], R147 ;  /* 0x0228009302007988 */ /* 0x000fe80008000409 */
[----:B-1----:R-:W2:Y:S04]  /*dbc0*/  LDL.LU.64 R150, [R1+0x20] ;  /* 0x0000200001967983 */ /* 0x002ea80000300a00 */
[----:B------:R0:W-:Y:S04]  /*dbd0*/  STS.U16 [R2+UR9+0x22c00], R146 ;  /* 0x022c009202007988 */ /* 0x0001e80008000409 */
[----:B------:R-:W-:Y:S04]  /*dbe0*/  STS.U16 [R2+UR9+0x22400], R149 ;  /* 0x0224009502007988 */ /* 0x000fe80008000409 */
[----:B------:R1:W-:Y:S04]  /*dbf0*/  STS.U16 [R2+UR9+0x23000], R148 ;  /* 0x0230009402007988 */ /* 0x0003e80008000409 */
[----:B0-----:R-:W3:Y:S04]  /*dc00*/  LDL.LU.64 R146, [R1] ;  /* 0x0000000001927983 */ /* 0x001ee80000300a00 */
[----:B-1----:R-:W4:Y:S01]  /*dc10*/  LDL.LU.64 R148, [R1+0x10] ;  /* 0x0000100001947983 */ /* 0x002f220000300a00 */
[----:B------:R-:W0:Y:S01]  /*dc20*/  S2R R153, SR_TID.X ;  /* 0x0000000000997919 */ /* 0x000e220000002100 */
[----:B------:R-:W-:-:S02]  /*dc30*/  PRMT R122, RZ, 0x7610, R122 ;  /* 0x00007610ff7a7816 */ /* 0x000fc4000000007a */
[----:B------:R-:W-:Y:S02]  /*dc40*/  PRMT R123, RZ, 0x7610, R123 ;  /* 0x00007610ff7b7816 */ /* 0x000fe4000000007b */
[----:B------:R-:W-:Y:S01]  /*dc50*/  PRMT R120, RZ, 0x7610, R120 ;  /* 0x00007610ff787816 */ /* 0x000fe20000000078 */
[C---:B------:R-:W-:Y:S01]  /*dc60*/  IMAD.WIDE R114, R251.reuse, 0x2, R114 ;  /* 0x00000002fb727825 */ /* 0x040fe200078e0272 */
[----:B------:R-:W-:Y:S02]  /*dc70*/  PRMT R121, RZ, 0x7610, R121 ;  /* 0x00007610ff797816 */ /* 0x000fe40000000079 */
[----:B------:R-:W-:Y:S01]  /*dc80*/  PRMT R118, RZ, 0x7610, R118 ;  /* 0x00007610ff767816 */ /* 0x000fe20000000076 */
[C---:B------:R-:W-:Y:S01]  /*dc90*/  IMAD.WIDE R112, R251.reuse, 0x2, R112 ;  /* 0x00000002fb707825 */ /* 0x040fe200078e0270 */
[----:B------:R-:W-:Y:S02]  /*dca0*/  PRMT R119, RZ, 0x7610, R119 ;  /* 0x00007610ff777816 */ /* 0x000fe40000000077 */
[----:B------:R-:W-:Y:S01]  /*dcb0*/  PRMT R116, RZ, 0x7610, R116 ;  /* 0x00007610ff747816 */ /* 0x000fe20000000074 */
[----:B------:R-:W-:Y:S01]  /*dcc0*/  IMAD.WIDE R110, R251, 0x2, R110 ;  /* 0x00000002fb6e7825 */ /* 0x000fe200078e026e */
[----:B0-----:R-:W-:-:S04]  /*dcd0*/  LOP3.LUT R153, R153, 0x3f, RZ, 0xc0, !PT ;  /* 0x0000003f99997812 */ /* 0x001fc800078ec0ff */
[----:B------:R-:W-:Y:S01]  /*dce0*/  ISETP.GE.AND P0, PT, R153, UR19, PT ;  /* 0x0000001399007c0c */ /* 0x000fe2000bf06270 */
[C---:B------:R-:W-:Y:S01]  /*dcf0*/  IMAD.WIDE R108, R251.reuse, 0x2, R108 ;  /* 0x00000002fb6c7825 */ /* 0x040fe200078e026c */
[----:B------:R-:W-:Y:S02]  /*dd00*/  PRMT R117, RZ, 0x7610, R117 ;  /* 0x00007610ff757816 */ /* 0x000fe40000000075 */
[----:B------:R-:W-:Y:S01]  /*dd10*/  PRMT R204, RZ, 0x7610, R204 ;  /* 0x00007610ffcc7816 */ /* 0x000fe200000000cc */
[C---:B------:R-:W-:Y:S01]  /*dd20*/  IMAD.WIDE R106, R251.reuse, 0x2, R106 ;  /* 0x00000002fb6a7825 */ /* 0x040fe200078e026a */
[----:B------:R-:W-:Y:S02]  /*dd30*/  PRMT R205, RZ, 0x7610, R205 ;  /* 0x00007610ffcd7816 */ /* 0x000fe400000000cd */
[----:B------:R-:W-:Y:S01]  /*dd40*/  PRMT R202, RZ, 0x7610, R202 ;  /* 0x00007610ffca7816 */ /* 0x000fe200000000ca */
[----:B------:R-:W-:Y:S01]  /*dd50*/  IMAD.WIDE R104, R251, 0x2, R104 ;  /* 0x00000002fb687825 */ /* 0x000fe200078e0268 */
[----:B------:R-:W-:-:S03]  /*dd60*/  PRMT R203, RZ, 0x7610, R203 ;  /* 0x00007610ffcb7816 */ /* 0x000fc600000000cb */
[C---:B------:R-:W-:Y:S01]  /*dd70*/  IMAD.WIDE R102, R251.reuse, 0x2, R102 ;  /* 0x00000002fb667825 */ /* 0x040fe200078e0266 */
[----:B------:R-:W4:Y:S01]  /*dd80*/  @!P0 LDG.E.U16 R121, desc[UR20][R114.64] ;  /* 0x0000001472798981 */ /* 0x000f22000c1e1500 */
[----:B------:R-:W-:Y:S02]  /*dd90*/  PRMT R200, RZ, 0x7610, R200 ;  /* 0x00007610ffc87816 */ /* 0x000fe400000000c8 */
[C---:B------:R-:W-:Y:S01]  /*dda0*/  IMAD.WIDE R100, R251.reuse, 0x2, R100 ;  /* 0x00000002fb647825 */ /* 0x040fe200078e0264 */
[----:B------:R-:W4:Y:S01]  /*ddb0*/  @!P0 LDG.E.U16 R118, desc[UR20][R112.64] ;  /* 0x0000001470768981 */ /* 0x000f22000c1e1500 */
[----:B------:R-:W-:Y:S02]  /*ddc0*/  PRMT R201, RZ, 0x7610, R201 ;  /* 0x00007610ffc97816 */ /* 0x000fe400000000c9 */
[----:B------:R-:W-:Y:S01]  /*ddd0*/  IMAD.WIDE R98, R251, 0x2, R98 ;  /* 0x00000002fb627825 */ /* 0x000fe200078e0262 */
[----:B------:R-:W4:Y:S01]  /*dde0*/  @!P0 LDG.E.U16 R119, desc[UR20][R110.64] ;  /* 0x000000146e778981 */ /* 0x000f22000c1e1500 */
[----:B------:R-:W-:-:S02]  /*ddf0*/  PRMT R198, RZ, 0x7610, R198 ;  /* 0x00007610ffc67816 */ /* 0x000fc400000000c6 */
        /* <DEDUP_REMOVED lines=30> */
[----:B------:R-:W-:Y:S01]  /*dfe0*/  IMAD.WIDE R74, R251, 0x2, R74 ;  /* 0x00000002fb4a7825 */ /* 0x000fe200078e024a */
[----:B------:R0:W-:Y:S01]  /*dff0*/  STS.U16 [R2+UR9+0x23400], R252 ;  /* 0x023400fc02007988 */ /* 0x0001e20008000409 */
[----:B------:R-:W-:-:S03]  /*e000*/  PRMT R189, RZ, 0x7610, R189 ;  /* 0x00007610ffbd7816 */ /* 0x000fc600000000bd */
[----:B------:R-:W4:Y:S01]  /*e010*/  @!P0 LDG.E.U16 R196, desc[UR20][R86.64] ;  /* 0x0000001456c48981 */ /* 0x000f22000c1e1500 */
[----:B------:R-:W-:-:S03]  /*e020*/  IMAD.WIDE R96, R251, 0x2, R96 ;  /* 0x00000002fb607825 */ /* 0x000fc600078e0260 */
[----:B------:R-:W4:Y:S01]  /*e030*/  @!P0 LDG.E.U16 R197, desc[UR20][R84.64] ;  /* 0x0000001454c58981 */ /* 0x000f22000c1e1500 */
[C---:B------:R-:W-:Y:S01]  /*e040*/  IMAD.WIDE R72, R251.reuse, 0x2, R72 ;  /* 0x00000002fb487825 */ /* 0x040fe200078e0248 */
[----:B0-----:R-:W-:Y:S02]  /*e050*/  PRMT R252, RZ, 0x7610, R252 ;  /* 0x00007610fffc7816 */ /* 0x001fe400000000fc */
[----:B------:R-:W4:Y:S01]  /*e060*/  @!P0 LDG.E.U16 R194, desc[UR20][R82.64] ;  /* 0x0000001452c28981 */ /* 0x000f22000c1e1500 */
[C---:B------:R-:W-:Y:S01]  /*e070*/  IMAD.WIDE R70, R251.reuse, 0x2, R70 ;  /* 0x00000002fb467825 */ /* 0x040fe200078e0246 */
[----:B------:R-:W-:Y:S02]  /*e080*/  PRMT R186, RZ, 0x7610, R186 ;  /* 0x00007610ffba7816 */ /* 0x000fe400000000ba */
[----:B------:R-:W4:Y:S01]  /*e090*/  @!P0 LDG.E.U16 R195, desc[UR20][R80.64] ;  /* 0x0000001450c38981 */ /* 0x000f22000c1e1500 */
[----:B------:R-:W-:Y:S01]  /*e0a0*/  IMAD.WIDE R68, R251, 0x2, R68 ;  /* 0x00000002fb447825 */ /* 0x000fe200078e0244 */
[----:B------:R-:W-:-:S02]  /*e0b0*/  PRMT R187, RZ, 0x7610, R187 ;  /* 0x00007610ffbb7816 */ /* 0x000fc400000000bb */
[----:B------:R-:W4:Y:S01]  /*e0c0*/  @!P0 LDG.E.U16 R192, desc[UR20][R78.64] ;  /* 0x000000144ec08981 */ /* 0x000f22000c1e1500 */
[C---:B------:R-:W-:Y:S01]  /*e0d0*/  IMAD.WIDE R66, R251.reuse, 0x2, R66 ;  /* 0x00000002fb427825 */ /* 0x040fe200078e0242 */
[----:B------:R-:W-:Y:S02]  /*e0e0*/  PRMT R184, RZ, 0x7610, R184 ;  /* 0x00007610ffb87816 */ /* 0x000fe400000000b8 */
        /* <DEDUP_REMOVED lines=82> */
[----:B------:R-:W-:-:S03]  /*e610*/  IMAD.WIDE R6, R251, 0x2, R6 ;  /* 0x00000002fb067825 */ /* 0x000fc600078e0206 */
[----:B------:R-:W4:Y:S01]  /*e620*/  @!P0 LDG.E.U16 R162, desc[UR20][R20.64] ;  /* 0x0000001414a28981 */ /* 0x000f22000c1e1500 */
[----:B------:R-:W-:-:S03]  /*e630*/  IMAD.WIDE R12, R251, 0x2, R12 ;  /* 0x00000002fb0c7825 */ /* 0x000fc600078e020c */
[----:B------:R-:W4:Y:S04]  /*e640*/  @!P0 LDG.E.U16 R163, desc[UR20][R18.64] ;  /* 0x0000001412a38981 */ /* 0x000f28000c1e1500 */
[----:B------:R-:W4:Y:S04]  /*e650*/  @!P0 LDG.E.U16 R160, desc[UR20][R16.64] ;  /* 0x0000001410a08981 */ /* 0x000f28000c1e1500 */
[----:B------:R-:W4:Y:S04]  /*e660*/  @!P0 LDG.E.U16 R161, desc[UR20][R14.64] ;  /* 0x000000140ea18981 */ /* 0x000f28000c1e1500 */
[----:B------:R-:W4:Y:S04]  /*e670*/  @!P0 LDG.E.U16 R167, desc[UR20][R10.64] ;  /* 0x000000140aa78981 */ /* 0x000f28000c1e1500 */
[----:B------:R-:W4:Y:S04]  /*e680*/  @!P0 LDG.E.U16 R166, desc[UR20][R8.64] ;  /* 0x0000001408a68981 */ /* 0x000f28000c1e1500 */
[----:B------:R-:W4:Y:S04]  /*e690*/  @!P0 LDG.E.U16 R249, desc[UR20][R12.64] ;  /* 0x000000140cf98981 */ /* 0x000f28000c1e1500 */
[----:B------:R-:W4:Y:S04]  /*e6a0*/  @!P0 LDG.E.U16 R248, desc[UR20][R6.64] ;  /* 0x0000001406f88981 */ /* 0x000f28000c1e1500 */
[----:B------:R-:W4:Y:S01]  /*e6b0*/  LDL.LU R153, [R1+0x510] ;  /* 0x0005100001997983 */ /* 0x000f220000300800 */
[----:B--2---:R-:W-:-:S05]  /*e6c0*/  IMAD.WIDE R150, R251, 0x2, R150 ;  /* 0x00000002fb967825 */ /* 0x004fca00078e0296 */
[----:B------:R-:W2:Y:S01]  /*e6d0*/  @!P0 LDG.E.U16 R122, desc[UR20][R150.64] ;  /* 0x00000014967a8981 */ /* 0x000ea2000c1e1500 */
[----:B---3--:R-:W-:-:S05]  /*e6e0*/  IMAD.WIDE R146, R251, 0x2, R146 ;  /* 0x00000002fb927825 */ /* 0x008fca00078e0292 */
[----:B------:R-:W3:Y:S01]  /*e6f0*/  @!P0 LDG.E.U16 R120, desc[UR20][R146.64] ;  /* 0x0000001492788981 */ /* 0x000ee2000c1e1500 */
[----:B----4-:R-:W-:-:S05]  /*e700*/  IMAD.WIDE R148, R251, 0x2, R148 ;  /* 0x00000002fb947825 */ /* 0x010fca00078e0294 */
[----:B------:R-:W4:Y:S04]  /*e710*/  @!P0 LDG.E.U16 R123, desc[UR20][R148.64] ;  /* 0x00000014947b8981 */ /* 0x000f28000c1e1500 */
[----:B------:R0:W-:Y:S04]  /*e720*/  STL.64 [R1+0x20], R150 ;  /* 0x0000209601007387 */ /* 0x0001e80000100a00 */
[----:B0-----:R-:W4:Y:S04]  /*e730*/  LDL.LU.64 R150, [R1+0x508] ;  /* 0x0005080001967983 */ /* 0x001f280000300a00 */
[----:B------:R-:W-:Y:S04]  /*e740*/  STL.64 [R1], R146 ;  /* 0x0000009201007387 */ /* 0x000fe80000100a00 */
[----:B------:R0:W-:Y:S04]  /*e750*/  STL.64 [R1+0x10], R148 ;  /* 0x0000109401007387 */ /* 0x0001e80000100a00 */
[----:B0-----:R-:W4:Y:S04]  /*e760*/  LDL.LU.64 R148, [R1+0x500] ;  /* 0x0005000001947983 */ /* 0x001f280000300a00 */
[----:B------:R-:W4:Y:S04]  /*e770*/  LDL.LU.64 R146, [R1+0x4f8] ;  /* 0x0004f80001927983 */ /* 0x000f280000300a00 */
        /* <DEDUP_REMOVED lines=39> */
[----:B------:R-:W-:Y:S04]  /*e9f0*/  STS.U16 [R2+UR9+0x10c00], R121 ;  /* 0x010c007902007988 */ /* 0x000fe80008000409 */
[----:B0-----:R-:W4:Y:S04]  /*ea00*/  LDL.LU R125, [R1+0x4d0] ;  /* 0x0004d000017d7983 */ /* 0x001f280000300800 */
        /* <DEDUP_REMOVED lines=13> */
[----:B--2---:R0:W-:Y:S04]  /*eae0*/  STS.U16 [R2+UR9+0x10000], R122 ;  /* 0x0100007a02007988 */ /* 0x0041e80008000409 */
[----:B0-----:R-:W2:Y:S04]  /*eaf0*/  LDL.LU R122, [R1+0x4cc] ;  /* 0x0004cc00017a7983 */ /* 0x001ea80000300800 */
[----:B---3--:R-:W-:Y:S04]  /*eb00*/  STS.U16 [R2+UR9+0x10800], R120 ;  /* 0x0108007802007988 */ /* 0x008fe80008000409 */
[----:B----4-:R0:W-:Y:S04]  /*eb10*/  STS.U16 [R2+UR9+0x10400], R123 ;  /* 0x0104007b02007988 */ /* 0x0101e80008000409 */
[----:B0-----:R-:W2:Y:S04]  /*eb20*/  LDL.LU R123, [R1+0x4c8] ;  /* 0x0004c800017b7983 */ /* 0x001ea80000300800 */
[----:B------:R-:W3:Y:S04]  /*eb30*/  LDL.LU R120, [R1+0x4c4] ;  /* 0x0004c40001787983 */ /* 0x000ee80000300800 */
[----:B------:R-:W3:Y:S04]  /*eb40*/  LDL.LU R121, [R1+0x4c0] ;  /* 0x0004c00001797983 */ /* 0x000ee80000300800 */
[----:B------:R-:W4:Y:S04]  /*eb50*/  LDL.LU R118, [R1+0x4bc] ;  /* 0x0004bc0001767983 */ /* 0x000f280000300800 */
[----:B------:R-:W4:Y:S04]  /*eb60*/  LDL.LU R119, [R1+0x4b8] ;  /* 0x0004b80001777983 */ /* 0x000f280000300800 */
[----:B------:R-:W2:Y:S04]  /*eb70*/  LDL.LU R116, [R1+0x4b4] ;  /* 0x0004b40001747983 */ /* 0x000ea80000300800 */
        /* <DEDUP_REMOVED lines=10> */
[----:B------:R0:W-:Y:S04]  /*ec20*/  STS.U16 [R2+UR9+0x14800], R197 ;  /* 0x014800c502007988 */ /* 0x0001e80008000409 */
[----:B------:R1:W-:Y:S04]  /*ec30*/  STS.U16 [R2+UR9+0x14c00], R194 ;  /* 0x014c00c202007988 */ /* 0x0003e80008000409 */
[----:B------:R1:W-:Y:S04]  /*ec40*/  STS.U16 [R2+UR9+0x15000], R195 ;  /* 0x015000c302007988 */ /* 0x0003e80008000409 */
[----:B0-----:R-:W2:Y:S04]  /*ec50*/  LDL.LU R197, [R1+0x488] ;  /* 0x0004880001c57983 */ /* 0x001ea80000300800 */
[----:B-1----:R-:W2:Y:S04]  /*ec60*/  LDL.LU R194, [R1+0x484] ;  /* 0x0004840001c27983 */ /* 0x002ea80000300800 */
[----:B------:R-:W2:Y:S04]  /*ec70*/  LDL.LU R195, [R1+0x480] ;  /* 0x0004800001c37983 */ /* 0x000ea80000300800 */
[----:B------:R0:W-:Y:S04]  /*ec80*/  STS.U16 [R2+UR9+0x15400], R192 ;  /* 0x015400c002007988 */ /* 0x0001e80008000409 */
[----:B------:R1:W-:Y:S01]  /*ec90*/  STS.U16 [R2+UR9+0x15800], R193 ;  /* 0x015800c102007988 */ /* 0x0003e20008000409 */
[----:B------:R-:W-:-:S03]  /*eca0*/  IMAD.WIDE R50, R251, 0x2, R50 ;  /* 0x00000002fb327825 */ /* 0x000fc600078e0232 */
[----:B------:R1:W-:Y:S04]  /*ecb0*/  STS.U16 [R2+UR9+0x15c00], R190 ;  /* 0x015c00be02007988 */ /* 0x0003e80008000409 */
[----:B0-----:R-:W2:Y:S04]  /*ecc0*/  LDL.LU R192, [R1+0x47c] ;  /* 0x00047c0001c07983 */ /* 0x001ea80000300800 */
[----:B-1----:R-:W2:Y:S04]  /*ecd0*/  LDL.LU R193, [R1+0x478] ;  /* 0x0004780001c17983 */ /* 0x002ea80000300800 */
[----:B------:R0:W-:Y:S04]  /*ece0*/  STS.U16 [R2+UR9+0x13000], R252 ;  /* 0x013000fc02007988 */ /* 0x0001e80008000409 */
[----:B------:R-:W2:Y:S04]  /*ecf0*/  LDL.LU R190, [R1+0x474] ;  /* 0x0004740001be7983 */ /* 0x000ea80000300800 */
[----:B------:R1:W-:Y:S01]  /*ed00*/  STS.U16 [R2+UR9+0x16000], R191 ;  /* 0x016000bf02007988 */ /* 0x0003e20008000409 */
[----:B0-----:R-:W-:-:S03]  /*ed10*/  PRMT R252, RZ, 0x7610, R252 ;  /* 0x00007610fffc7816 */ /* 0x001fc600000000fc */
[----:B------:R0:W-:Y:S04]  /*ed20*/  STS.U16 [R2+UR9+0x16400], R188 ;  /* 0x016400bc02007988 */ /* 0x0001e80008000409 */
[----:B------:R0:W-:Y:S04]  /*ed30*/  STS.U16 [R2+UR9+0x16800], R189 ;  /* 0x016800bd02007988 */ /* 0x0001e80008000409 */
[----:B-1----:R-:W2:Y:S04]  /*ed40*/  LDL.LU R191, [R1+0x470] ;  /* 0x0004700001bf7983 */ /* 0x002ea80000300800 */
[----:B0-----:R-:W2:Y:S04]  /*ed50*/  LDL.LU R188, [R1+0x46c] ;  /* 0x00046c0001bc7983 */ /* 0x001ea80000300800 */
        /* <DEDUP_REMOVED lines=8> */
[----:B------:R-:W2:Y:S04]  /*ede0*/  @!P0 LDG.E.U16 R252, desc[UR20][R50.64] ;  /* 0x0000001432fc8981 */ /* 0x000ea8000c1e1500 */
[----:B------:R1:W-:Y:S04]  /*edf0*/  STS.U16 [R2+UR9+0x17c00], R182 ;  /* 0x017c00b602007988 */ /* 0x0003e80008000409 */
[----:B0-----:R-:W3:Y:S04]  /*ee00*/  LDL.LU R185, [R1+0x458] ;  /* 0x0004580001b97983 */ /* 0x001ee80000300800 */
[----:B------:R0:W-:Y:S04]  /*ee10*/  STS.U16 [R2+UR9+0x18000], R183 ;  /* 0x018000b702007988 */ /* 0x0001e80008000409 */
[----:B-1----:R-:W3:Y:S04]  /*ee20*/  LDL.LU R182, [R1+0x454] ;  /* 0x0004540001b67983 */ /* 0x002ee80000300800 */
        /* <DEDUP_REMOVED lines=40> */
[----:B------:R-:W-:Y:S04]  /*f0b0*/  STS.U16 [R2+UR9+0x1dc00], R167 ;  /* 0x01dc00a702007988 */ /* 0x000fe80008000409 */
[----:B0-----:R-:W3:Y:S04]  /*f0c0*/  LDL.LU R161, [R1+0x400] ;  /* 0x0004000001a17983 */ /* 0x001ee80000300800 */
[----:B------:R0:W-:Y:S04]  /*f0d0*/  STS.U16 [R2+UR9+0x1e000], R166 ;  /* 0x01e000a602007988 */ /* 0x0001e80008000409 */
[----:B------:R-:W-:Y:S04]  /*f0e0*/  STS.U16 [R2+UR9+0x1d800], R249 ;  /* 0x01d800f902007988 */ /* 0x000fe80008000409 */
[----:B------:R1:W-:Y:S04]  /*f0f0*/  STS.U16 [R2+UR9+0x1e400], R248 ;  /* 0x01e400f802007988 */ /* 0x0003e80008000409 */
[----:B0-----:R-:W3:Y:S04]  /*f100*/  LDL.LU.64 R166, [R1+0x18] ;  /* 0x0000180001a67983 */ /* 0x001ee80000300a00 */
[----:B-1----:R-:W4:Y:S01]  /*f110*/  LDL.LU.64 R248, [R1+0x8] ;  /* 0x0000080001f87983 */ /* 0x002f220000300a00 */
[----:B------:R-:W-:Y:S01]  /*f120*/  IMAD.WIDE R4, R251, 0x2, R4 ;  /* 0x00000002fb047825 */ /* 0x000fe200078e0204 */
[----:B------:R-:W-:-:S02]  /*f130*/  PRMT R242, RZ, 0x7610, R242 ;  /* 0x00007610fff27816 */ /* 0x000fc400000000f2 */
[----:B--2---:R0:W-:Y:S02]  /*f140*/  STS.U16 [R2+UR9+0x18c00], R252 ;  /* 0x018c00fc02007988 */ /* 0x0041e40008000409 */
[----:B0-----:R-:W-:-:S06]  /*f150*/  PRMT R252, RZ, 0x7610, R252 ;  /* 0x00007610fffc7816 */ /* 0x001fcc00000000fc */
[----:B------:R-:W2:Y:S01]  /*f160*/  @!P0 LDG.E.U16 R252, desc[UR20][R4.64] ;  /* 0x0000001404fc8981 */ /* 0x000ea2000c1e1500 */
[----:B---3--:R-:W-:-:S05]  /*f170*/  IMAD.WIDE R166, R251, 0x2, R166 ;  /* 0x00000002fba67825 */ /* 0x008fca00078e02a6 */
[----:B------:R0:W3:Y:S01]  /*f180*/  @!P0 LDG.E.U16 R242, desc[UR20][R166.64] ;  /* 0x00000014a6f28981 */ /* 0x0000e2000c1e1500 */
[----:B----4-:R-:W-:-:S05]  /*f190*/  IMAD.WIDE R248, R251, 0x2, R248 ;  /* 0x00000002fbf87825 */ /* 0x010fca00078e02f8 */
[----:B------:R-:W-:Y:S04]  /*f1a0*/  STL.64 [R1+0x8], R248 ;  /* 0x000008f801007387 */ /* 0x000fe80000100a00 */
[----:B------:R1:W-:Y:S04]  /*f1b0*/  STL.64 [R1+0x18], R166 ;  /* 0x000018a601007387 */ /* 0x0003e80000100a00 */
[----:B-1----:R-:W0:Y:S01]  /*f1c0*/  LDL.LU.64 R166, [R1+0x3f8] ;  /* 0x0003f80001a67983 */ /* 0x002e220000300a00 */
[----:B------:R-:W-:Y:S01]  /*f1d0*/  PRMT R246, RZ, 0x7610, R246 ;  /* 0x00007610fff67816 */ /* 0x000fe200000000f6 */
[----:B------:R-:W-:Y:S01]  /*f1e0*/  IMAD.WIDE R130, R251, 0x2, R130 ;  /* 0x00000002fb827825 */ /* 0x000fe200078e0282 */
[----:B------:R-:W-:-:S02]  /*f1f0*/  PRMT R247, RZ, 0x7610, R247 ;  /* 0x00007610fff77816 */ /* 0x000fc400000000f7 */
[----:B------:R-:W-:Y:S01]  /*f200*/  PRMT R244, RZ, 0x7610, R244 ;  /* 0x00007610fff47816 */ /* 0x000fe200000000f4 */
[C---:B------:R-:W-:Y:S01]  /*f210*/  IMAD.WIDE R132, R251.reuse, 0x2, R132 ;  /* 0x00000002fb847825 */ /* 0x040fe200078e0284 */
[----:B------:R-:W-:Y:S01]  /*f220*/  PRMT R245, RZ, 0x7610, R245 ;  /* 0x00007610fff57816 */ /* 0x000fe200000000f5 */
[----:B------:R-:W4:Y:S02]  /*f230*/  @!P0 LDG.E.U16 R246, desc[UR20][R130.64] ;  /* 0x0000001482f68981 */ /* 0x000f24000c1e1500 */
[C---:B------:R-:W-:Y:S01]  /*f240*/  IMAD.WIDE R134, R251.reuse, 0x2, R134 ;  /* 0x00000002fb867825 */ /* 0x040fe200078e0286 */
[----:B------:R-:W-:Y:S01]  /*f250*/  PRMT R243, RZ, 0x7610, R243 ;  /* 0x00007610fff37816 */ /* 0x000fe200000000f3 */
[----:B------:R-:W3:Y:S02]  /*f260*/  @!P0 LDG.E.U16 R247, desc[UR20][R132.64] ;  /* 0x0000001484f78981 */ /* 0x000ee4000c1e1500 */
[C---:B------:R-:W-:Y:S01]  /*f270*/  IMAD.WIDE R138, R251.reuse, 0x2, R138 ;  /* 0x00000002fb8a7825 */ /* 0x040fe200078e028a */
[----:B------:R-:W-:Y:S01]  /*f280*/  PRMT R240, RZ, 0x7610, R240 ;  /* 0x00007610fff07816 */ /* 0x000fe200000000f0 */
[----:B------:R-:W3:Y:S02]  /*f290*/  @!P0 LDG.E.U16 R244, desc[UR20][R134.64] ;  /* 0x0000001486f48981 */ /* 0x000ee4000c1e1500 */
[C---:B------:R-:W-:Y:S01]  /*f2a0*/  IMAD.WIDE R136, R251.reuse, 0x2, R136 ;  /* 0x00000002fb887825 */ /* 0x040fe200078e0288 */
[----:B------:R-:W-:Y:S01]  /*f2b0*/  PRMT R241, RZ, 0x7610, R241 ;  /* 0x00007610fff17816 */ /* 0x000fe200000000f1 */
[----:B------:R-:W3:Y:S01]  /*f2c0*/  @!P0 LDG.E.U16 R243, desc[UR20][R248.64] ;  /* 0x00000014f8f38981 */ /* 0x000ee2000c1e1500 */
[----:B------:R-:W-:Y:S01]  /*f2d0*/  PRMT R238, RZ, 0x7610, R238 ;  /* 0x00007610ffee7816 */ /* 0x000fe200000000ee */
        /* <DEDUP_REMOVED lines=50> */
[----:B------:R-:W3:Y:S04]  /*f600*/  @!P0 LDG.E.U16 R227, desc[UR20][R158.64] ;  /* 0x000000149ee38981 */ /* 0x000ee8000c1e1500 */
[----:B--2---:R1:W-:Y:S01]  /*f610*/  STS.U16 [R2+UR9+0x1e800], R252 ;  /* 0x01e800fc02007988 */ /* 0x0043e20008000409 */
[----:B------:R-:W-:Y:S01]  /*f620*/  IMAD.WIDE R162, R251, 0x2, R162 ;  /* 0x00000002fba27825 */ /* 0x000fe200078e02a2 */
[----:B------:R-:W-:-:S02]  /*f630*/  PRMT R220, RZ, 0x7610, R220 ;  /* 0x00007610ffdc7816 */ /* 0x000fc400000000dc */
[----:B------:R-:W-:Y:S01]  /*f640*/  PRMT R221, RZ, 0x7610, R221 ;  /* 0x00007610ffdd7816 */ /* 0x000fe200000000dd */
[C---:B------:R-:W-:Y:S01]  /*f650*/  IMAD.WIDE R164, R251.reuse, 0x2, R164 ;  /* 0x00000002fba47825 */ /* 0x040fe200078e02a4 */
[----:B------:R-:W2:Y:S01]  /*f660*/  @!P0 LDG.E.U16 R224, desc[UR20][R160.64] ;  /* 0x00000014a0e08981 */ /* 0x000ea2000c1e1500 */
[----:B-1----:R-:W-:Y:S02]  /*f670*/  PRMT R252, RZ, 0x7610, R252 ;  /* 0x00007610fffc7816 */ /* 0x002fe400000000fc */
[C---:B------:R-:W-:Y:S01]  /*f680*/  IMAD.WIDE R168, R251.reuse, 0x2, R168 ;  /* 0x00000002fba87825 */ /* 0x040fe200078e02a8 */
[----:B------:R-:W-:Y:S01]  /*f690*/  PRMT R218, RZ, 0x7610, R218 ;  /* 0x00007610ffda7816 */ /* 0x000fe200000000da */
[----:B------:R-:W2:Y:S04]  /*f6a0*/  @!P0 LDG.E.U16 R225, desc[UR20][R162.64] ;  /* 0x00000014a2e18981 */ /* 0x000ea8000c1e1500 */
[----:B------:R-:W2:Y:S01]  /*f6b0*/  @!P0 LDG.E.U16 R252, desc[UR20][R138.64] ;  /* 0x000000148afc8981 */ /* 0x000ea2000c1e1500 */
[----:B------:R-:W-:Y:S01]  /*f6c0*/  IMAD.WIDE R170, R251, 0x2, R170 ;  /* 0x00000002fbaa7825 */ /* 0x000fe200078e02aa */
[----:B------:R-:W-:-:S02]  /*f6d0*/  PRMT R219, RZ, 0x7610, R219 ;  /* 0x00007610ffdb7816 */ /* 0x000fc400000000db */
[----:B------:R-:W2:Y:S01]  /*f6e0*/  @!P0 LDG.E.U16 R222, desc[UR20][R164.64] ;  /* 0x00000014a4de8981 */ /* 0x000ea2000c1e1500 */
[C---:B------:R-:W-:Y:S01]  /*f6f0*/  IMAD.WIDE R172, R251.reuse, 0x2, R172 ;  /* 0x00000002fbac7825 */ /* 0x040fe200078e02ac */
[----:B------:R-:W-:Y:S02]  /*f700*/  PRMT R216, RZ, 0x7610, R216 ;  /* 0x00007610ffd87816 */ /* 0x000fe400000000d8 */
[----:B------:R-:W-:Y:S01]  /*f710*/  PRMT R217, RZ, 0x7610, R217 ;  /* 0x00007610ffd97816 */ /* 0x000fe200000000d9 */
[C---:B------:R-:W-:Y:S01]  /*f720*/  IMAD.WIDE R174, R251.reuse, 0x2, R174 ;  /* 0x00000002fbae7825 */ /* 0x040fe200078e02ae */
[----:B------:R-:W2:Y:S01]  /*f730*/  @!P0 LDG.E.U16 R220, desc[UR20][R168.64] ;  /* 0x00000014a8dc8981 */ /* 0x000ea2000c1e1500 */
[----:B------:R-:W-:Y:S02]  /*f740*/  PRMT R214, RZ, 0x7610, R214 ;  /* 0x00007610ffd67816 */ /* 0x000fe400000000d6 */
[----:B------:R-:W-:Y:S01]  /*f750*/  IMAD.WIDE R176, R251, 0x2, R176 ;  /* 0x00000002fbb07825 */ /* 0x000fe200078e02b0 */
[----:B------:R-:W2:Y:S01]  /*f760*/  @!P0 LDG.E.U16 R221, desc[UR20][R170.64] ;  /* 0x00000014aadd8981 */ /* 0x000ea2000c1e1500 */
[----:B------:R-:W-:-:S02]  /*f770*/  PRMT R215, RZ, 0x7610, R215 ;  /* 0x00007610ffd77816 */ /* 0x000fc400000000d7 */
[C---:B------:R-:W-:Y:S01]  /*f780*/  IMAD.WIDE R178, R251.reuse, 0x2, R178 ;  /* 0x00000002fbb27825 */ /* 0x040fe200078e02b2 */
[----:B------:R-:W2:Y:S01]  /*f790*/  @!P0 LDG.E.U16 R218, desc[UR20][R172.64] ;  /* 0x00000014acda8981 */ /* 0x000ea2000c1e1500 */
[----:B------:R-:W-:Y:S02]  /*f7a0*/  PRMT R212, RZ, 0x7610, R212 ;  /* 0x00007610ffd47816 */ /* 0x000fe400000000d4 */
        /* <DEDUP_REMOVED lines=21> */
[C---:B------:R-:W-:Y:S01]  /*f900*/  IMAD.WIDE R194, R251.reuse, 0x2, R194 ;  /* 0x00000002fbc27825 */ /* 0x040fe200078e02c2 */
[----:B------:R-:W2:Y:S03]  /*f910*/  @!P0 LDG.E.U16 R210, desc[UR20][R188.64] ;  /* 0x00000014bcd28981 */ /* 0x000ea6000c1e1500 */
[C---:B------:R-:W-:Y:S01]  /*f920*/  IMAD.WIDE R196, R251.reuse, 0x2, R196 ;  /* 0x00000002fbc47825 */ /* 0x040fe200078e02c4 */
[----:B------:R-:W2:Y:S03]  /*f930*/  @!P0 LDG.E.U16 R211, desc[UR20][R190.64] ;  /* 0x00000014bed38981 */ /* 0x000ea6000c1e1500 */
[C---:B------:R-:W-:Y:S01]  /*f940*/  IMAD.WIDE R198, R251.reuse, 0x2, R198 ;  /* 0x00000002fbc67825 */ /* 0x040fe200078e02c6 */
[----:B------:R-:W2:Y:S04]  /*f950*/  @!P0 LDG.E.U16 R208, desc[UR20][R192.64] ;  /* 0x00000014c0d08981 */ /* 0x000ea8000c1e1500 */
[----:B------:R-:W2:Y:S04]  /*f960*/  @!P0 LDG.E.U16 R209, desc[UR20][R194.64] ;  /* 0x00000014c2d18981 */ /* 0x000ea8000c1e1500 */
[----:B------:R-:W2:Y:S04]  /*f970*/  @!P0 LDG.E.U16 R206, desc[UR20][R196.64] ;  /* 0x00000014c4ce8981 */ /* 0x000ea8000c1e1500 */
[----:B------:R-:W2:Y:S04]  /*f980*/  @!P0 LDG.E.U16 R207, desc[UR20][R198.64] ;  /* 0x00000014c6cf8981 */ /* 0x000ea8000c1e1500 */
[----:B------:R-:W2:Y:S01]  /*f990*/  LDL.LU.64 R248, [R1+0x3f0] ;  /* 0x0003f00001f87983 */ /* 0x000ea20000300a00 */
[----:B0-----:R-:W-:-:S05]  /*f9a0*/  IMAD.WIDE R166, R251, 0x2, R166 ;  /* 0x00000002fba67825 */ /* 0x001fca00078e02a6 */
[----:B------:R-:W2:Y:S04]  /*f9b0*/  @!P0 LDG.E.U16 R223, desc[UR20][R166.64] ;  /* 0x00000014a6df8981 */ /* 0x000ea8000c1e1500 */
[----:B----4-:R0:W-:Y:S04]  /*f9c0*/  STS.U16 [R2+UR9+0x1ec00], R246 ;  /* 0x01ec00f602007988 */ /* 0x0101e80008000409 */
[----:B---3--:R1:W-:Y:S04]  /*f9d0*/  STS.U16 [R2+UR9+0x1f000], R247 ;  /* 0x01f000f702007988 */ /* 0x0083e80008000409 */
[----:B------:R3:W-:Y:S04]  /*f9e0*/  STS.U16 [R2+UR9+0x1f400], R244 ;  /* 0x01f400f402007988 */ /* 0x0007e80008000409 */
[----:B0-----:R-:W4:Y:S04]  /*f9f0*/  LDL.LU R246, [R1+0x3ec] ;  /* 0x0003ec0001f67983 */ /* 0x001f280000300800 */
[----:B-1----:R-:W4:Y:S04]  /*fa00*/  LDL.LU R247, [R1+0x3e8] ;  /* 0x0003e80001f77983 */ /* 0x002f280000300800 */
[----:B---3--:R-:W3:Y:S04]  /*fa10*/  LDL.LU R244, [R1+0x3e4] ;  /* 0x0003e40001f47983 */ /* 0x008ee80000300800 */
[----:B------:R0:W-:Y:S04]  /*fa20*/  STS.U16 [R2+UR9+0x1f800], R245 ;  /* 0x01f800f502007988 */ /* 0x0001e80008000409 */
[----:B0-----:R-:W3:Y:S01]  /*fa30*/  LDL.LU R245, [R1+0x3e0] ;  /* 0x0003e00001f57983 */ /* 0x001ee20000300800 */
[----:B------:R-:W-:Y:S01]  /*fa40*/  PRMT R128, RZ, 0x7610, R128 ;  /* 0x00007610ff807816 */ /* 0x000fe20000000080 */
[----:B------:R-:W-:Y:S01]  /*fa50*/  IMAD.WIDE R200, R251, 0x2, R200 ;  /* 0x00000002fbc87825 */ /* 0x000fe200078e02c8 */
[----:B------:R-:W-:-:S03]  /*fa60*/  PRMT R129, RZ, 0x7610, R129 ;  /* 0x00007610ff817816 */ /* 0x000fc60000000081 */
[C---:B------:R-:W-:Y:S01]  /*fa70*/  IMAD.WIDE R202, R251.reuse, 0x2, R202 ;  /* 0x00000002fbca7825 */ /* 0x040fe200078e02ca */
[----:B------:R-:W3:Y:S04]  /*fa80*/  @!P0 LDG.E.U16 R128, desc[UR20][R200.64] ;  /* 0x00000014c8808981 */ /* 0x000ee8000c1e1500 */
[----:B------:R-:W3:Y:S04]  /*fa90*/  @!P0 LDG.E.U16 R129, desc[UR20][R202.64] ;  /* 0x00000014ca818981 */ /* 0x000ee8000c1e1500 */
[----:B--2---:R-:W-:Y:S04]  /*faa0*/  STS.U16 [R2+UR9+0x1fc00], R252 ;  /* 0x01fc00fc02007988 */ /* 0x004fe80008000409 */
[----:B------:R0:W-:Y:S04]  /*fab0*/  STS.U16 [R3+UR9+0x10200], R242 ;  /* 0x010200f203007988 */ /* 0x0001e80008000409 */
[----:B------:R1:W-:Y:S04]  /*fac0*/  STS.U16 [R3+UR9+0x10600], R243 ;  /* 0x010600f303007988 */ /* 0x0003e80008000409 */
[----:B------:R2:W-:Y:S04]  /*fad0*/  STS.U16 [R3+UR9+0x10a00], R240 ;  /* 0x010a00f003007988 */ /* 0x0005e80008000409 */
[----:B0-----:R-:W3:Y:S04]  /*fae0*/  LDL.LU R242, [R1+0x3dc] ;  /* 0x0003dc0001f27983 */ /* 0x001ee80000300800 */
[----:B-1----:R-:W4:Y:S04]  /*faf0*/  LDL.LU R243, [R1+0x3d8] ;  /* 0x0003d80001f37983 */ /* 0x002f280000300800 */
[----:B--2---:R-:W2:Y:S04]  /*fb00*/  LDL.LU R240, [R1+0x3d4] ;  /* 0x0003d40001f07983 */ /* 0x004ea80000300800 */
[----:B------:R0:W-:Y:S04]  /*fb10*/  STS.U16 [R3+UR9+0x10e00], R241 ;  /* 0x010e00f103007988 */ /* 0x0001e80008000409 */
[----:B------:R1:W-:Y:S04]  /*fb20*/  STS.U16 [R3+UR9+0x11200], R238 ;  /* 0x011200ee03007988 */ /* 0x0003e80008000409 */
        /* <DEDUP_REMOVED lines=34> */
[----:B------:R-:W-:Y:S04]  /*fd50*/  STS.U16 [R3+UR9+0x15a00], R220 ;  /* 0x015a00dc03007988 */ /* 0x000fe80008000409 */
[----:B------:R-:W-:Y:S04]  /*fd60*/  STS.U16 [R3+UR9+0x15e00], R221 ;  /* 0x015e00dd03007988 */ /* 0x000fe80008000409 */
[----:B------:R-:W-:Y:S04]  /*fd70*/  STS.U16 [R3+UR9+0x16200], R218 ;  /* 0x016200da03007988 */ /* 0x000fe80008000409 */
[----:B------:R-:W-:Y:S04]  /*fd80*/  STS.U16 [R3+UR9+0x16600], R219 ;  /* 0x016600db03007988 */ /* 0x000fe80008000409 */
[----:B------:R-:W-:Y:S04]  /*fd90*/  STS.U16 [R3+UR9+0x16a00], R216 ;  /* 0x016a00d803007988 */ /* 0x000fe80008000409 */
[----:B------:R0:W-:Y:S04]  /*fda0*/  STS.U16 [R3+UR9+0x15600], R223 ;  /* 0x015600df03007988 */ /* 0x0001e80008000409 */
[----:B------:R1:W-:Y:S04]  /*fdb0*/  STS.U16 [R3+UR9+0x16e00], R217 ;  /* 0x016e00d903007988 */ /* 0x0003e80008000409 */
[----:B0-----:R-:W4:Y:S04]  /*fdc0*/  LDL.LU R223, [R1+0x380] ;  /* 0x0003800001df7983 */ /* 0x001f280000300800 */
[----:B------:R-:W4:Y:S04]  /*fdd0*/  LDL.LU R220, [R1+0x37c] ;  /* 0x00037c0001dc7983 */ /* 0x000f280000300800 */
[----:B------:R-:W4:Y:S04]  /*fde0*/  LDL.LU R221, [R1+0x378] ;  /* 0x0003780001dd7983 */ /* 0x000f280000300800 */
[----:B------:R-:W4:Y:S04]  /*fdf0*/  LDL.LU R218, [R1+0x374] ;  /* 0x0003740001da7983 */ /* 0x000f280000300800 */
[----:B------:R-:W4:Y:S04]  /*fe00*/  LDL.LU R219, [R1+0x370] ;  /* 0x0003700001db7983 */ /* 0x000f280000300800 */
[----:B------:R-:W4:Y:S04]  /*fe10*/  LDL.LU R216, [R1+0x36c] ;  /* 0x00036c0001d87983 */ /* 0x000f280000300800 */
[----:B-1----:R-:W4:Y:S04]  /*fe20*/  LDL.LU R217, [R1+0x368] ;  /* 0x0003680001d97983 */ /* 0x002f280000300800 */
        /* <DEDUP_REMOVED lines=19> */
[----:B0-----:R-:W4:Y:S01]  /*ff60*/  LDL.LU R207, [R1+0x340] ;  /* 0x0003400001cf7983 */ /* 0x001f220000300800 */
[----:B------:R-:W-:Y:S01]  /*ff70*/  PRMT R252, RZ, 0x7610, R252 ;  /* 0x00007610fffc7816 */ /* 0x000fe200000000fc */
[----:B------:R-:W-:-:S02]  /*ff80*/  IMAD.WIDE R204, R251, 0x2, R204 ;  /* 0x00000002fbcc7825 */ /* 0x000fc400078e02cc */
[----:B---3--:R0:W-:Y:S04]  /*ff90*/  STS.U16 [R3+UR9+0x19a00], R128 ;  /* 0x019a008003007988 */ /* 0x0081e80008000409 */
[----:B------:R-:W3:Y:S04]  /*ffa0*/  @!P0 LDG.E.U16 R252, desc[UR20][R204.64] ;  /* 0x00000014ccfc8981 */ /* 0x000ee8000c1e1500 */
[----:B------:R1:W-:Y:S04]  /*ffb0*/  STS.U16 [R3+UR9+0x19e00], R129 ;  /* 0x019e008103007988 */ /* 0x0003e80008000409 */
[----:B0-----:R-:W3:Y:S04]  /*ffc0*/  LDL.LU R128, [R1+0x33c] ;  /* 0x00033c0001807983 */ /* 0x001ee80000300800 */
[----:B-1----:R-:W3:Y:S01]  /*ffd0*/  LDL.LU R129, [R1+0x338] ;  /* 0x0003380001817983 */ /* 0x002ee20000300800 */
[----:B------:R-:W-:-:S02]  /*ffe0*/  PRMT R96, RZ, 0x7610, R96 ;  /* 0x00007610ff607816 */ /* 0x000fc40000000060 */
[----:B------:R-:W-:Y:S02]  /*fff0*/  PRMT R97, RZ, 0x7610, R97 ;  /* 0x00007610ff617816 */ /* 0x000fe40000000061 */
[----:B------:R-:W-:Y:S02]  /*10000*/  PRMT R98, RZ, 0x7610, R98 ;  /* 0x00007610ff627816 */ /* 0x000fe40000000062 */
[----:B------:R-:W-:Y:S02]  /*10010*/  PRMT R99, RZ, 0x7610, R99 ;  /* 0x00007610ff637816 */ /* 0x000fe40000000063 */
[----:B------:R-:W-:Y:S02]  /*10020*/  PRMT R100, RZ, 0x7610, R100 ;  /* 0x00007610ff647816 */ /* 0x000fe40000000064 */
[----:B------:R-:W-:Y:S02]  /*10030*/  PRMT R101, RZ, 0x7610, R101 ;  /* 0x00007610ff657816 */ /* 0x000fe40000000065 */
        /* <DEDUP_REMOVED lines=8> */
[----:B------:R-:W-:Y:S01]  /*100c0*/  PRMT R110, RZ, 0x7610, R110 ;  /* 0x00007610ff6e7816 */ /* 0x000fe2000000006e */
[C---:B--2---:R-:W-:Y:S01]  /*100d0*/  IMAD.WIDE R236, R251.reuse, 0x2, R236 ;  /* 0x00000002fbec7825 */ /* 0x044fe200078e02ec */
[----:B------:R-:W-:Y:S02]  /*100e0*/  PRMT R111, RZ, 0x7610, R111 ;  /* 0x00007610ff6f7816 */ /* 0x000fe4000000006f */
[----:B------:R-:W-:Y:S01]  /*100f0*/  PRMT R112, RZ, 0x7610, R112 ;  /* 0x00007610ff707816 */ /* 0x000fe20000000070 */
[C---:B------:R-:W-:Y:S01]  /*10100*/  IMAD.WIDE R238, R251.reuse, 0x2, R238 ;  /* 0x00000002fbee7825 */ /* 0x040fe200078e02ee */
[----:B------:R-:W-:Y:S02]  /*10110*/  PRMT R113, RZ, 0x7610, R113 ;  /* 0x00007610ff717816 */ /* 0x000fe40000000071 */
[----:B------:R-:W-:Y:S01]  /*10120*/  PRMT R114, RZ, 0x7610, R114 ;  /* 0x00007610ff727816 */ /* 0x000fe20000000072 */
[C---:B------:R-:W-:Y:S01]  /*10130*/  IMAD.WIDE R240, R251.reuse, 0x2, R240 ;  /* 0x00000002fbf07825 */ /* 0x040fe200078e02f0 */
[----:B------:R-:W-:Y:S01]  /*10140*/  PRMT R115, RZ, 0x7610, R115 ;  /* 0x00007610ff737816 */ /* 0x000fe20000000073 */
[----:B------:R-:W2:Y:S01]  /*10150*/  @!P0 LDG.E.U16 R111, desc[UR20][R236.64] ;  /* 0x00000014ec6f8981 */ /* 0x000ea2000c1e1500 */
[----:B------:R-:W-:Y:S01]  /*10160*/  PRMT R250, RZ, 0x7610, R250 ;  /* 0x00007610fffa7816 */ /* 0x000fe200000000fa */
[C---:B----4-:R-:W-:Y:S01]  /*10170*/  IMAD.WIDE R242, R251.reuse, 0x2, R242 ;  /* 0x00000002fbf27825 */ /* 0x050fe200078e02f2 */
[----:B------:R-:W-:Y:S01]  /*10180*/  PRMT R0, RZ, 0x7610, R0 ;  /* 0x00007610ff007816 */ /* 0x000fe20000000000 */
[----:B------:R-:W4:Y:S02]  /*10190*/  @!P0 LDG.E.U16 R112, desc[UR20][R238.64] ;  /* 0x00000014ee708981 */ /* 0x000f24000c1e1500 */
[----:B------:R-:W-:-:S02]  /*101a0*/  IMAD.WIDE R244, R251, 0x2, R244 ;  /* 0x00000002fbf47825 */ /* 0x000fc400078e02f4 */
[----:B------:R-:W4:Y:S02]  /*101b0*/  @!P0 LDG.E.U16 R113, desc[UR20][R240.64] ;  /* 0x00000014f0718981 */ /* 0x000f24000c1e1500 */
[C---:B------:R-:W-:Y:S02]  /*101c0*/  IMAD.WIDE R234, R251.reuse, 0x2, R234 ;  /* 0x00000002fbea7825 */ /* 0x040fe400078e02ea */
[----:B------:R-:W4:Y:S02]  /*101d0*/  @!P0 LDG.E.U16 R114, desc[UR20][R242.64] ;  /* 0x00000014f2728981 */ /* 0x000f24000c1e1500 */
[C---:B------:R-:W-:Y:S02]  /*101e0*/  IMAD.WIDE R246, R251.reuse, 0x2, R246 ;  /* 0x00000002fbf67825 */ /* 0x040fe400078e02f6 */
[----:B------:R-:W4:Y:S02]  /*101f0*/  @!P0 LDG.E.U16 R110, desc[UR20][R234.64] ;  /* 0x00000014ea6e8981 */ /* 0x000f24000c1e1500 */
[----:B------:R-:W-:-:S02]  /*10200*/  IMAD.WIDE R232, R251, 0x2, R232 ;  /* 0x00000002fbe87825 */ /* 0x000fc400078e02e8 */
[----:B------:R-:W4:Y:S04]  /*10210*/  @!P0 LDG.E.U16 R115, desc[UR20][R244.64] ;  /* 0x00000014f4738981 */ /* 0x000f28000c1e1500 */
[----:B------:R-:W4:Y:S01]  /*10220*/  @!P0 LDG.E.U16 R109, desc[UR20][R232.64] ;  /* 0x00000014e86d8981 */ /* 0x000f22000c1e1500 */
[----:B------:R-:W-:-:S03]  /*10230*/  IMAD.WIDE R248, R251, 0x2, R248 ;  /* 0x00000002fbf87825 */ /* 0x000fc600078e02f8 */
[----:B------:R-:W4:Y:S04]  /*10240*/  @!P0 LDG.E.U16 R250, desc[UR20][R246.64] ;  /* 0x00000014f6fa8981 */ /* 0x000f28000c1e1500 */
[----:B------:R-:W4:Y:S01]  /*10250*/  @!P0 LDG.E.U16 R0, desc[UR20][R248.64] ;  /* 0x00000014f8008981 */ /* 0x000f22000c1e1500 */
[----:B------:R-:W-:-:S05]  /*10260*/  IMAD.WIDE R230, R251, 0x2, R230 ;  /* 0x00000002fbe67825 */ /* 0x000fca00078e02e6 */
        /* <DEDUP_REMOVED lines=24> */
[----:B------:R-:W4:Y:S04]  /*103f0*/  @!P0 LDG.E.U16 R96, desc[UR20][R206.64] ;  /* 0x00000014ce608981 */ /* 0x000f28000c1e1500 */
[----:B---3--:R0:W-:Y:S02]  /*10400*/  STS.U16 [R3+UR9+0x1a200], R252 ;  /* 0x01a200fc03007988 */ /* 0x0081e40008000409 */
[----:B0-----:R-:W-:Y:S01]  /*10410*/  PRMT R252, RZ, 0x7610, R252 ;  /* 0x00007610fffc7816 */ /* 0x001fe200000000fc */
[----:B------:R-:W-:-:S05]  /*10420*/  IMAD.WIDE R128, R251, 0x2, R128 ;  /* 0x00000002fb807825 */ /* 0x000fca00078e0280 */
[----:B------:R-:W3:Y:S04]  /*10430*/  @!P0 LDG.E.U16 R252, desc[UR20][R128.64] ;  /* 0x0000001480fc8981 */ /* 0x000ee8000c1e1500 */
[----:B--2---:R-:W-:Y:S04]  /*10440*/  STS.U16 [R3+UR9+0x1e200], R111 ;  /* 0x01e2006f03007988 */ /* 0x004fe80008000409 */
        /* <DEDUP_REMOVED lines=20> */
[----:B------:R0:W-:Y:S04]  /*10590*/  STS.U16 [R3+UR9+0x1a600], R96 ;  /* 0x01a6006003007988 */ /* 0x0001e80008000409 */
[----:B0-----:R0:W5:Y:S04]  /*105a0*/  LDL.LU R96, [R1+0x334] ;  /* 0x0003340001607983 */ /* 0x0011680000300800 */
[----:B------:R0:W5:Y:S04]  /*105b0*/  LDL.LU R97, [R1+0x330] ;  /* 0x0003300001617983 */ /* 0x0001680000300800 */
        /* <DEDUP_REMOVED lines=20> */
[----:B---3--:R0:W-:Y:S01]  /*10700*/  STS.U16 [R3+UR9+0x1fe00], R252 ;  /* 0x01fe00fc03007988 */ /* 0x0081e20008000409 */
[----:B------:R1:W-:Y:S06]  /*10710*/  MEMBAR.ALL.CTA ;  /* 0x0000000000007992 */ /* 0x0003ec0000008000 */
[----:B-1----:R-:W1:Y:S01]  /*10720*/  FENCE.VIEW.ASYNC.S ;  /* 0x00000000000073c6 */ /* 0x002e620000000000 */
[----:B------:R-:W-:-:S04]  /*10730*/  ULEA UR11, UR18, UR9, 0x3 ;  /* 0x00000009120b7291 */ /* 0x000fc8000f8e18ff */
[----:B------:R-:W-:Y:S01]  /*10740*/  UIADD3 UR11, UPT, UPT, UR11, 0x24000, URZ ;  /* 0x000240000b0b7890 */ /* 0x000fe2000fffe0ff */
[----:B-1----:R-:W-:Y:S06]  /*10750*/  BAR.SYNC.DEFER_BLOCKING 0x0 ;  /* 0x0000000000007b1d */ /* 0x002fec0000010000 */
[----:B0-----:R-:W-:Y:S05]  /*10760*/  @P6 BRA `(.L_x_9) ;  /* 0x0000000000886947 */ /* 0x001fea0003800000 */
[----:B------:R-:W-:Y:S02]  /*10770*/  UIADD3 UR48, UPT, UPT, UR8, 0x100000, URZ ;  /* 0x0010000008307890 */ /* 0x000fe4000fffe0ff */
[----:B------:R-:W-:Y:S02]  /*10780*/  UIADD3 UR49, UPT, UPT, UR8, 0x100000, URZ ;  /* 0x0010000008317890 */ /* 0x000fe4000fffe0ff */
[----:B------:R-:W-:Y:S01]  /*10790*/  UIADD3 UR54, UPT, UPT, UR8, 0x100000, URZ ;  /* 0x0010000008367890 */ /* 0x000fe2000fffe0ff */
[----:B------:R-:W-:Y:S01]  /*107a0*/  UMOV UR16, 0x0 ;  /* 0x0000000000107882 */ /* 0x000fe20000000000 */
[----:B------:R-:W-:Y:S01]  /*107b0*/  UMOV UR17, 0x4408010 ;  /* 0x0440801000117882 */ /* 0x000fe20000000000 */
[----:B------:R-:W-:Y:S01]  /*107c0*/  UMOV UR13, 0x40004040 ;  /* 0x40004040000d7882 */ /* 0x000fe20000000000 */
[----:B------:R-:W-:Y:S02]  /*107d0*/  UIADD3 UR55, UPT, UPT, UR8, 0x100000, URZ ;  /* 0x0010000008377890 */ /* 0x000fe4000fffe0ff */
[----:B------:R0:W-:Y:S01]  /*107e0*/  UTCHMMA gdesc[UR14], gdesc[UR12], tmem[UR8], tmem[UR16], idesc[UR17], UPT ;  /* 0x00ff100c0e0075ea */ /* 0x0001e2000b800008 */
[----:B------:R-:W-:Y:S01]  /*107f0*/  UMOV UR42, 0x0 ;  /* 0x00000000002a7882 */ /* 0x000fe20000000000 */
[----:B------:R-:W-:Y:S01]  /*10800*/  UMOV UR43, 0x4408010 ;  /* 0x04408010002b7882 */ /* 0x000fe20000000000 */
[----:B------:R-:W-:Y:S01]  /*10810*/  UMOV UR44, 0x0 ;  /* 0x00000000002c7882 */ /* 0x000fe20000000000 */
[----:B------:R-:W-:Y:S01]  /*10820*/  UMOV UR45, 0x4408010 ;  /* 0x04408010002d7882 */ /* 0x000fe20000000000 */
        /* <DEDUP_REMOVED lines=13> */
[----:B------:R0:W-:Y:S01]  /*10900*/  UTCHMMA gdesc[UR14], gdesc[UR34], tmem[UR48], tmem[UR50], idesc[UR51], UPT ;  /* 0x00ff32220e0075ea */ /* 0x0001e2000b800030 */
        /* <DEDUP_REMOVED lines=8> */
.L_x_9:
[----:B------:R-:W2:Y:S01]  /*10990*/  LDL.LU R252, [R1+0xd8] ;  /* 0x0000d80001fc7983 */ /* 0x000ea20000300800 */
[----:B------:R-:W-:Y:S02]  /*109a0*/  UIADD3 UR18, UPT, UPT, UR18, 0x1, URZ ;  /* 0x0000000112127890 */ /* 0x000fe4000fffe0ff */
[----:B------:R-:W-:Y:S02]  /*109b0*/  UIADD3 UR19, UPT, UPT, UR19, -0x40, URZ ;  /* 0xffffffc013137890 */ /* 0x000fe4000fffe0ff */
[----:B------:R-:W-:-:S04]  /*109c0*/  UISETP.GT.AND UP1, UPT, UR18, 0x1, UPT ;  /* 0x000000011200788c */ /* 0x000fc8000bf24270 */
[----:B0-----:R-:W-:Y:S02]  /*109d0*/  USEL UR4, URZ, 0x1, !UP1 ;  /* 0x00000001ff047887 */ /* 0x001fe4000c800000 */
[----:B------:R-:W-:Y:S02]  /*109e0*/  USEL UR18, UR18, URZ, !UP1 ;  /* 0x000000ff12127287 */ /* 0x000fe4000c800000 */
[----:B------:R-:W-:-:S03]  /*109f0*/  ULOP3.LUT UR6, UR5, UR4, URZ, 0x3c, !UPT ;  /* 0x0000000405067292 */ /* 0x000fc6000f8e3cff */
[----:B------:R-:W-:-:S04]  /*10a00*/  UMOV UR4, UR5 ;  /* 0x0000000500047c82 */ /* 0x000fc80008000000 */
[----:B------:R-:W-:Y:S01]  /*10a10*/  UMOV UR5, UR6 ;  /* 0x0000000600057c82 */ /* 0x000fe20008000000 */
[----:B--2---:R-:W-:-:S05]  /*10a20*/  VIADD R252, R252, 0xffffffff ;  /* 0xfffffffffcfc7836 */ /* 0x004fca0000000000 */
[----:B------:R1:W-:Y:S01]  /*10a30*/  STL [R1+0xd8], R252 ;  /* 0x0000d8fc01007387 */ /* 0x0003e20000100800 */
[----:B------:R-:W-:-:S13]  /*10a40*/  ISETP.NE.U32.AND P0, PT, R252, RZ, PT ;  /* 0x000000fffc00720c */ /* 0x000fda0003f05070 */
[----:B-1----:R-:W-:Y:S05]  /*10a50*/  @P0 BRA `(.L_x_10) ;  /* 0xffffffbc00cc0947 */ /* 0x002fea000383ffff */
.L_x_7:
[----:B------:R-:W2:Y:S01]  /*10a60*/  LDL.LU R240, [R1+0x124] ;  /* 0x0001240001f07983 */ /* 0x000ea20000300800 */
[----:B------:R-:W1:Y:S01]  /*10a70*/  LDCU UR5, c[0x0][0x3b4] ;  /* 0x00007680ff0577ac */ /* 0x000e620008000800 */
[----:B------:R-:W3:Y:S02]  /*10a80*/  LDC R2, c[0x0][0x3b8] ;  /* 0x0000ee00ff027b82 */ /* 0x000ee40000000800 */
[----:B------:R-:W1:Y:S01]  /*10a90*/  LDL.LU R241, [R1+0xe8] ;  /* 0x0000e80001f17983 */ /* 0x000e620000300800 */
[----:B0-----:R-:W0:Y:S03]  /*10aa0*/  LDCU.128 UR12, c[0x0][0x390] ;  /* 0x00007200ff0c77ac */ /* 0x001e260008000c00 */
[----:B------:R-:W4:Y:S01]  /*10ab0*/  LDL.LU R242, [R1+0x11c] ;  /* 0x00011c0001f27983 */ /* 0x000f220000300800 */
[----:B------:R-:W4:Y:S03]  /*10ac0*/  LDCU UR6, c[0x0][0x39c] ;  /* 0x00007380ff0677ac */ /* 0x000f260008000800 */
[----:B------:R-:W4:Y:S04]  /*10ad0*/  LDL.LU R243, [R1+0x120] ;  /* 0x0001200001f37983 */ /* 0x000f280000300800 */
[----:B------:R-:W4:Y:S04]  /*10ae0*/  LDL.LU R245, [R1+0xe4] ;  /* 0x0000e40001f57983 */ /* 0x000f280000300800 */
[----:B------:R-:W4:Y:S04]  /*10af0*/  LDL R246, [R1+0xe0] ;  /* 0x0000e00001f67983 */ /* 0x000f280000100800 */
[----:B------:R-:W4:Y:S04]  /*10b00*/  LDL R247, [R1+0xdc] ;  /* 0x0000dc0001f77983 */ /* 0x000f280000100800 */
[----:B------:R-:W4:Y:S04]  /*10b10*/  LDL R248, [R1+0x118] ;  /* 0x0001180001f87983 */ /* 0x000f280000100800 */
[----:B------:R-:W4:Y:S04]  /*10b20*/  LDL R249, [R1+0x114] ;  /* 0x0001140001f97983 */ /* 0x000f280000100800 */
[----:B------:R-:W4:Y:S04]  /*10b30*/  LDL R251, [R1+0x110] ;  /* 0x0001100001fb7983 */ /* 0x000f280000100800 */
[----:B-----5:R-:W4:Y:S04]  /*10b40*/  LDL R250, [R1+0x10c] ;  /* 0x00010c0001fa7983 */ /* 0x020f280000100800 */
[----:B------:R-:W4:Y:S01]  /*10b50*/  LDL R252, [R1+0x108] ;  /* 0x0001080001fc7983 */ /* 0x000f220000100800 */
[----:B---3--:R-:W-:Y:S01]  /*10b60*/  IMAD R168, R0, R2, RZ ;  /* 0x0000000200a87224 */ /* 0x008fe200078e02ff */
[----:B------:R-:W3:Y:S02]  /*10b70*/  S2R R244, SR_TID.X ;  /* 0x0000000000f47919 */ /* 0x000ee40000002100 */
[----:B---3--:R-:W-:-:S02]  /*10b80*/  IMAD.SHL.U32 R4, R244, 0x20, RZ ;  /* 0x00000020f4047824 */ /* 0x008fc400078e00ff */
[C---:B------:R-:W-:Y:S02]  /*10b90*/  IMAD.SHL.U32 R3, R244.reuse, 0x200, RZ ;  /* 0x00000200f4037824 */ /* 0x040fe400078e00ff */
[----:B------:R-:W-:Y:S01]  /*10ba0*/  IMAD.SHL.U32 R13, R244, 0x10, RZ ;  /* 0x00000010f40d7824 */ /* 0x000fe200078e00ff */
[----:B------:R-:W-:Y:S01]  /*10bb0*/  LOP3.LUT R6, R4, 0x1000, RZ, 0xc0, !PT ;  /* 0x0000100004067812 */ /* 0x000fe200078ec0ff */
[----:B------:R-:W-:Y:S01]  /*10bc0*/  IMAD.SHL.U32 R14, R244, 0x8, RZ ;  /* 0x00000008f40e7824 */ /* 0x000fe200078e00ff */
[----:B------:R-:W-:-:S04]  /*10bd0*/  LOP3.LUT R3, R3, 0x2000, RZ, 0xc0, !PT ;  /* 0x0000200003037812 */ /* 0x000fc800078ec0ff */
[----:B------:R-:W-:Y:S02]  /*10be0*/  IADD3 R169, PT, PT, R6, UR9, R3 ;  /* 0x0000000906a97c10 */ /* 0x000fe4000fffe003 */
[----:B--2---:R-:W-:Y:S01]  /*10bf0*/  ISETP.GE.AND P6, PT, R240, 0x40, PT ;  /* 0x00000040f000780c */ /* 0x004fe20003fc6270 */
[C---:B-1----:R-:W-:Y:S01]  /*10c00*/  IMAD R4, R241.reuse, UR5, RZ ;  /* 0x00000005f1047c24 */ /* 0x042fe2000f8e02ff */
[----:B0-----:R-:W-:-:S04]  /*10c10*/  ISETP.GE.AND P0, PT, R241, UR14, PT ;  /* 0x0000000ef1007c0c */ /* 0x001fc8000bf06270 */
[----:B------:R-:W-:Y:S02]  /*10c20*/  LEA R3, P5, R4, UR12, 0x1 ;  /* 0x0000000c04037c11 */ /* 0x000fe4000f8a08ff */
[----:B------:R-:W-:Y:S02]  /*10c30*/  ISETP.LT.AND P4, PT, R0, UR15, !P0 ;  /* 0x0000000f00007c0c */ /* 0x000fe4000c781270 */
[----:B------:R-:W-:Y:S02]  /*10c40*/  LEA.HI.X.SX32 R0, R4, UR13, 0x1, P5 ;  /* 0x0000000d04007c11 */ /* 0x000fe4000a8f0eff */
[----:B----4-:R-:W-:Y:S01]  /*10c50*/  ISETP.LT.AND P2, PT, R242, UR6, !P0 ;  /* 0x00000006f2007c0c */ /* 0x010fe2000c741270 */
[-C--:B------:R-:W-:Y:S01]  /*10c60*/  IMAD R4, R245, R2.reuse, RZ ;  /* 0x00000002f5047224 */ /* 0x080fe200078e02ff */
[----:B------:R-:W-:Y:S02]  /*10c70*/  ISETP.LT.AND P3, PT, R243, UR15, !P0 ;  /* 0x0000000ff3007c0c */ /* 0x000fe4000c761270 */
[----:B------:R-:W-:Y:S01]  /*10c80*/  ISETP.LT.AND P5, PT, R245, UR15, !P0 ;  /* 0x0000000ff5007c0c */ /* 0x000fe2000c7a1270 */
[----:B------:R-:W-:-:S02]  /*10c90*/  IMAD R5, R246, R2, RZ ;  /* 0x00000002f6057224 */ /* 0x000fc400078e02ff */
[-C--:B------:R-:W-:Y:S02]  /*10ca0*/  IMAD R6, R247, R2.reuse, RZ ;  /* 0x00000002f7067224 */ /* 0x080fe400078e02ff */
[-C--:B------:R-:W-:Y:S02]  /*10cb0*/  IMAD R7, R248, R2.reuse, RZ ;  /* 0x00000002f8077224 */ /* 0x080fe400078e02ff */
[-C--:B------:R-:W-:Y:S02]  /*10cc0*/  IMAD R8, R249, R2.reuse, RZ ;  /* 0x00000002f9087224 */ /* 0x080fe400078e02ff */
[-C--:B------:R-:W-:Y:S02]  /*10cd0*/  IMAD R9, R251, R2.reuse, RZ ;  /* 0x00000002fb097224 */ /* 0x080fe400078e02ff */
[-C--:B------:R-:W-:Y:S02]  /*10ce0*/  IMAD R10, R250, R2.reuse, RZ ;  /* 0x00000002fa0a7224 */ /* 0x080fe400078e02ff */
[----:B------:R-:W-:Y:S01]  /*10cf0*/  IMAD R11, R252, R2, RZ ;  /* 0x00000002fc0b7224 */ /* 0x000fe200078e02ff */
[----:B------:R-:W-:Y:S06]  /*10d00*/  @!P6 BRA `(.L_x_11) ;  /* 0x000000000010e947 */ /* 0x000fec0003800000 */
[----:B------:R-:W-:-:S06]  /*10d10*/  USHF.L.U32 UR4, UR4, 0x1f, URZ ;  /* 0x0000001f04047899 */ /* 0x000fcc00080006ff */
[----:B------:R-:W-:-:S04]  /*10d20*/  IMAD.U32 R12, RZ, RZ, UR4 ;  /* 0x00000004ff0c7e24 */ /* 0x000fc8000f8e00ff */
[----:B------:R-:W0:Y:S02]  /*10d30*/  SYNCS.PHASECHK.TRANS64.TRYWAIT P6, [UR11], R12 ;  /* 0x0000000cff0075a7 */ /* 0x000e2400080c110b */
[----:B0-----:R-:W-:Y:S05]  /*10d40*/  @!P6 BRA `(.L_x_12) ;  /* 0x0000004000f8e947 */ /* 0x001fea0003800000 */
.L_x_11:
[----:B------:R-:W2:Y:S01]  /*10d50*/  LDL.LU R16, [R1+0xe0] ;  /* 0x0000e00001107983 */ /* 0x000ea20000300800 */
[----:B------:R-:W-:Y:S01]  /*10d60*/  BAR.SYNC.DEFER_BLOCKING 0x0 ;  /* 0x0000000000007b1d */ /* 0x000fe20000010000 */
[-C--:B------:R-:W-:Y:S02]  /*10d70*/  LEA R166, P6, R168, R3.reuse, 0x1 ;  /* 0x00000003a8a67211 */ /* 0x080fe400078c08ff */
[----:B------:R-:W-:Y:S02]  /*10d80*/  LOP3.LUT R13, R13, 0xf0, RZ, 0xc0, !PT ;  /* 0x000000f00d0d7812 */ /* 0x000fe400078ec0ff */
[----:B------:R-:W-:Y:S01]  /*10d90*/  LOP3.LUT R14, R14, 0x300, RZ, 0xc0, !PT ;  /* 0x000003000e0e7812 */ /* 0x000fe200078ec0ff */
[----:B------:R-:W0:Y:S01]  /*10da0*/  LDCU UR4, c[0x0][0x39c] ;  /* 0x00007380ff0477ac */ /* 0x000e220008000800 */
[----:B------:R-:W3:Y:S01]  /*10db0*/  LDL.LU R15, [R1+0xdc] ;  /* 0x0000dc00010f7983 */ /* 0x000ee20000300800 */
[----:B------:R-:W1:Y:S03]  /*10dc0*/  LDCU UR5, c[0x0][0x39c] ;  /* 0x00007380ff0577ac */ /* 0x000e660008000800 */
[----:B------:R-:W4:Y:S01]  /*10dd0*/  LDL.LU R174, [R1+0xfc] ;  /* 0x0000fc0001ae7983 */ /* 0x000f220000300800 */
[----:B------:R-:W5:Y:S03]  /*10de0*/  LDCU UR6, c[0x0][0x39c] ;  /* 0x00007380ff0677ac */ /* 0x000f660008000800 */
[----:B------:R-:W2:Y:S01]  /*10df0*/  LDL.LU R173, [R1+0xf8] ;  /* 0x0000f80001ad7983 */ /* 0x000ea20000300800 */
[----:B------:R-:W0:Y:S03]  /*10e00*/  LDCU UR7, c[0x0][0x39c] ;  /* 0x00007380ff0777ac */ /* 0x000e260008000800 */
[----:B------:R-:W3:Y:S04]  /*10e10*/  LDL.LU R172, [R1+0xf4] ;  /* 0x0000f40001ac7983 */ /* 0x000ee80000300800 */
[----:B------:R-:W5:Y:S01]  /*10e20*/  LDL.LU R171, [R1+0xf0] ;  /* 0x0000f00001ab7983 */ /* 0x000f620000300800 */
[----:B------:R-:W0:Y:S03]  /*10e30*/  @!P1 SYNCS.CCTL.IV [UR9+0x24000] ;  /* 0x02400000ff0099b1 */ /* 0x000e260008000009 */
[----:B------:R-:W5:Y:S01]  /*10e40*/  LDL.LU R170, [R1+0xec] ;  /* 0x0000ec0001aa7983 */ /* 0x000f620000300800 */
[----:B------:R-:W-:Y:S01]  /*10e50*/  LEA.HI.X.SX32 R167, R168, R0, 0x1, P6 ;  /* 0x00000000a8a77211 */ /* 0x000fe200030f0eff */
[----:B0-----:R-:W-:Y:S01]  /*10e60*/  BAR.SYNC.DEFER_BLOCKING 0x0 ;  /* 0x0000000000007b1d */ /* 0x001fe20000010000 */
[----:B------:R-:W-:-:S02]  /*10e70*/  LEA R162, P6, R5, R3, 0x1 ;  /* 0x0000000305a27211 */ /* 0x000fc400078c08ff */
[----:B------:R-:W-:Y:S02]  /*10e80*/  IADD3 R169, PT, PT, R14, R169, R13 ;  /* 0x000000a90ea97210 */ /* 0x000fe40007ffe00d */
[-C--:B------:R-:W-:Y:S02]  /*10e90*/  LEA.HI.X.SX32 R163, R5, R0.reuse, 0x1, P6 ;  /* 0x0000000005a37211 */ /* 0x080fe400030f0eff */
[CC--:B------:R-:W-:Y:S01]  /*10ea0*/  LEA R158, P6, R7.reuse, R3.reuse, 0x1 ;  /* 0x00000003079e7211 */ /* 0x0c0fe200078c08ff */
[----:B------:R-:W0:Y:S03]  /*10eb0*/  S2R R175, SR_TID.X ;  /* 0x0000000000af7919 */ /* 0x000e260000002100 */
[----:B------:R-:W-:Y:S02]  /*10ec0*/  LEA.HI.X.SX32 R159, R7, R0, 0x1, P6 ;  /* 0x00000000079f7211 */ /* 0x000fe400030f0eff */
[----:B------:R-:W-:-:S04]  /*10ed0*/  LEA R154, P6, R9, R3, 0x1 ;  /* 0x00000003099a7211 */ /* 0x000fc800078c08ff */
[----:B------:R-:W-:Y:S02]  /*10ee0*/  LEA.HI.X.SX32 R155, R9, R0, 0x1, P6 ;  /* 0x00000000099b7211 */ /* 0x000fe400030f0eff */
[----:B------:R-:W-:-:S04]  /*10ef0*/  LEA R150, P6, R11, R3, 0x1 ;  /* 0x000000030b967211 */ /* 0x000fc800078c08ff */
[----:B------:R-:W-:Y:S01]  /*10f00*/  LEA.HI.X.SX32 R151, R11, R0, 0x1, P6 ;  /* 0x000000000b977211 */ /* 0x000fe200030f0eff */
[----:B------:R-:W1:Y:S01]  /*10f10*/  @!P1 SYNCS.CCTL.IV [UR9+0x24008] ;  /* 0x02400800ff0099b1 */ /* 0x000e620008000009 */
[----:B------:R-:W-:-:S04]  /*10f20*/  LEA R164, P1, R4, R3, 0x1 ;  /* 0x0000000304a47211 */ /* 0x000fc800078208ff */
[----:B------:R-:W-:Y:S02]  /*10f30*/  LEA.HI.X.SX32 R165, R4, R0, 0x1, P1 ;  /* 0x0000000004a57211 */ /* 0x000fe400008f0eff */
[----:B------:R-:W-:-:S04]  /*10f40*/  LEA R160, P1, R6, R3, 0x1 ;  /* 0x0000000306a07211 */ /* 0x000fc800078208ff */
[-C--:B------:R-:W-:Y:S02]  /*10f50*/  LEA.HI.X.SX32 R161, R6, R0.reuse, 0x1, P1 ;  /* 0x0000000006a17211 */ /* 0x080fe400008f0eff */
[CC--:B------:R-:W-:Y:S02]  /*10f60*/  LEA R156, P1, R8.reuse, R3.reuse, 0x1 ;  /* 0x00000003089c7211 */ /* 0x0c0fe400078208ff */
[----:B0-----:R-:W-:Y:S02]  /*10f70*/  LOP3.LUT R175, R175, 0xff, RZ, 0xc0, !PT ;  /* 0x000000ffafaf7812 */ /* 0x001fe400078ec0ff */
[----:B------:R-:W-:Y:S02]  /*10f80*/  LEA.HI.X.SX32 R157, R8, R0, 0x1, P1 ;  /* 0x00000000089d7211 */ /* 0x000fe400008f0eff */
[----:B------:R-:W-:-:S04]  /*10f90*/  LEA R152, P1, R10, R3, 0x1 ;  /* 0x000000030a987211 */ /* 0x000fc800078208ff */
[----:B------:R-:W-:Y:S01]  /*10fa0*/  LEA.HI.X.SX32 R153, R10, R0, 0x1, P1 ;  /* 0x000000000a997211 */ /* 0x000fe200008f0eff */
[-C--:B----4-:R-:W-:Y:S02]  /*10fb0*/  IMAD R12, R174, R2.reuse, RZ ;  /* 0x00000002ae0c7224 */ /* 0x090fe400078e02ff */
[----:B--2---:R-:W-:-:S03]  /*10fc0*/  IMAD R4, R173, R2, RZ ;  /* 0x00000002ad047224 */ /* 0x004fc600078e02ff */
[----:B------:R-:W-:Y:S01]  /*10fd0*/  LEA R148, P1, R12, R3, 0x1 ;  /* 0x000000030c947211 */ /* 0x000fe200078208ff */
[----:B---3--:R-:W-:-:S03]  /*10fe0*/  IMAD R5, R172, R2, RZ ;  /* 0x00000002ac057224 */ /* 0x008fc600078e02ff */
[----:B------:R-:W-:Y:S02]  /*10ff0*/  LEA.HI.X.SX32 R149, R12, R0, 0x1, P1 ;  /* 0x000000000c957211 */ /* 0x000fe400008f0eff */
[CC--:B------:R-:W-:Y:S01]  /*11000*/  LEA R146, P6, R4.reuse, R3.reuse, 0x1 ;  /* 0x0000000304927211 */ /* 0x0c0fe200078c08ff */
[----:B-----5:R-:W-:Y:S01]  /*11010*/  IMAD R6, R171, R2, RZ ;  /* 0x00000002ab067224 */ /* 0x020fe200078e02ff */
[CC--:B------:R-:W-:Y:S02]  /*11020*/  LEA R134, P1, R5.reuse, R3.reuse, 0x1 ;  /* 0x0000000305867211 */ /* 0x0c0fe400078208ff */
[----:B------:R-:W-:Y:S01]  /*11030*/  LEA.HI.X.SX32 R147, R4, R0, 0x1, P6 ;  /* 0x0000000004937211 */ /* 0x000fe200030f0eff */
[----:B------:R-:W-:Y:S01]  /*11040*/  IMAD R7, R170, R2, RZ ;  /* 0x00000002aa077224 */ /* 0x000fe200078e02ff */
[----:B------:R-:W-:Y:S02]  /*11050*/  LEA.HI.X.SX32 R135, R5, R0, 0x1, P1 ;  /* 0x0000000005877211 */ /* 0x000fe400008f0eff */
[----:B------:R-:W-:-:S02]  /*11060*/  LEA R132, P6, R6, R3, 0x1 ;  /* 0x0000000306847211 */ /* 0x000fc400078c08ff */
[C---:B------:R-:W-:Y:S02]  /*11070*/  LEA R144, P1, R7.reuse, R3, 0x1 ;  /* 0x0000000307907211 */ /* 0x040fe400078208ff */
[-C--:B------:R-:W-:Y:S02]  /*11080*/  LEA.HI.X.SX32 R133, R6, R0.reuse, 0x1, P6 ;  /* 0x0000000006857211 */ /* 0x080fe400030f0eff */
[----:B------:R-:W-:Y:S02]  /*11090*/  LEA.HI.X.SX32 R145, R7, R0, 0x1, P1 ;  /* 0x0000000007917211 */ /* 0x000fe400008f0eff */
[----:B------:R-:W-:Y:S02]  /*110a0*/  ISETP.LT.AND P6, PT, R16, UR15, !P0 ;  /* 0x0000000f10007c0c */ /* 0x000fe4000c7c1270 */
[----:B------:R-:W-:Y:S02]  /*110b0*/  ISETP.LT.AND P1, PT, R15, UR15, !P0 ;  /* 0x0000000f0f007c0c */ /* 0x000fe4000c721270 */
[----:B------:R-:W0:Y:S01]  /*110c0*/  LDTM.x128 R4, tmem[UR10] ;  /* 0x0000000a000479ee */ /* 0x000e2200083c0000 */
[----:B------:R-:W-:Y:S01]  /*110d0*/  NOP ;  /* 0x0000000000007918 */ /* 0x000fe20000000000 */
[----:B0-----:R-:W-:-:S02]  /*110e0*/  F2FP.F16.F32.PACK_AB R4, R8, R4 ;  /* 0x000000040804723e */ /* 0x001fc400000000ff */
[----:B------:R-:W-:Y:S02]  /*110f0*/  F2FP.F16.F32.PACK_AB R8, R9, R5 ;  /* 0x000000050908723e */ /* 0x000fe400000000ff */
[----:B------:R-:W-:Y:S02]  /*11100*/  F2FP.F16.F32.PACK_AB R136, R10, R6 ;  /* 0x000000060a88723e */ /* 0x000fe400000000ff */
[----:B------:R-:W-:Y:S02]  /*11110*/  F2FP.F16.F32.PACK_AB R140, R11, R7 ;  /* 0x000000070b8c723e */ /* 0x000fe400000000ff */
[----:B------:R-:W-:Y:S02]  /*11120*/  F2FP.F16.F32.PACK_AB R5, R16, R12 ;  /* 0x0000000c1005723e */ /* 0x000fe400000000ff */
[----:B------:R-:W-:Y:S02]  /*11130*/  F2FP.F16.F32.PACK_AB R9, R17, R13 ;  /* 0x0000000d1109723e */ /* 0x000fe400000000ff */
[----:B------:R-:W-:-:S02]  /*11140*/  F2FP.F16.F32.PACK_AB R137, R18, R14 ;  /* 0x0000000e1289723e */ /* 0x000fc400000000ff */
[----:B------:R-:W-:Y:S02]  /*11150*/  F2FP.F16.F32.PACK_AB R141, R19, R15 ;  /* 0x0000000f138d723e */ /* 0x000fe400000000ff */
[----:B------:R-:W-:Y:S02]  /*11160*/  F2FP.F16.F32.PACK_AB R6, R24, R20 ;  /* 0x000000141806723e */ /* 0x000fe400000000ff */
[----:B------:R-:W-:Y:S02]  /*11170*/  F2FP.F16.F32.PACK_AB R7, R32, R28 ;  /* 0x0000001c2007723e */ /* 0x000fe400000000ff */
[----:B------:R-:W-:Y:S02]  /*11180*/  F2FP.F16.F32.PACK_AB R10, R25, R21 ;  /* 0x00000015190a723e */ /* 0x000fe400000000ff */
[----:B------:R-:W-:Y:S01]  /*11190*/  F2FP.F16.F32.PACK_AB R11, R33, R29 ;  /* 0x0000001d210b723e */ /* 0x000fe200000000ff */
[----:B-1----:R0:W-:Y:S01]  /*111a0*/  STS.128 [R169], R4 ;  /* 0x00000004a9007388 */ /* 0x0021e20000000c00 */
[----:B------:R-:W-:-:S02]  /*111b0*/  F2FP.F16.F32.PACK_AB R138, R26, R22 ;  /* 0x000000161a8a723e */ /* 0x000fc400000000ff */
[----:B------:R-:W-:Y:S01]  /*111c0*/  F2FP.F16.F32.PACK_AB R139, R34, R30 ;  /* 0x0000001e228b723e */ /* 0x000fe200000000ff */
[----:B------:R1:W-:Y:S01]  /*111d0*/  STS.128 [R169+0x400], R8 ;  /* 0x00040008a9007388 */ /* 0x0003e20000000c00 */
[----:B------:R-:W-:Y:S02]  /*111e0*/  F2FP.F16.F32.PACK_AB R142, R27, R23 ;  /* 0x000000171b8e723e */ /* 0x000fe400000000ff */
[----:B------:R-:W-:Y:S01]  /*111f0*/  F2FP.F16.F32.PACK_AB R143, R35, R31 ;  /* 0x0000001f238f723e */ /* 0x000fe200000000ff */
[----:B------:R-:W-:Y:S01]  /*11200*/  STS.128 [R169+0x800], R136 ;  /* 0x00080088a9007388 */ /* 0x000fe20000000c00 */
[----:B------:R-:W-:Y:S02]  /*11210*/  F2FP.F16.F32.PACK_AB R12, R43, R39 ;  /* 0x000000272b0c723e */ /* 0x000fe400000000ff */
[----:B------:R-:W-:Y:S01]  /*11220*/  F2FP.F16.F32.PACK_AB R39, R64, R60 ;  /* 0x0000003c4027723e */ /* 0x000fe200000000ff */
[----:B------:R-:W-:Y:S01]  /*11230*/  STS.128 [R169+0xc00], R140 ;  /* 0x000c008ca9007388 */ /* 0x000fe20000000c00 */
[----:B------:R-:W-:-:S02]  /*11240*/  LEA R64, R175, UR9, 0x4 ;  /* 0x00000009af407c11 */ /* 0x000fc4000f8e20ff */
[----:B------:R-:W-:Y:S01]  /*11250*/  F2FP.F16.F32.PACK_AB R13, R51, R47 ;  /* 0x0000002f330d723e */ /* 0x000fe200000000ff */
[----:B------:R-:W-:Y:S01]  /*11260*/  BAR.SYNC.DEFER_BLOCKING 0x0 ;  /* 0x0000000000007b1d */ /* 0x000fe20000010000 */
[----:B0-----:R-:W-:Y:S02]  /*11270*/  F2FP.F16.F32.PACK_AB R4, R41, R37 ;  /* 0x000000252904723e */ /* 0x001fe400000000ff */
[----:B------:R-:W-:Y:S02]  /*11280*/  F2FP.F16.F32.PACK_AB R37, R48, R44 ;  /* 0x0000002c3025723e */ /* 0x000fe400000000ff */
[----:B-1----:R-:W-:Y:S02]  /*11290*/  F2FP.F16.F32.PACK_AB R8, R42, R38 ;  /* 0x000000262a08723e */ /* 0x002fe400000000ff */
[----:B------:R-:W-:Y:S02]  /*112a0*/  F2FP.F16.F32.PACK_AB R5, R49, R45 ;  /* 0x0000002d3105723e */ /* 0x000fe400000000ff */
[----:B------:R-:W-:-:S02]  /*112b0*/  F2FP.F16.F32.PACK_AB R9, R50, R46 ;  /* 0x0000002e3209723e */ /* 0x000fc400000000ff */
[----:B------:R-:W-:Y:S02]  /*112c0*/  F2FP.F16.F32.PACK_AB R38, R56, R52 ;  /* 0x000000343826723e */ /* 0x000fe400000000ff */
[----:B------:R-:W-:Y:S02]  /*112d0*/  F2FP.F16.F32.PACK_AB R6, R57, R53 ;  /* 0x000000353906723e */ /* 0x000fe400000000ff */
[----:B------:R-:W-:Y:S02]  /*112e0*/  F2FP.F16.F32.PACK_AB R10, R58, R54 ;  /* 0x000000363a0a723e */ /* 0x000fe400000000ff */
[----:B------:R-:W-:Y:S02]  /*112f0*/  F2FP.F16.F32.PACK_AB R14, R59, R55 ;  /* 0x000000373b0e723e */ /* 0x000fe400000000ff */
[----:B------:R-:W-:Y:S02]  /*11300*/  F2FP.F16.F32.PACK_AB R36, R40, R36 ;  /* 0x000000242824723e */ /* 0x000fe400000000ff */
[----:B------:R-:W-:-:S02]  /*11310*/  F2FP.F16.F32.PACK_AB R7, R65, R61 ;  /* 0x0000003d4107723e */ /* 0x000fc400000000ff */
[----:B------:R-:W-:Y:S01]  /*11320*/  F2FP.F16.F32.PACK_AB R11, R66, R62 ;  /* 0x0000003e420b723e */ /* 0x000fe200000000ff */
[----:B------:R-:W0:Y:S01]  /*11330*/  LDS.128 R28, [R64] ;  /* 0x00000000401c7984 */ /* 0x000e220000000c00 */
[----:B------:R-:W-:Y:S02]  /*11340*/  F2FP.F16.F32.PACK_AB R15, R67, R63 ;  /* 0x0000003f430f723e */ /* 0x000fe400000000ff */
[----:B------:R-:W-:Y:S01]  /*11350*/  F2FP.F16.F32.PACK_AB R16, R73, R69 ;  /* 0x000000454910723e */ /* 0x000fe200000000ff */
[----:B------:R-:W-:Y:S01]  /*11360*/  LDS.128 R56, [R64+0x1000] ;  /* 0x0010000040387984 */ /* 0x000fe20000000c00 */
[----:B------:R-:W-:Y:S02]  /*11370*/  F2FP.F16.F32.PACK_AB R20, R74, R70 ;  /* 0x000000464a14723e */ /* 0x000fe400000000ff */
[----:B------:R-:W-:Y:S01]  /*11380*/  F2FP.F16.F32.PACK_AB R24, R75, R71 ;  /* 0x000000474b18723e */ /* 0x000fe200000000ff */
[----:B------:R-:W-:Y:S01]  /*11390*/  LDS.128 R52, [R64+0x2000] ;  /* 0x0020000040347984 */ /* 0x000fe20000000c00 */
[----:B------:R-:W-:-:S02]  /*113a0*/  F2FP.F16.F32.PACK_AB R68, R72, R68 ;  /* 0x000000444844723e */ /* 0x000fc400000000ff */
[----:B------:R-:W-:Y:S01]  /*113b0*/  F2FP.F16.F32.PACK_AB R69, R80, R76 ;  /* 0x0000004c5045723e */ /* 0x000fe200000000ff */
[----:B------:R-:W-:Y:S01]  /*113c0*/  LDS.128 R48, [R64+0x3000] ;  /* 0x0030000040307984 */ /* 0x000fe20000000c00 */
[----:B------:R-:W-:Y:S02]  /*113d0*/  F2FP.F16.F32.PACK_AB R17, R81, R77 ;  /* 0x0000004d5111723e */ /* 0x000fe400000000ff */
[----:B------:R-:W-:Y:S01]  /*113e0*/  F2FP.F16.F32.PACK_AB R21, R82, R78 ;  /* 0x0000004e5215723e */ /* 0x000fe200000000ff */
[----:B------:R-:W-:Y:S01]  /*113f0*/  BAR.SYNC.DEFER_BLOCKING 0x0 ;  /* 0x0000000000007b1d */ /* 0x000fe20000010000 */
[----:B------:R-:W-:Y:S02]  /*11400*/  F2FP.F16.F32.PACK_AB R25, R83, R79 ;  /* 0x0000004f5319723e */ /* 0x000fe400000000ff */
[----:B------:R-:W-:Y:S02]  /*11410*/  F2FP.F16.F32.PACK_AB R70, R88, R84 ;  /* 0x000000545846723e */ /* 0x000fe400000000ff */
[----:B------:R-:W-:-:S02]  /*11420*/  F2FP.F16.F32.PACK_AB R18, R89, R85 ;  /* 0x000000555912723e */ /* 0x000fc400000000ff */
[----:B------:R-:W-:Y:S01]  /*11430*/  F2FP.F16.F32.PACK_AB R22, R90, R86 ;  /* 0x000000565a16723e */ /* 0x000fe200000000ff */
[----:B------:R-:W2:Y:S01]  /*11440*/  LDL.LU R79, [R1+0x118] ;  /* 0x00011800014f7983 */ /* 0x000ea20000300800 */
[----:B------:R-:W-:Y:S02]  /*11450*/  F2FP.F16.F32.PACK_AB R26, R91, R87 ;  /* 0x000000575b1a723e */ /* 0x000fe400000000ff */
[----:B------:R-:W-:Y:S01]  /*11460*/  F2FP.F16.F32.PACK_AB R71, R96, R92 ;  /* 0x0000005c6047723e */ /* 0x000fe200000000ff */
[----:B------:R-:W3:Y:S01]  /*11470*/  LDL.LU R77, [R1+0x114] ;  /* 0x00011400014d7983 */ /* 0x000ee20000300800 */
[----:B------:R-:W-:Y:S02]  /*11480*/  F2FP.F16.F32.PACK_AB R19, R97, R93 ;  /* 0x0000005d6113723e */ /* 0x000fe400000000ff */
[----:B------:R-:W-:Y:S01]  /*11490*/  F2FP.F16.F32.PACK_AB R23, R98, R94 ;  /* 0x0000005e6217723e */ /* 0x000fe200000000ff */
[----:B------:R-:W4:Y:S01]  /*114a0*/  LDL.LU R75, [R1+0x110] ;  /* 0x00011000014b7983 */ /* 0x000f220000300800 */
[----:B------:R-:W-:-:S02]  /*114b0*/  F2FP.F16.F32.PACK_AB R27, R99, R95 ;  /* 0x0000005f631b723e */ /* 0x000fc400000000ff */
[----:B------:R-:W-:Y:S01]  /*114c0*/  F2FP.F16.F32.PACK_AB R40, R106, R102 ;  /* 0x000000666a28723e */ /* 0x000fe200000000ff */
[----:B------:R-:W5:Y:S01]  /*114d0*/  LDL.LU R73, [R1+0x10c] ;  /* 0x00010c0001497983 */ /* 0x000f620000300800 */
[----:B------:R-:W-:Y:S02]  /*114e0*/  F2FP.F16.F32.PACK_AB R41, R114, R110 ;  /* 0x0000006e7229723e */ /* 0x000fe400000000ff */
[----:B------:R-:W-:Y:S01]  /*114f0*/  F2FP.F16.F32.PACK_AB R43, R130, R126 ;  /* 0x0000007e822b723e */ /* 0x000fe200000000ff */
[----:B------:R-:W-:Y:S01]  /*11500*/  STS.128 [R169], R36 ;  /* 0x00000024a9007388 */ /* 0x000fe20000000c00 */
[----:B------:R-:W-:Y:S02]  /*11510*/  F2FP.F16.F32.PACK_AB R32, R105, R101 ;  /* 0x000000656920723e */ /* 0x000fe400000000ff */
[----:B------:R-:W-:Y:S01]  /*11520*/  F2FP.F16.F32.PACK_AB R33, R113, R109 ;  /* 0x0000006d7121723e */ /* 0x000fe200000000ff */
[----:B------:R-:W-:Y:S01]  /*11530*/  STS.128 [R169+0x400], R4 ;  /* 0x00040004a9007388 */ /* 0x000fe20000000c00 */
[----:B------:R-:W-:-:S02]  /*11540*/  F2FP.F16.F32.PACK_AB R34, R121, R117 ;  /* 0x000000757922723e */ /* 0x000fc400000000ff */
[----:B------:R-:W-:Y:S01]  /*11550*/  F2FP.F16.F32.PACK_AB R35, R129, R125 ;  /* 0x0000007d8123723e */ /* 0x000fe200000000ff */
[----:B------:R-:W-:Y:S01]  /*11560*/  STS.128 [R169+0x800], R8 ;  /* 0x00080008a9007388 */ /* 0x000fe20000000c00 */
[----:B------:R-:W-:Y:S02]  /*11570*/  F2FP.F16.F32.PACK_AB R44, R107, R103 ;  /* 0x000000676b2c723e */ /* 0x000fe400000000ff */
[----:B------:R-:W-:Y:S01]  /*11580*/  F2FP.F16.F32.PACK_AB R100, R104, R100 ;  /* 0x000000646864723e */ /* 0x000fe200000000ff */
[----:B------:R-:W-:Y:S01]  /*11590*/  STS.128 [R169+0xc00], R12 ;  /* 0x000c000ca9007388 */ /* 0x000fe20000000c00 */
[----:B------:R-:W-:Y:S06]  /*115a0*/  BAR.SYNC.DEFER_BLOCKING 0x0 ;  /* 0x0000000000007b1d */ /* 0x000fec0000010000 */
[----:B------:R-:W5:Y:S04]  /*115b0*/  LDL.LU R66, [R1+0x108] ;  /* 0x0001080001427983 */ /* 0x000f680000300800 */
[----:B------:R-:W5:Y:S04]  /*115c0*/  LDL.LU R65, [R1+0x104] ;  /* 0x0001040001417983 */ /* 0x000f680000300800 */
[----:B------:R-:W1:Y:S04]  /*115d0*/  LDS.128 R36, [R64] ;  /* 0x0000000040247984 */ /* 0x000e680000000c00 */
[----:B------:R-:W-:Y:S04]  /*115e0*/  LDS.128 R12, [R64+0x1000] ;  /* 0x00100000400c7984 */ /* 0x000fe80000000c00 */
[----:B------:R-:W-:Y:S04]  /*115f0*/  LDS.128 R8, [R64+0x2000] ;  /* 0x0020000040087984 */ /* 0x000fe80000000c00 */
[----:B------:R-:W-:Y:S01]  /*11600*/  LDS.128 R4, [R64+0x3000] ;  /* 0x0030000040047984 */ /* 0x000fe20000000c00 */
[----:B------:R-:W-:Y:S06]  /*11610*/  BAR.SYNC.DEFER_BLOCKING 0x0 ;  /* 0x0000000000007b1d */ /* 0x000fec0000010000 */
[----:B------:R-:W-:Y:S04]  /*11620*/  STS.128 [R169], R68 ;  /* 0x00000044a9007388 */ /* 0x000fe80000000c00 */
[----:B------:R-:W-:Y:S04]  /*11630*/  STS.128 [R169+0x400], R16 ;  /* 0x00040010a9007388 */ /* 0x000fe80000000c00 */
[----:B------:R-:W-:Y:S04]  /*11640*/  STS.128 [R169+0x800], R20 ;  /* 0x00080014a9007388 */ /* 0x000fe80000000c00 */
[----:B------:R-:W-:Y:S01]  /*11650*/  STS.128 [R169+0xc00], R24 ;  /* 0x000c0018a9007388 */ /* 0x000fe20000000c00 */
[----:B------:R-:W-:Y:S01]  /*11660*/  BAR.SYNC.DEFER_BLOCKING 0x0 ;  /* 0x0000000000007b1d */ /* 0x000fe20000010000 */
[----:B------:R-:W-:-:S05]  /*11670*/  F2FP.F16.F32.PACK_AB R42, R122, R118 ;  /* 0x000000767a2a723e */ /* 0x000fca00000000ff */
[----:B------:R-:W0:Y:S04]  /*11680*/  LDS.128 R16, [R64] ;  /* 0x0000000040107984 */ /* 0x000e280000000c00 */
[----:B------:R-:W-:Y:S04]  /*11690*/  LDS.128 R20, [R64+0x1000] ;  /* 0x0010000040147984 */ /* 0x000fe80000000c00 */
[----:B------:R-:W-:Y:S04]  /*116a0*/  LDS.128 R24, [R64+0x2000] ;  /* 0x0020000040187984 */ /* 0x000fe80000000c00 */
[----:B------:R-:W-:Y:S01]  /*116b0*/  LDS.128 R60, [R64+0x3000] ;  /* 0x00300000403c7984 */ /* 0x000fe20000000c00 */
[----:B------:R-:W-:Y:S06]  /*116c0*/  BAR.SYNC.DEFER_BLOCKING 0x0 ;  /* 0x0000000000007b1d */ /* 0x000fec0000010000 */
[----:B------:R1:W-:Y:S04]  /*116d0*/  STS.128 [R169+0x800], R40 ;  /* 0x00080028a9007388 */ /* 0x0003e80000000c00 */
[----:B------:R0:W-:Y:S04]  /*116e0*/  STS.128 [R169+0x400], R32 ;  /* 0x00040020a9007388 */ /* 0x0001e80000000c00 */
[----:B-1----:R-:W5:Y:S04]  /*116f0*/  LDL.LU R43, [R1+0x100] ;  /* 0x00010000012b7983 */ /* 0x002f680000300800 */
[----:B0-----:R-:W5:Y:S04]  /*11700*/  LDL.LU R35, [R1+0x1f0] ;  /* 0x0001f00001237983 */ /* 0x001f680000300800 */
[----:B------:R-:W5:Y:S04]  /*11710*/  LDL.LU R33, [R1+0x1fc] ;  /* 0x0001fc0001217983 */ /* 0x000f680000300800 */
[----:B------:R-:W5:Y:S04]  /*11720*/  LDL.LU R42, [R1+0x1ec] ;  /* 0x0001ec00012a7983 */ /* 0x000f680000300800 */
[----:B------:R-:W5:Y:S04]  /*11730*/  LDL.LU R41, [R1+0x1f8] ;  /* 0x0001f80001297983 */ /* 0x000f680000300800 */
[----:B------:R-:W5:Y:S01]  /*11740*/  LDL.LU R40, [R1+0x1e8] ;  /* 0x0001e80001287983 */ /* 0x000f620000300800 */
[----:B------:R-:W-:-:S02]  /*11750*/  F2FP.F16.F32.PACK_AB R101, R112, R108 ;  /* 0x0000006c7065723e */ /* 0x000fc400000000ff */
[----:B------:R-:W-:Y:S02]  /*11760*/  F2FP.F16.F32.PACK_AB R45, R115, R111 ;  /* 0x0000006f732d723e */ /* 0x000fe400000000ff */
[----:B------:R-:W-:Y:S02]  /*11770*/  F2FP.F16.F32.PACK_AB R102, R120, R116 ;  /* 0x000000747866723e */ /* 0x000fe400000000ff */
[----:B------:R-:W-:Y:S02]  /*11780*/  F2FP.F16.F32.PACK_AB R46, R123, R119 ;  /* 0x000000777b2e723e */ /* 0x000fe400000000ff */
[----:B------:R-:W-:Y:S02]  /*11790*/  F2FP.F16.F32.PACK_AB R103, R128, R124 ;  /* 0x0000007c8067723e */ /* 0x000fe400000000ff */
[----:B------:R-:W-:-:S03]  /*117a0*/  F2FP.F16.F32.PACK_AB R47, R131, R127 ;  /* 0x0000007f832f723e */ /* 0x000fc600000000ff */
[----:B------:R-:W-:Y:S04]  /*117b0*/  STS.128 [R169], R100 ;  /* 0x00000064a9007388 */ /* 0x000fe80000000c00 */
[----:B------:R-:W-:Y:S01]  /*117c0*/  STS.128 [R169+0xc00], R44 ;  /* 0x000c002ca9007388 */ /* 0x000fe20000000c00 */
[----:B------:R-:W-:Y:S01]  /*117d0*/  BAR.SYNC.DEFER_BLOCKING 0x0 ;  /* 0x0000000000007b1d */ /* 0x000fe20000010000 */
[----:B------:R-:W-:Y:S02]  /*117e0*/  PRMT R82, R28, 0x7632, R82 ;  /* 0x000076321c527816 */ /* 0x000fe40000000052 */
[----:B------:R-:W-:Y:S02]  /*117f0*/  PRMT R80, R29, 0x7632, R80 ;  /* 0x000076321d507816 */ /* 0x000fe40000000050 */
[----:B------:R-:W-:-:S02]  /*11800*/  PRMT R78, R30, 0x7632, R78 ;  /* 0x000076321e4e7816 */ /* 0x000fc4000000004e */
[----:B------:R-:W-:Y:S01]  /*11810*/  PRMT R76, R31, 0x7632, R76 ;  /* 0x000076321f4c7816 */ /* 0x000fe2000000004c */
[----:B------:R-:W-:Y:S04]  /*11820*/  @P4 STG.E.U16 desc[UR20][R166.64], R28 ;  /* 0x0000001ca6004986 */ /* 0x000fe8000c101514 */
[----:B------:R-:W-:Y:S04]  /*11830*/  @P5 STG.E.U16 desc[UR20][R164.64], R82 ;  /* 0x00000052a4005986 */ /* 0x000fe8000c101514 */
[----:B------:R0:W-:Y:S04]  /*11840*/  @P6 STG.E.U16 desc[UR20][R162.64], R29 ;  /* 0x0000001da2006986 */ /* 0x0001e8000c101514 */
[----:B------:R-:W-:Y:S01]  /*11850*/  @P1 STG.E.U16 desc[UR20][R160.64], R80 ;  /* 0x00000050a0001986 */ /* 0x000fe2000c101514 */
[----:B------:R-:W-:-:S02]  /*11860*/  PRMT R74, R36, 0x7632, R74 ;  /* 0x00007632244a7816 */ /* 0x000fc4000000004a */
[----:B--2---:R-:W-:Y:S02]  /*11870*/  ISETP.LT.AND P4, PT, R79, UR15, !P0 ;  /* 0x0000000f4f007c0c */ /* 0x004fe4000c781270 */
[----:B---3--:R-:W-:Y:S02]  /*11880*/  ISETP.LT.AND P5, PT, R77, UR15, !P0 ;  /* 0x0000000f4d007c0c */ /* 0x008fe4000c7a1270 */
[----:B----4-:R-:W-:Y:S02]  /*11890*/  ISETP.LT.AND P6, PT, R75, UR15, !P0 ;  /* 0x0000000f4b007c0c */ /* 0x010fe4000c7c1270 */
[----:B-----5:R-:W-:-:S07]  /*118a0*/  ISETP.LT.AND P1, PT, R73, UR15, !P0 ;  /* 0x0000000f49007c0c */ /* 0x020fce000c721270 */
[----:B------:R-:W-:Y:S04]  /*118b0*/  @P4 STG.E.U16 desc[UR20][R158.64], R30 ;  /* 0x0000001e9e004986 */ /* 0x000fe8000c101514 */
[----:B------:R-:W-:Y:S01]  /*118c0*/  @P5 STG.E.U16 desc[UR20][R156.64], R78 ;  /* 0x0000004e9c005986 */ /* 0x000fe2000c101514 */
[----:B------:R-:W-:-:S03]  /*118d0*/  ISETP.LT.AND P5, PT, R174, UR15, !P0 ;  /* 0x0000000fae007c0c */ /* 0x000fc6000c7a1270 */
[----:B------:R1:W-:Y:S01]  /*118e0*/  @P6 STG.E.U16 desc[UR20][R154.64], R31 ;  /* 0x0000001f9a006986 */ /* 0x0003e2000c101514 */
[----:B------:R-:W-:-:S03]  /*118f0*/  ISETP.LT.AND P6, PT, R173, UR15, !P0 ;  /* 0x0000000fad007c0c */ /* 0x000fc6000c7c1270 */
[----:B------:R-:W-:Y:S01]  /*11900*/  @P1 STG.E.U16 desc[UR20][R152.64], R76 ;  /* 0x0000004c98001986 */ /* 0x000fe2000c101514 */
[----:B------:R-:W-:Y:S02]  /*11910*/  ISETP.LT.AND P1, PT, R172, UR15, !P0 ;  /* 0x0000000fac007c0c */ /* 0x000fe4000c721270 */
[----:B------:R-:W-:Y:S02]  /*11920*/  ISETP.LT.AND P4, PT, R66, UR15, !P0 ;  /* 0x0000000f42007c0c */ /* 0x000fe4000c781270 */
[----:B------:R-:W-:Y:S01]  /*11930*/  PRMT R67, R37, 0x7632, R67 ;  /* 0x0000763225437816 */ /* 0x000fe20000000043 */
[----:B0-----:R-:W-:-:S10]  /*11940*/  IMAD R29, R65, R2, RZ ;  /* 0x00000002411d7224 */ /* 0x001fd400078e02ff */
[----:B------:R-:W-:Y:S01]  /*11950*/  @P4 STG.E.U16 desc[UR20][R150.64], R36 ;  /* 0x0000002496004986 */ /* 0x000fe2000c101514 */
[----:B------:R-:W-:-:S03]  /*11960*/  ISETP.LT.AND P4, PT, R171, UR15, !P0 ;  /* 0x0000000fab007c0c */ /* 0x000fc6000c781270 */
[----:B------:R-:W-:Y:S01]  /*11970*/  @P5 STG.E.U16 desc[UR20][R148.64], R74 ;  /* 0x0000004a94005986 */ /* 0x000fe2000c101514 */
[----:B------:R-:W-:-:S03]  /*11980*/  ISETP.LT.AND P5, PT, R170, UR15, !P0 ;  /* 0x0000000faa007c0c */ /* 0x000fc6000c7a1270 */
[----:B------:R0:W-:Y:S01]  /*11990*/  @P6 STG.E.U16 desc[UR20][R146.64], R37 ;  /* 0x0000002592006986 */ /* 0x0001e2000c101514 */
[----:B------:R-:W-:-:S03]  /*119a0*/  ISETP.LT.AND P6, PT, R65, UR15, !P0 ;  /* 0x0000000f41007c0c */ /* 0x000fc6000c7c1270 */
[----:B------:R-:W-:Y:S01]  /*119b0*/  @P1 STG.E.U16 desc[UR20][R134.64], R67 ;  /* 0x0000004386001986 */ /* 0x000fe2000c101514 */
[C---:B------:R-:W-:Y:S02]  /*119c0*/  LEA R28, P1, R29.reuse, R3, 0x1 ;  /* 0x000000031d1c7211 */ /* 0x040fe400078208ff */
[----:B------:R-:W-:Y:S02]  /*119d0*/  PRMT R72, R38, 0x7632, R72 ;  /* 0x0000763226487816 */ /* 0x000fe40000000048 */
[----:B------:R-:W-:Y:S01]  /*119e0*/  LEA.HI.X.SX32 R29, R29, R0, 0x1, P1 ;  /* 0x000000001d1d7211 */ /* 0x000fe200008f0eff */
[----:B------:R-:W-:Y:S01]  /*119f0*/  @P4 STG.E.U16 desc[UR20][R132.64], R38 ;  /* 0x0000002684004986 */ /* 0x000fe2000c101514 */
[----:B-1----:R-:W-:-:S03]  /*11a00*/  IMAD R31, R2, 0x40, R168 ;  /* 0x00000040021f7824 */ /* 0x002fc600078e02a8 */
[----:B------:R-:W-:Y:S04]  /*11a10*/  @P5 STG.E.U16 desc[UR20][R144.64], R72 ;  /* 0x0000004890005986 */ /* 0x000fe8000c101514 */
[----:B------:R1:W-:Y:S01]  /*11a20*/  @P6 STG.E.U16 desc[UR20][R28.64], R39 ;  /* 0x000000271c006986 */ /* 0x0003e2000c101514 */
[----:B------:R-:W-:-:S03]  /*11a30*/  PRMT R32, R39, 0x7632, R32 ;  /* 0x0000763227207816 */ /* 0x000fc60000000020 */
[----:B0-----:R-:W2:Y:S04]  /*11a40*/  LDL.LU R37, [R1+0x1f4] ;  /* 0x0001f40001257983 */ /* 0x001ea80000300800 */
[----:B-1----:R-:W3:Y:S04]  /*11a50*/  LDL.LU R39, [R1+0x238] ;  /* 0x0002380001277983 */ /* 0x002ee80000300800 */
[----:B------:R-:W4:Y:S01]  /*11a60*/  LDL.LU R38, [R1+0x284] ;  /* 0x0002840001267983 */ /* 0x000f220000300800 */
[C---:B------:R-:W-:Y:S01]  /*11a70*/  IMAD R30, R43.reuse, R2, RZ ;  /* 0x000000022b1e7224 */ /* 0x040fe200078e02ff */
[----:B------:R-:W-:-:S04]  /*11a80*/  ISETP.LT.AND P5, PT, R43, UR15, !P0 ;  /* 0x0000000f2b007c0c */ /* 0x000fc8000c7a1270 */
[CC--:B------:R-:W-:Y:S02]  /*11a90*/  LEA R28, P6, R30.reuse, R3.reuse, 0x1 ;  /* 0x000000031e1c7211 */ /* 0x0c0fe400078c08ff */
[----:B------:R-:W-:Y:S01]  /*11aa0*/  ISETP.LT.AND P4, PT, R33, UR4, !P0 ;  /* 0x0000000421007c0c */ /* 0x000fe2000c781270 */
[----:B------:R-:W0:Y:S01]  /*11ab0*/  LDCU UR4, c[0x0][0x39c] ;  /* 0x00007380ff0477ac */ /* 0x000e220008000800 */
[-C--:B------:R-:W-:Y:S01]  /*11ac0*/  LEA.HI.X.SX32 R29, R30, R0.reuse, 0x1, P6 ;  /* 0x000000001e1d7211 */ /* 0x080fe200030f0eff */
[C---:B------:R-:W-:Y:S01]  /*11ad0*/  IMAD R33, R2.reuse, 0x4, R31 ;  /* 0x0000000402217824 */ /* 0x040fe200078e021f */
[-C--:B------:R-:W-:Y:S02]  /*11ae0*/  LEA R30, P6, R31, R3.reuse, 0x1 ;  /* 0x000000031f1e7211 */ /* 0x080fe400078c08ff */
[----:B------:R-:W-:Y:S01]  /*11af0*/  ISETP.LT.AND P1, PT, R35, UR15, !P0 ;  /* 0x0000000f23007c0c */ /* 0x000fe2000c721270 */
[----:B------:R-:W-:Y:S01]  /*11b00*/  IMAD R35, R2, 0x4, R33 ;  /* 0x0000000402237824 */ /* 0x000fe200078e0221 */
[----:B------:R-:W-:Y:S01]  /*11b10*/  LEA.HI.X.SX32 R31, R31, R0, 0x1, P6 ;  /* 0x000000001f1f7211 */ /* 0x000fe200030f0eff */
[----:B------:R-:W-:Y:S04]  /*11b20*/  @P5 STG.E.U16 desc[UR20][R28.64], R32 ;  /* 0x000000201c005986 */ /* 0x000fe8000c101514 */
[----:B------:R1:W-:Y:S02]  /*11b30*/  @P3 STG.E.U16 desc[UR20][R30.64], R16 ;  /* 0x000000101e003986 */ /* 0x0003e4000c101514 */
[----:B-1----:R-:W-:-:S04]  /*11b40*/  LEA R30, P6, R35, R3, 0x1 ;  /* 0x00000003231e7211 */ /* 0x002fc800078c08ff */
[-C--:B------:R-:W-:Y:S02]  /*11b50*/  LEA.HI.X.SX32 R31, R35, R0.reuse, 0x1, P6 ;  /* 0x00000000231f7211 */ /* 0x080fe400030f0eff */
[----:B0-----:R-:W-:Y:S02]  /*11b60*/  ISETP.LT.AND P6, PT, R40, UR4, !P0 ;  /* 0x0000000428007c0c */ /* 0x001fe4000c7c1270 */
[C---:B------:R-:W-:Y:S01]  /*11b70*/  LEA R28, P5, R33.reuse, R3, 0x1 ;  /* 0x00000003211c7211 */ /* 0x040fe200078a08ff */
[----:B------:R-:W5:Y:S01]  /*11b80*/  LDL.LU R40, [R1+0x234] ;  /* 0x0002340001287983 */ /* 0x000f620000300800 */
[----:B------:R-:W-:Y:S01]  /*11b90*/  PRMT R34, R16, 0x7632, R34 ;  /* 0x0000763210227816 */ /* 0x000fe20000000022 */
[----:B------:R-:W-:Y:S01]  /*11ba0*/  IMAD R35, R2, 0x4, R35 ;  /* 0x0000000402237824 */ /* 0x000fe200078e0223 */
[----:B------:R-:W-:Y:S01]  /*11bb0*/  LEA.HI.X.SX32 R29, R33, R0, 0x1, P5 ;  /* 0x00000000211d7211 */ /* 0x000fe200028f0eff */
[----:B------:R-:W3:Y:S01]  /*11bc0*/  LDCU UR4, c[0x0][0x39c] ;  /* 0x00007380ff0477ac */ /* 0x000ee20008000800 */
[----:B------:R-:W-:Y:S01]  /*11bd0*/  ISETP.LT.AND P5, PT, R42, UR5, !P0 ;  /* 0x000000052a007c0c */ /* 0x000fe2000c7a1270 */
[----:B------:R-:W-:-:S02]  /*11be0*/  IMAD R33, R2, 0x4, R35 ;  /* 0x0000000402217824 */ /* 0x000fc400078e0223 */
[----:B------:R-:W-:Y:S01]  /*11bf0*/  @P1 STG.E.U16 desc[UR20][R28.64], R34 ;  /* 0x000000221c001986 */ /* 0x000fe2000c101514 */
[----:B------:R-:W-:Y:S01]  /*11c00*/  ISETP.LT.AND P3, PT, R41, UR6, !P0 ;  /* 0x0000000629007c0c */ /* 0x000fe2000c761270 */
[----:B------:R-:W4:Y:S02]  /*11c10*/  LDCU UR5, c[0x0][0x39c] ;  /* 0x00007380ff0577ac */ /* 0x000f240008000800 */
[----:B------:R0:W-:Y:S01]  /*11c20*/  @P4 STG.E.U16 desc[UR20][R30.64], R17 ;  /* 0x000000111e004986 */ /* 0x0001e2000c101514 */
[-C--:B------:R-:W-:Y:S01]  /*11c30*/  LEA R16, P4, R35, R3.reuse, 0x1 ;  /* 0x0000000323107211 */ /* 0x080fe200078808ff */
[----:B------:R-:W5:Y:S01]  /*11c40*/  LDCU UR6, c[0x0][0x39c] ;  /* 0x00007380ff0677ac */ /* 0x000f620008000800 */
[----:B------:R-:W-:Y:S01]  /*11c50*/  PRMT R36, R17, 0x7632, R36 ;  /* 0x0000763211247816 */ /* 0x000fe20000000024 */
[----:B------:R-:W5:Y:S04]  /*11c60*/  LDL.LU R41, [R1+0x280] ;  /* 0x0002800001297983 */ /* 0x000f680000300800 */
[----:B------:R-:W5:Y:S01]  /*11c70*/  LDL.LU R42, [R1+0x230] ;  /* 0x00023000012a7983 */ /* 0x000f620000300800 */
[-C--:B0-----:R-:W-:Y:S01]  /*11c80*/  LEA.HI.X.SX32 R17, R35, R0.reuse, 0x1, P4 ;  /* 0x0000000023117211 */ /* 0x081fe200020f0eff */
[----:B------:R-:W-:Y:S01]  /*11c90*/  IMAD R35, R2, 0x4, R33 ;  /* 0x0000000402237824 */ /* 0x000fe200078e0221 */
[CC--:B------:R-:W-:Y:S01]  /*11ca0*/  LEA R32, P4, R33.reuse, R3.reuse, 0x1 ;  /* 0x0000000321207211 */ /* 0x0c0fe200078808ff */
[----:B------:R-:W0:Y:S03]  /*11cb0*/  LDS.128 R28, [R64] ;  /* 0x00000000401c7984 */ /* 0x000e260000000c00 */
[----:B------:R-:W-:Y:S01]  /*11cc0*/  LEA.HI.X.SX32 R33, R33, R0, 0x1, P4 ;  /* 0x0000000021217211 */ /* 0x000fe200020f0eff */
[----:B------:R1:W-:Y:S04]  /*11cd0*/  @P5 STG.E.U16 desc[UR20][R16.64], R36 ;  /* 0x0000002410005986 */ /* 0x0003e8000c101514 */
[----:B------:R0:W-:Y:S01]  /*11ce0*/  @P3 STG.E.U16 desc[UR20][R32.64], R18 ;  /* 0x0000001220003986 */ /* 0x0001e2000c101514 */
[----:B-1----:R-:W-:-:S04]  /*11cf0*/  LEA R16, P4, R35, R3, 0x1 ;  /* 0x0000000323107211 */ /* 0x002fc800078808ff */
[-C--:B------:R-:W-:Y:S02]  /*11d00*/  LEA.HI.X.SX32 R17, R35, R0.reuse, 0x1, P4 ;  /* 0x0000000023117211 */ /* 0x080fe400020f0eff */
[----:B--2---:R-:W-:Y:S01]  /*11d10*/  ISETP.LT.AND P1, PT, R37, UR7, !P0 ;  /* 0x0000000725007c0c */ /* 0x004fe2000c721270 */
[----:B------:R-:W-:Y:S01]  /*11d20*/  IMAD R37, R2, 0x4, R35 ;  /* 0x0000000402257824 */ /* 0x000fe200078e0223 */
[----:B------:R-:W1:Y:S04]  /*11d30*/  LDCU UR7, c[0x0][0x39c] ;  /* 0x00007380ff0777ac */ /* 0x000e680008000800 */
[----:B0-----:R-:W-:Y:S02]  /*11d40*/  LEA R32, P5, R37, R3, 0x1 ;  /* 0x0000000325207211 */ /* 0x001fe400078a08ff */
[----:B---3--:R-:W-:Y:S01]  /*11d50*/  ISETP.LT.AND P4, PT, R39, UR4, !P0 ;  /* 0x0000000427007c0c */ /* 0x008fe2000c781270 */
[----:B------:R-:W0:Y:S01]  /*11d60*/  LDCU UR4, c[0x0][0x39c] ;  /* 0x00007380ff0477ac */ /* 0x000e220008000800 */
[----:B------:R-:W2:Y:S01]  /*11d70*/  LDL.LU R39, [R1+0x27c] ;  /* 0x00027c0001277983 */ /* 0x000ea20000300800 */
[----:B------:R-:W-:-:S02]  /*11d80*/  LEA.HI.X.SX32 R33, R37, R0, 0x1, P5 ;  /* 0x0000000025217211 */ /* 0x000fc400028f0eff */
[----:B----4-:R-:W-:Y:S01]  /*11d90*/  ISETP.LT.AND P3, PT, R38, UR5, !P0 ;  /* 0x0000000526007c0c */ /* 0x010fe2000c761270 */
[----:B------:R-:W-:Y:S01]  /*11da0*/  IMAD R37, R2, 0x4, R37 ;  /* 0x0000000402257824 */ /* 0x000fe200078e0225 */
[----:B------:R-:W3:Y:S01]  /*11db0*/  LDL.LU R38, [R1+0x22c] ;  /* 0x00022c0001267983 */ /* 0x000ee20000300800 */
[----:B------:R-:W-:Y:S01]  /*11dc0*/  PRMT R34, R18, 0x7632, R34 ;  /* 0x0000763212227816 */ /* 0x000fe20000000022 */
[----:B------:R-:W2:Y:S01]  /*11dd0*/  LDCU UR5, c[0x0][0x39c] ;  /* 0x00007380ff0577ac */ /* 0x000ea20008000800 */
[----:B-----5:R-:W-:-:S03]  /*11de0*/  ISETP.LT.AND P5, PT, R40, UR6, !P0 ;  /* 0x0000000628007c0c */ /* 0x020fc6000c7a1270 */
[----:B------:R4:W-:Y:S01]  /*11df0*/  @P6 STG.E.U16 desc[UR20][R16.64], R34 ;  /* 0x0000002210006986 */ /* 0x0009e2000c101514 */
[----:B------:R-:W-:Y:S01]  /*11e00*/  IMAD R35, R2, 0x4, R37 ;  /* 0x0000000402237824 */ /* 0x000fe200078e0225 */
[----:B------:R-:W-:Y:S01]  /*11e10*/  PRMT R36, R19, 0x7632, R36 ;  /* 0x0000763213247816 */ /* 0x000fe20000000024 */
[----:B------:R-:W3:Y:S01]  /*11e20*/  LDCU UR6, c[0x0][0x39c] ;  /* 0x00007380ff0677ac */ /* 0x000ee20008000800 */
[----:B------:R-:W5:Y:S01]  /*11e30*/  LDL.LU R40, [R1+0x278] ;  /* 0x0002780001287983 */ /* 0x000f620000300800 */
[----:B----4-:R-:W-:-:S03]  /*11e40*/  LEA R16, P6, R37, R3, 0x1 ;  /* 0x0000000325107211 */ /* 0x010fc600078c08ff */
[----:B------:R4:W-:Y:S01]  /*11e50*/  @P1 STG.E.U16 desc[UR20][R32.64], R19 ;  /* 0x0000001320001986 */ /* 0x0009e2000c101514 */
[-C--:B------:R-:W-:Y:S01]  /*11e60*/  LEA.HI.X.SX32 R17, R37, R0.reuse, 0x1, P6 ;  /* 0x0000000025117211 */ /* 0x080fe200030f0eff */
[C---:B------:R-:W-:Y:S01]  /*11e70*/  IMAD R37, R2.reuse, 0x4, R35 ;  /* 0x0000000402257824 */ /* 0x040fe200078e0223 */
[----:B------:R-:W-:Y:S02]  /*11e80*/  LEA R18, P6, R35, R3, 0x1 ;  /* 0x0000000323127211 */ /* 0x000fe400078c08ff */
[----:B-1----:R-:W-:Y:S01]  /*11e90*/  ISETP.LT.AND P1, PT, R41, UR7, !P0 ;  /* 0x0000000729007c0c */ /* 0x002fe2000c721270 */
[----:B------:R1:W-:Y:S01]  /*11ea0*/  @P4 STG.E.U16 desc[UR20][R16.64], R36 ;  /* 0x0000002410004986 */ /* 0x0003e2000c101514 */
[----:B------:R-:W5:Y:S03]  /*11eb0*/  LDCU UR7, c[0x0][0x39c] ;  /* 0x00007380ff0777ac */ /* 0x000f660008000800 */
[----:B------:R-:W5:Y:S01]  /*11ec0*/  LDL.LU R41, [R1+0x228] ;  /* 0x0002280001297983 */ /* 0x000f620000300800 */
[----:B----4-:R-:W-:Y:S01]  /*11ed0*/  LEA.HI.X.SX32 R19, R35, R0, 0x1, P6 ;  /* 0x0000000023137211 */ /* 0x010fe200030f0eff */
[----:B------:R-:W-:-:S02]  /*11ee0*/  IMAD R33, R2, 0x4, R37 ;  /* 0x0000000402217824 */ /* 0x000fc400078e0225 */
[----:B-1----:R-:W4:Y:S01]  /*11ef0*/  LDL.LU R36, [R1+0x274] ;  /* 0x0002740001247983 */ /* 0x002f220000300800 */
[----:B------:R-:W-:-:S03]  /*11f00*/  LEA R16, P4, R37, R3, 0x1 ;  /* 0x0000000325107211 */ /* 0x000fc600078808ff */
[----:B------:R1:W-:Y:S01]  /*11f10*/  @P3 STG.E.U16 desc[UR20][R18.64], R28 ;  /* 0x0000001c12003986 */ /* 0x0003e2000c101514 */
[----:B------:R-:W-:Y:S02]  /*11f20*/  LEA.HI.X.SX32 R17, R37, R0, 0x1, P4 ;  /* 0x0000000025117211 */ /* 0x000fe400020f0eff */
[----:B------:R-:W-:Y:S02]  /*11f30*/  PRMT R34, R28, 0x7632, R34 ;  /* 0x000076321c227816 */ /* 0x000fe40000000022 */
[----:B-1----:R-:W-:-:S04]  /*11f40*/  LEA R18, P6, R33, R3, 0x1 ;  /* 0x0000000321127211 */ /* 0x002fc800078c08ff */
[----:B------:R-:W-:Y:S01]  /*11f50*/  LEA.HI.X.SX32 R19, R33, R0, 0x1, P6 ;  /* 0x0000000021137211 */ /* 0x000fe200030f0eff */
[----:B------:R1:W-:Y:S04]  /*11f60*/  @P5 STG.E.U16 desc[UR20][R16.64], R34 ;  /* 0x0000002210005986 */ /* 0x0003e8000c101514 */
[----:B------:R0:W-:Y:S01]  /*11f70*/  @P1 STG.E.U16 desc[UR20][R18.64], R29 ;  /* 0x0000001d12001986 */ /* 0x0001e2000c101514 */
[----:B--2---:R-:W-:Y:S01]  /*11f80*/  ISETP.LT.AND P3, PT, R39, UR5, !P0 ;  /* 0x0000000527007c0c */ /* 0x004fe2000c761270 */
[----:B------:R-:W-:Y:S02]  /*11f90*/  IMAD R33, R2, 0x4, R33 ;  /* 0x0000000402217824 */ /* 0x000fe400078e0221 */
[----:B------:R-:W2:Y:S01]  /*11fa0*/  LDL.LU R39, [R1+0x224] ;  /* 0x0002240001277983 */ /* 0x000ea20000300800 */
[----:B------:R-:W4:Y:S01]  /*11fb0*/  LDCU UR5, c[0x0][0x39c] ;  /* 0x00007380ff0577ac */ /* 0x000f220008000800 */
[----:B---3--:R-:W-:-:S02]  /*11fc0*/  ISETP.LT.AND P5, PT, R38, UR6, !P0 ;  /* 0x0000000626007c0c */ /* 0x008fc4000c7a1270 */
[----:B------:R-:W3:Y:S01]  /*11fd0*/  LDL.LU R38, [R1+0x270] ;  /* 0x0002700001267983 */ /* 0x000ee20000300800 */
[----:B-----5:R-:W-:Y:S01]  /*11fe0*/  ISETP.LT.AND P1, PT, R40, UR7, !P0 ;  /* 0x0000000728007c0c */ /* 0x020fe2000c721270 */
[C---:B------:R-:W-:Y:S02]  /*11ff0*/  IMAD R35, R2.reuse, 0x4, R33 ;  /* 0x0000000402237824 */ /* 0x040fe400078e0221 */
[----:B------:R-:W5:Y:S01]  /*12000*/  LDL.LU R40, [R1+0x220] ;  /* 0x0002200001287983 */ /* 0x000f620000300800 */
[CC--:B------:R-:W-:Y:S01]  /*12010*/  LEA R32, P6, R33.reuse, R3.reuse, 0x1 ;  /* 0x0000000321207211 */ /* 0x0c0fe200078c08ff */
[----:B------:R-:W2:Y:S02]  /*12020*/  LDCU UR6, c[0x0][0x39c] ;  /* 0x00007380ff0677ac */ /* 0x000ea40008000800 */
[----:B-1----:R-:W5:Y:S01]  /*12030*/  LDL.LU R34, [R1+0x26c] ;  /* 0x00026c0001227983 */ /* 0x002f620000300800 */
[----:B------:R-:W-:Y:S01]  /*12040*/  LEA.HI.X.SX32 R33, R33, R0, 0x1, P6 ;  /* 0x0000000021217211 */ /* 0x000fe200030f0eff */
[----:B------:R-:W-:Y:S01]  /*12050*/  IMAD R37, R2, 0x4, R35 ;  /* 0x0000000402257824 */ /* 0x000fe200078e0223 */
[----:B0-----:R-:W-:Y:S01]  /*12060*/  ISETP.LT.AND P4, PT, R42, UR4, !P0 ;  /* 0x000000042a007c0c */ /* 0x001fe2000c781270 */
[----:B------:R-:W0:Y:S01]  /*12070*/  LDCU UR4, c[0x0][0x39c] ;  /* 0x00007380ff0477ac */ /* 0x000e220008000800 */
[----:B------:R-:W-:-:S02]  /*12080*/  LEA R16, P6, R35, R3, 0x1 ;  /* 0x0000000323107211 */ /* 0x000fc400078c08ff */
[----:B------:R-:W-:Y:S01]  /*12090*/  PRMT R19, R29, 0x7632, R19 ;  /* 0x000076321d137816 */ /* 0x000fe20000000013 */
[----:B------:R-:W3:Y:S01]  /*120a0*/  LDCU UR7, c[0x0][0x39c] ;  /* 0x00007380ff0777ac */ /* 0x000ee20008000800 */
[----:B------:R-:W-:Y:S01]  /*120b0*/  LEA.HI.X.SX32 R17, R35, R0, 0x1, P6 ;  /* 0x0000000023117211 */ /* 0x000fe200030f0eff */
[----:B------:R-:W-:-:S05]  /*120c0*/  IMAD R35, R2, 0x4, R37 ;  /* 0x0000000402237824 */ /* 0x000fca00078e0225 */
[-C--:B------:R-:W-:Y:S01]  /*120d0*/  LEA R28, P6, R35, R3.reuse, 0x1 ;  /* 0x00000003231c7211 */ /* 0x080fe200078c08ff */
[----:B------:R1:W-:Y:S01]  /*120e0*/  @P4 STG.E.U16 desc[UR20][R32.64], R19 ;  /* 0x0000001320004986 */ /* 0x0003e2000c101514 */
[----:B------:R-:W-:Y:S02]  /*120f0*/  LEA R18, P4, R37, R3, 0x1 ;  /* 0x0000000325127211 */ /* 0x000fe400078808ff */
[-C--:B------:R-:W-:Y:S01]  /*12100*/  LEA.HI.X.SX32 R29, R35, R0.reuse, 0x1, P6 ;  /* 0x00000000231d7211 */ /* 0x080fe200030f0eff */
[----:B------:R0:W-:Y:S01]  /*12110*/  @P3 STG.E.U16 desc[UR20][R16.64], R30 ;  /* 0x0000001e10003986 */ /* 0x0001e2000c101514 */
[----:B------:R-:W-:Y:S01]  /*12120*/  IMAD R35, R2, 0x4, R35 ;  /* 0x0000000402237824 */ /* 0x000fe200078e0223 */
[----:B----4-:R-:W-:Y:S01]  /*12130*/  ISETP.LT.AND P3, PT, R36, UR5, !P0 ;  /* 0x0000000524007c0c */ /* 0x010fe2000c761270 */
[----:B------:R-:W5:Y:S01]  /*12140*/  LDCU UR5, c[0x0][0x39c] ;  /* 0x00007380ff0577ac */ /* 0x000f620008000800 */
[----:B------:R-:W4:Y:S01]  /*12150*/  LDL.LU R36, [R1+0x21c] ;  /* 0x00021c0001247983 */ /* 0x000f220000300800 */
[----:B-1----:R-:W-:Y:S01]  /*12160*/  LEA.HI.X.SX32 R19, R37, R0, 0x1, P4 ;  /* 0x0000000025137211 */ /* 0x002fe200020f0eff */
[----:B------:R-:W-:Y:S01]  /*12170*/  IMAD R33, R2, 0x4, R35 ;  /* 0x0000000402217824 */ /* 0x000fe200078e0223 */
[----:B0-----:R-:W-:Y:S01]  /*12180*/  ISETP.LT.AND P4, PT, R41, UR4, !P0 ;  /* 0x0000000429007c0c */ /* 0x001fe2000c781270 */
[----:B------:R-:W0:Y:S01]  /*12190*/  LDCU UR4, c[0x0][0x39c] ;  /* 0x00007380ff0477ac */ /* 0x000e220008000800 */
[----:B------:R-:W-:-:S02]  /*121a0*/  PRMT R17, R30, 0x7632, R17 ;  /* 0x000076321e117816 */ /* 0x000fc40000000011 */
[----:B------:R-:W-:-:S03]  /*121b0*/  LEA R16, P6, R35, R3, 0x1 ;  /* 0x0000000323107211 */ /* 0x000fc600078c08ff */
[----:B------:R1:W-:Y:S04]  /*121c0*/  @P5 STG.E.U16 desc[UR20][R18.64], R17 ;  /* 0x0000001112005986 */ /* 0x0003e8000c101514 */
[----:B------:R0:W-:Y:S01]  /*121d0*/  @P1 STG.E.U16 desc[UR20][R28.64], R31 ;  /* 0x0000001f1c001986 */ /* 0x0001e2000c101514 */
[-C--:B-1----:R-:W-:Y:S02]  /*121e0*/  LEA.HI.X.SX32 R17, R35, R0.reuse, 0x1, P6 ;  /* 0x0000000023117211 */ /* 0x082fe400030f0eff */
[----:B------:R-:W-:Y:S02]  /*121f0*/  LEA R18, P6, R33, R3, 0x1 ;  /* 0x0000000321127211 */ /* 0x000fe400078c08ff */
[----:B0-----:R-:W-:Y:S02]  /*12200*/  PRMT R29, R31, 0x7632, R29 ;  /* 0x000076321f1d7816 */ /* 0x001fe4000000001d */
[----:B------:R-:W-:-:S03]  /*12210*/  LEA.HI.X.SX32 R19, R33, R0, 0x1, P6 ;  /* 0x0000000021137211 */ /* 0x000fc600030f0eff */
[----:B------:R0:W-:Y:S04]  /*12220*/  @P4 STG.E.U16 desc[UR20][R16.64], R29 ;  /* 0x0000001d10004986 */ /* 0x0001e8000c101514 */
[----:B------:R1:W-:Y:S01]  /*12230*/  @P3 STG.E.U16 desc[UR20][R18.64], R56 ;  /* 0x0000003812003986 */ /* 0x0003e2000c101514 */
[----:B--2---:R-:W-:Y:S02]  /*12240*/  ISETP.LT.AND P5, PT, R39, UR6, !P0 ;  /* 0x0000000627007c0c */ /* 0x004fe4000c7a1270 */
[----:B---3--:R-:W-:Y:S01]  /*12250*/  ISETP.LT.AND P1, PT, R38, UR7, !P0 ;  /* 0x0000000726007c0c */ /* 0x008fe2000c721270 */
[----:B------:R-:W2:Y:S01]  /*12260*/  LDL.LU R39, [R1+0x268] ;  /* 0x0002680001277983 */ /* 0x000ea20000300800 */
[----:B------:R-:W-:Y:S01]  /*12270*/  IMAD R35, R2, 0x4, R33 ;  /* 0x0000000402237824 */ /* 0x000fe200078e0221 */
[----:B------:R-:W4:Y:S02]  /*12280*/  LDCU UR6, c[0x0][0x39c] ;  /* 0x00007380ff0677ac */ /* 0x000f240008000800 */
[----:B------:R-:W3:Y:S01]  /*12290*/  LDL.LU R38, [R1+0x218] ;  /* 0x0002180001267983 */ /* 0x000ee20000300800 */
[----:B0-----:R-:W-:Y:S01]  /*122a0*/  PRMT R17, R56, 0x7632, R17 ;  /* 0x0000763238117816 */ /* 0x001fe20000000011 */
[----:B------:R-:W2:Y:S02]  /*122b0*/  LDCU UR7, c[0x0][0x39c] ;  /* 0x00007380ff0777ac */ /* 0x000ea40008000800 */
[----:B------:R-:W2:Y:S01]  /*122c0*/  LDL.LU R37, [R1+0x264] ;  /* 0x0002640001257983 */ /* 0x000ea20000300800 */
[----:B-----5:R-:W-:Y:S01]  /*122d0*/  ISETP.LT.AND P3, PT, R34, UR5, !P0 ;  /* 0x0000000522007c0c */ /* 0x020fe2000c761270 */
[----:B------:R-:W-:-:S02]  /*122e0*/  IMAD R33, R2, 0x4, R35 ;  /* 0x0000000402217824 */ /* 0x000fc400078e0223 */
[----:B------:R-:W5:Y:S01]  /*122f0*/  LDL.LU R34, [R1+0x214] ;  /* 0x0002140001227983 */ /* 0x000f620000300800 */
[-C--:B------:R-:W-:Y:S01]  /*12300*/  LEA R28, P4, R35, R3.reuse, 0x1 ;  /* 0x00000003231c7211 */ /* 0x080fe200078808ff */
[----:B------:R-:W2:Y:S01]  /*12310*/  LDCU UR5, c[0x0][0x39c] ;  /* 0x00007380ff0577ac */ /* 0x000ea20008000800 */
[-C--:B------:R-:W-:Y:S02]  /*12320*/  LEA R30, P6, R33, R3.reuse, 0x1 ;  /* 0x00000003211e7211 */ /* 0x080fe400078c08ff */
[-C--:B------:R-:W-:Y:S02]  /*12330*/  LEA.HI.X.SX32 R29, R35, R0.reuse, 0x1, P4 ;  /* 0x00000000231d7211 */ /* 0x080fe400020f0eff */
[-C--:B------:R-:W-:Y:S01]  /*12340*/  LEA.HI.X.SX32 R31, R33, R0.reuse, 0x1, P6 ;  /* 0x00000000211f7211 */ /* 0x080fe200030f0eff */
[----:B------:R-:W-:Y:S01]  /*12350*/  IMAD R33, R2, 0x4, R33 ;  /* 0x0000000402217824 */ /* 0x000fe200078e0221 */
[----:B------:R-:W-:Y:S01]  /*12360*/  ISETP.LT.AND P4, PT, R40, UR4, !P0 ;  /* 0x0000000428007c0c */ /* 0x000fe2000c781270 */
[----:B------:R0:W-:Y:S01]  /*12370*/  @P5 STG.E.U16 desc[UR20][R28.64], R17 ;  /* 0x000000111c005986 */ /* 0x0001e2000c101514 */
[----:B------:R-:W3:Y:S01]  /*12380*/  LDCU UR4, c[0x0][0x39c] ;  /* 0x00007380ff0477ac */ /* 0x000ee20008000800 */
[----:B-1----:R-:W-:Y:S01]  /*12390*/  IMAD R19, R2, 0x4, R33 ;  /* 0x0000000402137824 */ /* 0x002fe200078e0221 */
[CC--:B------:R-:W-:Y:S01]  /*123a0*/  LEA R16, P6, R33.reuse, R3.reuse, 0x1 ;  /* 0x0000000321107211 */ /* 0x0c0fe200078c08ff */
[----:B------:R1:W-:Y:S01]  /*123b0*/  @P1 STG.E.U16 desc[UR20][R30.64], R57 ;  /* 0x000000391e001986 */ /* 0x0003e2000c101514 */
[----:B----4-:R-:W-:Y:S01]  /*123c0*/  ISETP.LT.AND P5, PT, R36, UR6, !P0 ;  /* 0x0000000624007c0c */ /* 0x010fe2000c7a1270 */
[----:B------:R-:W5:Y:S02]  /*123d0*/  LDCU UR6, c[0x0][0x39c] ;  /* 0x00007380ff0677ac */ /* 0x000f640008000800 */
[----:B------:R-:W4:Y:S01]  /*123e0*/  LDL.LU R36, [R1+0x260] ;  /* 0x0002600001247983 */ /* 0x000f220000300800 */
[----:B0-----:R-:W-:Y:S01]  /*123f0*/  LEA.HI.X.SX32 R17, R33, R0, 0x1, P6 ;  /* 0x0000000021117211 */ /* 0x001fe200030f0eff */
[----:B------:R-:W-:Y:S01]  /*12400*/  IMAD R29, R2, 0x4, R19 ;  /* 0x00000004021d7824 */ /* 0x000fe200078e0213 */
[----:B-1----:R-:W-:Y:S01]  /*12410*/  PRMT R31, R57, 0x7632, R31 ;  /* 0x00007632391f7816 */ /* 0x002fe2000000001f */
[----:B------:R-:W4:Y:S01]  /*12420*/  LDL.LU R35, [R1+0x210] ;  /* 0x0002100001237983 */ /* 0x000f220000300800 */
[----:B------:R-:W-:-:S03]  /*12430*/  LEA R18, P6, R19, R3, 0x1 ;  /* 0x0000000313127211 */ /* 0x000fc600078c08ff */
[----:B------:R0:W-:Y:S01]  /*12440*/  @P4 STG.E.U16 desc[UR20][R16.64], R31 ;  /* 0x0000001f10004986 */ /* 0x0001e2000c101514 */
[----:B------:R-:W-:Y:S01]  /*12450*/  LEA R28, P4, R29, R3, 0x1 ;  /* 0x000000031d1c7211 */ /* 0x000fe200078808ff */
[----:B------:R-:W-:Y:S01]  /*12460*/  IMAD R33, R2, 0x4, R29 ;  /* 0x0000000402217824 */ /* 0x000fe200078e021d */
[-C--:B------:R-:W-:Y:S02]  /*12470*/  LEA.HI.X.SX32 R19, R19, R0.reuse, 0x1, P6 ;  /* 0x0000000013137211 */ /* 0x080fe400030f0eff */
[----:B------:R-:W-:-:S03]  /*12480*/  LEA.HI.X.SX32 R29, R29, R0, 0x1, P4 ;  /* 0x000000001d1d7211 */ /* 0x000fc600020f0eff */
[----:B------:R1:W-:Y:S01]  /*12490*/  @P3 STG.E.U16 desc[UR20][R18.64], R58 ;  /* 0x0000003a12003986 */ /* 0x0003e2000c101514 */
[----:B0-----:R-:W-:-:S05]  /*124a0*/  PRMT R17, R58, 0x7632, R17 ;  /* 0x000076323a117816 */ /* 0x001fca0000000011 */
[----:B------:R0:W-:Y:S01]  /*124b0*/  @P5 STG.E.U16 desc[UR20][R28.64], R17 ;  /* 0x000000111c005986 */ /* 0x0001e2000c101514 */
[----:B---3--:R-:W-:Y:S01]  /*124c0*/  ISETP.LT.AND P4, PT, R38, UR4, !P0 ;  /* 0x0000000426007c0c */ /* 0x008fe2000c781270 */
[----:B------:R-:W3:Y:S02]  /*124d0*/  LDCU UR4, c[0x0][0x39c] ;  /* 0x00007380ff0477ac */ /* 0x000ee40008000800 */
[----:B------:R-:W3:Y:S01]  /*124e0*/  LDL.LU R38, [R1+0x25c] ;  /* 0x00025c0001267983 */ /* 0x000ee20000300800 */
[----:B--2---:R-:W-:Y:S01]  /*124f0*/  ISETP.LT.AND P3, PT, R37, UR5, !P0 ;  /* 0x0000000525007c0c */ /* 0x004fe2000c761270 */
[----:B------:R-:W2:Y:S02]  /*12500*/  LDCU UR5, c[0x0][0x39c] ;  /* 0x00007380ff0577ac */ /* 0x000ea40008000800 */
[----:B------:R-:W2:Y:S01]  /*12510*/  LDL.LU R37, [R1+0x20c] ;  /* 0x00020c0001257983 */ /* 0x000ea20000300800 */
[----:B-----5:R-:W-:Y:S01]  /*12520*/  ISETP.LT.AND P5, PT, R34, UR6, !P0 ;  /* 0x0000000622007c0c */ /* 0x020fe2000c7a1270 */
[----:B------:R-:W5:Y:S02]  /*12530*/  LDCU UR6, c[0x0][0x39c] ;  /* 0x00007380ff0677ac */ /* 0x000f640008000800 */
[----:B------:R-:W5:Y:S01]  /*12540*/  LDL.LU R34, [R1+0x258] ;  /* 0x0002580001227983 */ /* 0x000f620000300800 */
[----:B------:R-:W-:Y:S01]  /*12550*/  ISETP.LT.AND P1, PT, R39, UR7, !P0 ;  /* 0x0000000727007c0c */ /* 0x000fe2000c721270 */
[----:B------:R-:W4:Y:S01]  /*12560*/  LDCU UR7, c[0x0][0x39c] ;  /* 0x00007380ff0777ac */ /* 0x000f220008000800 */
[----:B------:R-:W-:-:S04]  /*12570*/  LEA R30, P6, R33, R3, 0x1 ;  /* 0x00000003211e7211 */ /* 0x000fc800078c08ff */
[----:B------:R-:W-:Y:S01]  /*12580*/  LEA.HI.X.SX32 R31, R33, R0, 0x1, P6 ;  /* 0x00000000211f7211 */ /* 0x000fe200030f0eff */
[----:B------:R-:W-:-:S04]  /*12590*/  IMAD R33, R2, 0x4, R33 ;  /* 0x0000000402217824 */ /* 0x000fc800078e0221 */
[C---:B-1----:R-:W-:Y:S01]  /*125a0*/  IMAD R19, R2.reuse, 0x4, R33 ;  /* 0x0000000402137824 */ /* 0x042fe200078e0221 */
[CC--:B------:R-:W-:Y:S01]  /*125b0*/  LEA R16, P6, R33.reuse, R3.reuse, 0x1 ;  /* 0x0000000321107211 */ /* 0x0c0fe200078c08ff */
[----:B------:R1:W-:Y:S02]  /*125c0*/  @P1 STG.E.U16 desc[UR20][R30.64], R59 ;  /* 0x0000003b1e001986 */ /* 0x0003e4000c101514 */
[----:B0-----:R-:W-:Y:S01]  /*125d0*/  IMAD R29, R2, 0x4, R19 ;  /* 0x00000004021d7824 */ /* 0x001fe200078e0213 */
[-C--:B------:R-:W-:Y:S02]  /*125e0*/  LEA.HI.X.SX32 R17, R33, R0.reuse, 0x1, P6 ;  /* 0x0000000021117211 */ /* 0x080fe400030f0eff */
[----:B----4-:R-:W-:Y:S01]  /*125f0*/  ISETP.LT.AND P1, PT, R36, UR7, !P0 ;  /* 0x0000000724007c0c */ /* 0x010fe2000c721270 */
[----:B------:R-:W5:Y:S01]  /*12600*/  LDCU UR7, c[0x0][0x39c] ;  /* 0x00007380ff0777ac */ /* 0x000f620008000800 */
[-C--:B------:R-:W-:Y:S02]  /*12610*/  LEA R18, P6, R19, R3.reuse, 0x1 ;  /* 0x0000000313127211 */ /* 0x080fe400078c08ff */
[----:B-1----:R-:W-:Y:S01]  /*12620*/  PRMT R31, R59, 0x7632, R31 ;  /* 0x000076323b1f7816 */ /* 0x002fe2000000001f */
[----:B------:R-:W-:Y:S01]  /*12630*/  IMAD R33, R2, 0x4, R29 ;  /* 0x0000000402217824 */ /* 0x000fe200078e021d */
[----:B------:R-:W-:Y:S01]  /*12640*/  LEA.HI.X.SX32 R19, R19, R0, 0x1, P6 ;  /* 0x0000000013137211 */ /* 0x000fe200030f0eff */
[----:B------:R-:W4:Y:S04]  /*12650*/  LDL.LU R36, [R1+0x208] ;  /* 0x0002080001247983 */ /* 0x000f280000300800 */
[----:B------:R0:W-:Y:S01]  /*12660*/  @P4 STG.E.U16 desc[UR20][R16.64], R31 ;  /* 0x0000001f10004986 */ /* 0x0001e2000c101514 */
[----:B------:R-:W-:-:S02]  /*12670*/  LEA R28, P4, R29, R3, 0x1 ;  /* 0x000000031d1c7211 */ /* 0x000fc400078808ff */
[----:B------:R-:W-:Y:S02]  /*12680*/  LEA R30, P6, R33, R3, 0x1 ;  /* 0x00000003211e7211 */ /* 0x000fe400078c08ff */
[-C--:B------:R-:W-:Y:S01]  /*12690*/  LEA.HI.X.SX32 R29, R29, R0.reuse, 0x1, P4 ;  /* 0x000000001d1d7211 */ /* 0x080fe200020f0eff */
[----:B------:R1:W-:Y:S01]  /*126a0*/  @P3 STG.E.U16 desc[UR20][R18.64], R12 ;  /* 0x0000000c12003986 */ /* 0x0003e2000c101514 */
[----:B---3--:R-:W-:Y:S01]  /*126b0*/  ISETP.LT.AND P4, PT, R35, UR4, !P0 ;  /* 0x0000000423007c0c */ /* 0x008fe2000c781270 */
[----:B------:R-:W4:Y:S02]  /*126c0*/  LDCU UR4, c[0x0][0x39c] ;  /* 0x00007380ff0477ac */ /* 0x000f240008000800 */
[----:B------:R-:W3:Y:S01]  /*126d0*/  LDL.LU R35, [R1+0x254] ;  /* 0x0002540001237983 */ /* 0x000ee20000300800 */
[----:B0-----:R-:W-:Y:S02]  /*126e0*/  PRMT R17, R12, 0x7632, R17 ;  /* 0x000076320c117816 */ /* 0x001fe40000000011 */
[----:B------:R-:W-:-:S03]  /*126f0*/  LEA.HI.X.SX32 R31, R33, R0, 0x1, P6 ;  /* 0x00000000211f7211 */ /* 0x000fc600030f0eff */
[----:B------:R0:W-:Y:S04]  /*12700*/  @P5 STG.E.U16 desc[UR20][R28.64], R17 ;  /* 0x000000111c005986 */ /* 0x0001e8000c101514 */
[----:B------:R0:W-:Y:S01]  /*12710*/  @P1 STG.E.U16 desc[UR20][R30.64], R13 ;  /* 0x0000000d1e001986 */ /* 0x0001e2000c101514 */
[----:B--2---:R-:W-:Y:S01]  /*12720*/  ISETP.LT.AND P3, PT, R38, UR5, !P0 ;  /* 0x0000000526007c0c */ /* 0x004fe2000c761270 */
[----:B------:R-:W-:Y:S02]  /*12730*/  IMAD R33, R2, 0x4, R33 ;  /* 0x0000000402217824 */ /* 0x000fe400078e0221 */
[----:B------:R-:W2:Y:S01]  /*12740*/  LDL.LU R38, [R1+0x204] ;  /* 0x0002040001267983 */ /* 0x000ea20000300800 */
[----:B------:R-:W3:Y:S01]  /*12750*/  LDCU UR5, c[0x0][0x39c] ;  /* 0x00007380ff0577ac */ /* 0x000ee20008000800 */
[----:B-----5:R-:W-:Y:S01]  /*12760*/  ISETP.LT.AND P1, PT, R34, UR7, !P0 ;  /* 0x0000000722007c0c */ /* 0x020fe2000c721270 */
[C---:B-1----:R-:W-:Y:S01]  /*12770*/  IMAD R19, R2.reuse, 0x4, R33 ;  /* 0x0000000402137824 */ /* 0x042fe200078e0221 */
[----:B------:R-:W5:Y:S01]  /*12780*/  LDL.LU R34, [R1+0x250] ;  /* 0x0002500001227983 */ /* 0x000f620000300800 */
[-C--:B------:R-:W-:Y:S01]  /*12790*/  LEA R16, P6, R33, R3.reuse, 0x1 ;  /* 0x0000000321107211 */ /* 0x080fe200078c08ff */
[----:B------:R-:W5:Y:S01]  /*127a0*/  LDCU UR7, c[0x0][0x39c] ;  /* 0x00007380ff0777ac */ /* 0x000f620008000800 */
[----:B------:R-:W-:Y:S01]  /*127b0*/  ISETP.LT.AND P5, PT, R37, UR6, !P0 ;  /* 0x0000000625007c0c */ /* 0x000fe2000c7a1270 */
[C---:B0-----:R-:W-:Y:S01]  /*127c0*/  IMAD R29, R2.reuse, 0x4, R19 ;  /* 0x00000004021d7824 */ /* 0x041fe200078e0213 */
[----:B------:R-:W2:Y:S01]  /*127d0*/  LDL.LU R37, [R1+0x200] ;  /* 0x0002000001257983 */ /* 0x000ea20000300800 */
[----:B------:R-:W-:Y:S01]  /*127e0*/  LEA.HI.X.SX32 R17, R33, R0, 0x1, P6 ;  /* 0x0000000021117211 */ /* 0x000fe200030f0eff */
[----:B------:R-:W2:Y:S01]  /*127f0*/  LDCU UR6, c[0x0][0x39c] ;  /* 0x00007380ff0677ac */ /* 0x000ea20008000800 */
[----:B------:R-:W-:Y:S01]  /*12800*/  PRMT R32, R13, 0x7632, R32 ;  /* 0x000076320d207816 */ /* 0x000fe20000000020 */
[----:B------:R-:W-:Y:S01]  /*12810*/  IMAD R31, R2, 0x4, R29 ;  /* 0x00000004021f7824 */ /* 0x000fe200078e021d */
[----:B------:R-:W-:-:S03]  /*12820*/  LEA R18, P6, R19, R3, 0x1 ;  /* 0x0000000313127211 */ /* 0x000fc600078c08ff */
[----:B------:R0:W-:Y:S01]  /*12830*/  @P4 STG.E.U16 desc[UR20][R16.64], R32 ;  /* 0x0000002010004986 */ /* 0x0001e2000c101514 */
[-C--:B------:R-:W-:Y:S02]  /*12840*/  LEA.HI.X.SX32 R19, R19, R0.reuse, 0x1, P6 ;  /* 0x0000000013137211 */ /* 0x080fe400030f0eff */
[-C--:B------:R-:W-:Y:S02]  /*12850*/  LEA R12, P4, R29, R3.reuse, 0x1 ;  /* 0x000000031d0c7211 */ /* 0x080fe400078808ff */
[----:B------:R-:W-:Y:S02]  /*12860*/  LEA R28, P6, R31, R3, 0x1 ;  /* 0x000000031f1c7211 */ /* 0x000fe400078c08ff */
[-C--:B------:R-:W-:Y:S02]  /*12870*/  LEA.HI.X.SX32 R13, R29, R0.reuse, 0x1, P4 ;  /* 0x000000001d0d7211 */ /* 0x080fe400020f0eff */
[----:B------:R-:W-:Y:S02]  /*12880*/  LEA.HI.X.SX32 R29, R31, R0, 0x1, P6 ;  /* 0x000000001f1d7211 */ /* 0x000fe400030f0eff */
[----:B0-----:R-:W-:Y:S01]  /*12890*/  PRMT R17, R14, 0x7632, R17 ;  /* 0x000076320e117816 */ /* 0x001fe20000000011 */
[----:B------:R0:W-:Y:S01]  /*128a0*/  @P3 STG.E.U16 desc[UR20][R18.64], R14 ;  /* 0x0000000e12003986 */ /* 0x0001e2000c101514 */
[----:B----4-:R-:W-:Y:S01]  /*128b0*/  ISETP.LT.AND P4, PT, R36, UR4, !P0 ;  /* 0x0000000424007c0c */ /* 0x010fe2000c781270 */
[----:B------:R-:W-:-:S02]  /*128c0*/  IMAD R31, R2, 0x4, R31 ;  /* 0x00000004021f7824 */ /* 0x000fc400078e021f */
[----:B------:R-:W4:Y:S01]  /*128d0*/  LDL.LU R36, [R1+0x24c] ;  /* 0x00024c0001247983 */ /* 0x000f220000300800 */
[----:B------:R-:W1:Y:S03]  /*128e0*/  LDCU UR4, c[0x0][0x39c] ;  /* 0x00007380ff0477ac */ /* 0x000e660008000800 */
[----:B------:R1:W-:Y:S04]  /*128f0*/  @P5 STG.E.U16 desc[UR20][R12.64], R17 ;  /* 0x000000110c005986 */ /* 0x0003e8000c101514 */
[----:B------:R1:W-:Y:S01]  /*12900*/  @P1 STG.E.U16 desc[UR20][R28.64], R15 ;  /* 0x0000000f1c001986 */ /* 0x0003e2000c101514 */
[----:B---3--:R-:W-:Y:S01]  /*12910*/  ISETP.LT.AND P3, PT, R35, UR5, !P0 ;  /* 0x0000000523007c0c */ /* 0x008fe2000c761270 */
[----:B0-----:R-:W-:-:S02]  /*12920*/  IMAD R19, R2, 0x4, R31 ;  /* 0x0000000402137824 */ /* 0x001fc400078e021f */
[----:B------:R-:W3:Y:S01]  /*12930*/  LDL.LU R35, [R1+0x1e4] ;  /* 0x0001e40001237983 */ /* 0x000ee20000300800 */
[CC--:B------:R-:W-:Y:S01]  /*12940*/  LEA R16, P6, R31.reuse, R3.reuse, 0x1 ;  /* 0x000000031f107211 */ /* 0x0c0fe200078c08ff */
[----:B------:R-:W4:Y:S02]  /*12950*/  LDCU UR5, c[0x0][0x39c] ;  /* 0x00007380ff0577ac */ /* 0x000f240008000800 */
[----:B------:R-:W3:Y:S01]  /*12960*/  LDL.LU R33, [R1+0x248] ;  /* 0x0002480001217983 */ /* 0x000ee20000300800 */
[----:B-----5:R-:W-:Y:S01]  /*12970*/  ISETP.LT.AND P1, PT, R34, UR7, !P0 ;  /* 0x0000000722007c0c */ /* 0x020fe2000c721270 */
[----:B------:R-:W0:Y:S02]  /*12980*/  LDCU UR7, c[0x0][0x39c] ;  /* 0x00007380ff0777ac */ /* 0x000e240008000800 */
[----:B------:R-:W5:Y:S04]  /*12990*/  LDL.LU R34, [R1+0x1e0] ;  /* 0x0001e00001227983 */ /* 0x000f680000300800 */
[----:B------:R-:W5:Y:S01]  /*129a0*/  LDL.LU R32, [R1+0x2dc] ;  /* 0x0002dc0001207983 */ /* 0x000f620000300800 */
[----:B-1----:R-:W-:Y:S01]  /*129b0*/  LEA.HI.X.SX32 R17, R31, R0, 0x1, P6 ;  /* 0x000000001f117211 */ /* 0x002fe200030f0eff */
[----:B------:R-:W-:Y:S01]  /*129c0*/  IMAD R31, R2, 0x4, R19 ;  /* 0x00000004021f7824 */ /* 0x000fe200078e0213 */
[----:B------:R-:W-:-:S02]  /*129d0*/  LEA R12, P6, R19, R3, 0x1 ;  /* 0x00000003130c7211 */ /* 0x000fc400078c08ff */
[----:B------:R-:W-:Y:S01]  /*129e0*/  PRMT R14, R15, 0x7632, R14 ;  /* 0x000076320f0e7816 */ /* 0x000fe2000000000e */
[----:B------:R-:W-:Y:S01]  /*129f0*/  IMAD R15, R2, 0x4, R31 ;  /* 0x00000004020f7824 */ /* 0x000fe200078e021f */
[-C--:B------:R-:W-:Y:S02]  /*12a00*/  LEA.HI.X.SX32 R13, R19, R0.reuse, 0x1, P6 ;  /* 0x00000000130d7211 */ /* 0x080fe400030f0eff */
[----:B--2---:R-:W-:Y:S01]  /*12a10*/  ISETP.LT.AND P5, PT, R38, UR6, !P0 ;  /* 0x0000000626007c0c */ /* 0x004fe2000c7a1270 */
[----:B------:R-:W3:Y:S01]  /*12a20*/  LDCU UR6, c[0x0][0x39c] ;  /* 0x00007380ff0677ac */ /* 0x000ee20008000800 */
[-C--:B------:R-:W-:Y:S01]  /*12a30*/  LEA R18, P6, R31, R3.reuse, 0x1 ;  /* 0x000000031f127211 */ /* 0x080fe200078c08ff */
[----:B------:R1:W-:Y:S01]  /*12a40*/  @P4 STG.E.U16 desc[UR20][R16.64], R14 ;  /* 0x0000000e10004986 */ /* 0x0003e2000c101514 */
[----:B------:R-:W-:Y:S01]  /*12a50*/  ISETP.LT.AND P4, PT, R37, UR4, !P0 ;  /* 0x0000000425007c0c */ /* 0x000fe2000c781270 */
[----:B------:R-:W5:Y:S01]  /*12a60*/  LDCU UR4, c[0x0][0x39c] ;  /* 0x00007380ff0477ac */ /* 0x000f620008000800 */
[----:B------:R-:W-:Y:S01]  /*12a70*/  LEA.HI.X.SX32 R19, R31, R0, 0x1, P6 ;  /* 0x000000001f137211 */ /* 0x000fe200030f0eff */
[----:B------:R-:W2:Y:S01]  /*12a80*/  LDL.LU R37, [R1+0x1dc] ;  /* 0x0001dc0001257983 */ /* 0x000ea20000300800 */
[----:B------:R-:W-:-:S02]  /*12a90*/  LEA R28, P6, R15, R3, 0x1 ;  /* 0x000000030f1c7211 */ /* 0x000fc400078c08ff */
[----:B------:R-:W-:Y:S02]  /*12aa0*/  PRMT R30, R20, 0x7632, R30 ;  /* 0x00007632141e7816 */ /* 0x000fe4000000001e */
[----:B------:R-:W-:Y:S01]  /*12ab0*/  LEA.HI.X.SX32 R29, R15, R0, 0x1, P6 ;  /* 0x000000000f1d7211 */ /* 0x000fe200030f0eff */
[----:B------:R-:W-:Y:S01]  /*12ac0*/  @P3 STG.E.U16 desc[UR20][R12.64], R20 ;  /* 0x000000140c003986 */ /* 0x000fe2000c101514 */
[----:B-1----:R-:W-:-:S03]  /*12ad0*/  IMAD R17, R2, 0x4, R15 ;  /* 0x0000000402117824 */ /* 0x002fc600078e020f */
[----:B------:R1:W-:Y:S04]  /*12ae0*/  @P5 STG.E.U16 desc[UR20][R18.64], R30 ;  /* 0x0000001e12005986 */ /* 0x0003e8000c101514 */
[----:B------:R-:W-:Y:S01]  /*12af0*/  @P1 STG.E.U16 desc[UR20][R28.64], R21 ;  /* 0x000000151c001986 */ /* 0x000fe2000c101514 */
[C---:B------:R-:W-:Y:S01]  /*12b00*/  LEA R16, P1, R17.reuse, R3, 0x1 ;  /* 0x0000000311107211 */ /* 0x040fe200078208ff */
[----:B------:R-:W-:Y:S01]  /*12b10*/  IMAD R31, R2, 0x4, R17 ;  /* 0x00000004021f7824 */ /* 0x000fe200078e0211 */
[----:B----4-:R-:W-:Y:S01]  /*12b20*/  ISETP.LT.AND P3, PT, R36, UR5, !P0 ;  /* 0x0000000524007c0c */ /* 0x010fe2000c761270 */
[----:B------:R-:W4:Y:S01]  /*12b30*/  LDCU UR5, c[0x0][0x39c] ;  /* 0x00007380ff0577ac */ /* 0x000f220008000800 */
[----:B------:R-:W-:Y:S01]  /*12b40*/  LEA.HI.X.SX32 R17, R17, R0, 0x1, P1 ;  /* 0x0000000011117211 */ /* 0x000fe200008f0eff */
[----:B------:R-:W2:Y:S01]  /*12b50*/  LDS.128 R12, [R64+0x1000] ;  /* 0x00100000400c7984 */ /* 0x000ea20000000c00 */
[----:B-1----:R-:W-:-:S02]  /*12b60*/  PRMT R19, R21, 0x7632, R19 ;  /* 0x0000763215137816 */ /* 0x002fc40000000013 */
[----:B---3--:R-:W-:Y:S01]  /*12b70*/  ISETP.LT.AND P5, PT, R35, UR6, !P0 ;  /* 0x0000000623007c0c */ /* 0x008fe2000c7a1270 */
[----:B------:R-:W2:Y:S01]  /*12b80*/  LDCU UR6, c[0x0][0x39c] ;  /* 0x00007380ff0677ac */ /* 0x000ea20008000800 */
[----:B------:R-:W3:Y:S04]  /*12b90*/  LDL.LU R35, [R1+0x2d8] ;  /* 0x0002d80001237983 */ /* 0x000ee80000300800 */
[----:B------:R1:W-:Y:S04]  /*12ba0*/  @P4 STG.E.U16 desc[UR20][R16.64], R19 ;  /* 0x0000001310004986 */ /* 0x0003e8000c101514 */
[----:B------:R-:W3:Y:S01]  /*12bb0*/  LDL.LU R36, [R1+0x1d8] ;  /* 0x0001d80001247983 */ /* 0x000ee20000300800 */
[----:B0-----:R-:W-:Y:S01]  /*12bc0*/  ISETP.LT.AND P6, PT, R33, UR7, !P0 ;  /* 0x0000000721007c0c */ /* 0x001fe2000c7c1270 */
[----:B------:R-:W-:Y:S01]  /*12bd0*/  IMAD R33, R2, 0x4, R31 ;  /* 0x0000000402217824 */ /* 0x000fe200078e021f */
[----:B------:R-:W-:-:S04]  /*12be0*/  LEA R18, P1, R31, R3, 0x1 ;  /* 0x000000031f127211 */ /* 0x000fc800078208ff */
[----:B-1----:R-:W-:Y:S02]  /*12bf0*/  LEA.HI.X.SX32 R19, R31, R0, 0x1, P1 ;  /* 0x000000001f137211 */ /* 0x002fe400008f0eff */
[----:B------:R-:W-:-:S04]  /*12c00*/  LEA R20, P1, R33, R3, 0x1 ;  /* 0x0000000321147211 */ /* 0x000fc800078208ff */
[-C--:B------:R-:W-:Y:S02]  /*12c10*/  LEA.HI.X.SX32 R21, R33, R0.reuse, 0x1, P1 ;  /* 0x0000000021157211 */ /* 0x080fe400008f0eff */
[----:B-----5:R-:W-:Y:S01]  /*12c20*/  ISETP.LT.AND P4, PT, R34, UR4, !P0 ;  /* 0x0000000422007c0c */ /* 0x020fe2000c781270 */
[----:B------:R-:W-:Y:S01]  /*12c30*/  IMAD R29, R2, 0x4, R33 ;  /* 0x00000004021d7824 */ /* 0x000fe200078e0221 */
[----:B------:R-:W5:Y:S01]  /*12c40*/  LDL.LU R34, [R1+0x2d4] ;  /* 0x0002d40001227983 */ /* 0x000f620000300800 */
[----:B------:R-:W3:Y:S01]  /*12c50*/  LDCU UR4, c[0x0][0x39c] ;  /* 0x00007380ff0477ac */ /* 0x000ee20008000800 */
[----:B----4-:R-:W-:Y:S02]  /*12c60*/  ISETP.LT.AND P1, PT, R32, UR5, !P0 ;  /* 0x0000000520007c0c */ /* 0x010fe4000c721270 */
[----:B------:R-:W4:Y:S04]  /*12c70*/  LDL.LU R32, [R1+0x1d4] ;  /* 0x0001d40001207983 */ /* 0x000f280000300800 */
[----:B------:R0:W-:Y:S01]  /*12c80*/  @P3 STG.E.U16 desc[UR20][R18.64], R22 ;  /* 0x0000001612003986 */ /* 0x0001e2000c101514 */
[CC--:B------:R-:W-:Y:S01]  /*12c90*/  LEA R28, P3, R29.reuse, R3.reuse, 0x1 ;  /* 0x000000031d1c7211 */ /* 0x0c0fe200078608ff */
[----:B------:R-:W-:Y:S01]  /*12ca0*/  IMAD R17, R2, 0x4, R29 ;  /* 0x0000000402117824 */ /* 0x000fe200078e021d */
[----:B------:R-:W-:Y:S01]  /*12cb0*/  PRMT R30, R22, 0x7632, R30 ;  /* 0x00007632161e7816 */ /* 0x000fe2000000001e */
[----:B------:R-:W1:Y:S01]  /*12cc0*/  LDCU UR5, c[0x0][0x39c] ;  /* 0x00007380ff0577ac */ /* 0x000e620008000800 */
[----:B------:R-:W-:Y:S01]  /*12cd0*/  LEA.HI.X.SX32 R29, R29, R0, 0x1, P3 ;  /* 0x000000001d1d7211 */ /* 0x000fe200018f0eff */
[----:B------:R-:W-:Y:S01]  /*12ce0*/  IMAD R31, R2, 0x4, R17 ;  /* 0x00000004021f7824 */ /* 0x000fe200078e0211 */
[----:B--2---:R-:W-:Y:S01]  /*12cf0*/  ISETP.LT.AND P3, PT, R37, UR6, !P0 ;  /* 0x0000000625007c0c */ /* 0x004fe2000c761270 */
[----:B------:R-:W5:Y:S01]  /*12d00*/  LDCU UR6, c[0x0][0x39c] ;  /* 0x00007380ff0677ac */ /* 0x000f620008000800 */
[----:B------:R2:W-:Y:S01]  /*12d10*/  @P5 STG.E.U16 desc[UR20][R20.64], R30 ;  /* 0x0000001e14005986 */ /* 0x0005e2000c101514 */
[----:B------:R-:W-:-:S03]  /*12d20*/  LEA R16, P5, R17, R3, 0x1 ;  /* 0x0000000311107211 */ /* 0x000fc600078a08ff */
[----:B0-----:R-:W4:Y:S04]  /*12d30*/  LDL.LU R22, [R1+0x2d0] ;  /* 0x0002d00001167983 */ /* 0x001f280000300800 */
[----:B------:R-:W-:Y:S01]  /*12d40*/  @P6 STG.E.U16 desc[UR20][R28.64], R23 ;  /* 0x000000171c006986 */ /* 0x000fe2000c101514 */
[----:B------:R-:W-:Y:S02]  /*12d50*/  LEA R18, P6, R31, R3, 0x1 ;  /* 0x000000031f127211 */ /* 0x000fe400078c08ff */
[-C--:B------:R-:W-:Y:S02]  /*12d60*/  LEA.HI.X.SX32 R17, R17, R0.reuse, 0x1, P5 ;  /* 0x0000000011117211 */ /* 0x080fe400028f0eff */
[----:B--2---:R-:W-:Y:S02]  /*12d70*/  PRMT R21, R23, 0x7632, R21 ;  /* 0x0000763217157816 */ /* 0x004fe40000000015 */
[----:B------:R-:W-:-:S03]  /*12d80*/  LEA.HI.X.SX32 R19, R31, R0, 0x1, P6 ;  /* 0x000000001f137211 */ /* 0x000fc600030f0eff */
[----:B------:R0:W-:Y:S04]  /*12d90*/  @P4 STG.E.U16 desc[UR20][R16.64], R21 ;  /* 0x0000001510004986 */ /* 0x0001e8000c101514 */
[----:B------:R-:W-:Y:S01]  /*12da0*/  @P1 STG.E.U16 desc[UR20][R18.64], R12 ;  /* 0x0000000c12001986 */ /* 0x000fe2000c101514 */
[----:B---3--:R-:W-:Y:S01]  /*12db0*/  ISETP.LT.AND P5, PT, R35, UR4, !P0 ;  /* 0x0000000423007c0c */ /* 0x008fe2000c7a1270 */
[----:B------:R-:W4:Y:S02]  /*12dc0*/  LDCU UR4, c[0x0][0x39c] ;  /* 0x00007380ff0477ac */ /* 0x000f240008000800 */
[----:B------:R-:W2:Y:S01]  /*12dd0*/  LDL.LU R35, [R1+0x1d0] ;  /* 0x0001d00001237983 */ /* 0x000ea20000300800 */
[----:B------:R-:W-:-:S05]  /*12de0*/  IMAD R31, R2, 0x4, R31 ;  /* 0x00000004021f7824 */ /* 0x000fca00078e021f */
[C---:B------:R-:W-:Y:S02]  /*12df0*/  LEA R20, P6, R31.reuse, R3, 0x1 ;  /* 0x000000031f147211 */ /* 0x040fe400078c08ff */
[----:B0-----:R-:W-:Y:S02]  /*12e00*/  PRMT R17, R12, 0x7632, R17 ;  /* 0x000076320c117816 */ /* 0x001fe40000000011 */
[----:B------:R-:W-:Y:S01]  /*12e10*/  LEA.HI.X.SX32 R21, R31, R0, 0x1, P6 ;  /* 0x000000001f157211 */ /* 0x000fe200030f0eff */
[----:B------:R-:W-:-:S04]  /*12e20*/  IMAD R23, R2, 0x4, R31 ;  /* 0x0000000402177824 */ /* 0x000fc800078e021f */
[----:B------:R0:W-:Y:S01]  /*12e30*/  @P3 STG.E.U16 desc[UR20][R20.64], R17 ;  /* 0x0000001114003986 */ /* 0x0001e2000c101514 */
[----:B------:R-:W-:Y:S01]  /*12e40*/  IMAD R29, R2, 0x4, R23 ;  /* 0x00000004021d7824 */ /* 0x000fe200078e0217 */
[-C--:B------:R-:W-:Y:S02]  /*12e50*/  LEA R16, P6, R23, R3.reuse, 0x1 ;  /* 0x0000000317107211 */ /* 0x080fe400078c08ff */
[----:B-1----:R-:W-:Y:S01]  /*12e60*/  ISETP.LT.AND P4, PT, R36, UR5, !P0 ;  /* 0x0000000524007c0c */ /* 0x002fe2000c781270 */
[----:B------:R-:W1:Y:S01]  /*12e70*/  LDCU UR5, c[0x0][0x39c] ;  /* 0x00007380ff0577ac */ /* 0x000e620008000800 */
[----:B------:R-:W-:Y:S02]  /*12e80*/  PRMT R28, R13, 0x7632, R28 ;  /* 0x000076320d1c7816 */ /* 0x000fe4000000001c */
[----:B0-----:R-:W-:Y:S02]  /*12e90*/  LEA.HI.X.SX32 R17, R23, R0, 0x1, P6 ;  /* 0x0000000017117211 */ /* 0x001fe400030f0eff */
[----:B------:R-:W-:-:S04]  /*12ea0*/  LEA R18, P6, R29, R3, 0x1 ;  /* 0x000000031d127211 */ /* 0x000fc800078c08ff */
[-C--:B------:R-:W-:Y:S01]  /*12eb0*/  LEA.HI.X.SX32 R19, R29, R0.reuse, 0x1, P6 ;  /* 0x000000001d137211 */ /* 0x080fe200030f0eff */
[----:B------:R-:W-:Y:S04]  /*12ec0*/  @P5 STG.E.U16 desc[UR20][R16.64], R13 ;  /* 0x0000000d10005986 */ /* 0x000fe8000c101514 */
[----:B------:R0:W-:Y:S01]  /*12ed0*/  @P4 STG.E.U16 desc[UR20][R18.64], R28 ;  /* 0x0000001c12004986 */ /* 0x0001e2000c101514 */
[----:B-----5:R-:W-:Y:S02]  /*12ee0*/  ISETP.LT.AND P1, PT, R34, UR6, !P0 ;  /* 0x0000000622007c0c */ /* 0x020fe4000c721270 */
[----:B----4-:R-:W-:Y:S01]  /*12ef0*/  ISETP.LT.AND P3, PT, R32, UR4, !P0 ;  /* 0x0000000420007c0c */ /* 0x010fe2000c761270 */
[----:B------:R-:W3:Y:S01]  /*12f00*/  LDL.LU R34, [R1+0x2cc] ;  /* 0x0002cc0001227983 */ /* 0x000ee20000300800 */
[----:B------:R-:W3:Y:S03]  /*12f10*/  LDCU UR4, c[0x0][0x39c] ;  /* 0x00007380ff0477ac */ /* 0x000ee60008000800 */
[----:B------:R-:W4:Y:S01]  /*12f20*/  LDL.LU R33, [R1+0x1cc] ;  /* 0x0001cc0001217983 */ /* 0x000f220000300800 */
[C---:B------:R-:W-:Y:S01]  /*12f30*/  IMAD R23, R2.reuse, 0x4, R29 ;  /* 0x0000000402177824 */ /* 0x040fe200078e021d */
[----:B------:R-:W2:Y:S02]  /*12f40*/  LDCU UR6, c[0x0][0x39c] ;  /* 0x00007380ff0677ac */ /* 0x000ea40008000800 */
[----:B------:R-:W5:Y:S04]  /*12f50*/  LDL.LU R32, [R1+0x2c8] ;  /* 0x0002c80001207983 */ /* 0x000f680000300800 */
[----:B------:R-:W5:Y:S04]  /*12f60*/  LDL.LU R30, [R1+0x1c8] ;  /* 0x0001c800011e7983 */ /* 0x000f680000300800 */
[----:B0-----:R-:W5:Y:S01]  /*12f70*/  LDL.LU R28, [R1+0x2c4] ;  /* 0x0002c400011c7983 */ /* 0x001f620000300800 */
[----:B------:R-:W-:Y:S01]  /*12f80*/  IMAD R21, R2, 0x4, R23 ;  /* 0x0000000402157824 */ /* 0x000fe200078e0217 */
[----:B-1----:R-:W-:Y:S01]  /*12f90*/  ISETP.LT.AND P5, PT, R22, UR5, !P0 ;  /* 0x0000000516007c0c */ /* 0x002fe2000c7a1270 */
[----:B------:R-:W4:Y:S01]  /*12fa0*/  LDCU UR5, c[0x0][0x39c] ;  /* 0x00007380ff0577ac */ /* 0x000f220008000800 */
[C---:B------:R-:W-:Y:S01]  /*12fb0*/  LEA R22, P6, R23.reuse, R3, 0x1 ;  /* 0x0000000317167211 */ /* 0x040fe200078c08ff */
[----:B------:R-:W-:Y:S01]  /*12fc0*/  IMAD R29, R2, 0x4, R21 ;  /* 0x00000004021d7824 */ /* 0x000fe200078e0215 */
[----:B------:R-:W-:Y:S01]  /*12fd0*/  PRMT R17, R14, 0x7632, R17 ;  /* 0x000076320e117816 */ /* 0x000fe20000000011 */
[----:B------:R-:W5:Y:S01]  /*12fe0*/  LDL.LU R31, [R1+0x1c4] ;  /* 0x0001c400011f7983 */ /* 0x000f620000300800 */
[----:B------:R-:W-:-:S02]  /*12ff0*/  LEA.HI.X.SX32 R23, R23, R0, 0x1, P6 ;  /* 0x0000000017177211 */ /* 0x000fc400030f0eff */
[----:B------:R-:W-:-:S03]  /*13000*/  LEA R20, P6, R21, R3, 0x1 ;  /* 0x0000000315147211 */ /* 0x000fc600078c08ff */
[----:B------:R0:W-:Y:S01]  /*13010*/  @P1 STG.E.U16 desc[UR20][R22.64], R14 ;  /* 0x0000000e16001986 */ /* 0x0001e2000c101514 */
[----:B------:R-:W-:Y:S02]  /*13020*/  LEA.HI.X.SX32 R21, R21, R0, 0x1, P6 ;  /* 0x0000000015157211 */ /* 0x000fe400030f0eff */
[----:B------:R-:W-:-:S04]  /*13030*/  LEA R12, P6, R29, R3, 0x1 ;  /* 0x000000031d0c7211 */ /* 0x000fc800078c08ff */
[-C--:B------:R-:W-:Y:S01]  /*13040*/  LEA.HI.X.SX32 R13, R29, R0.reuse, 0x1, P6 ;  /* 0x000000001d0d7211 */ /* 0x080fe200030f0eff */
[C---:B------:R-:W-:Y:S01]  /*13050*/  IMAD R29, R2.reuse, 0x4, R29 ;  /* 0x00000004021d7824 */ /* 0x040fe200078e021d */
[----:B--2---:R-:W-:Y:S01]  /*13060*/  ISETP.LT.AND P4, PT, R35, UR6, !P0 ;  /* 0x0000000623007c0c */ /* 0x004fe2000c781270 */
[----:B------:R1:W-:Y:S03]  /*13070*/  @P3 STG.E.U16 desc[UR20][R20.64], R17 ;  /* 0x0000001114003986 */ /* 0x0003e6000c101514 */
[C---:B------:R-:W-:Y:S01]  /*13080*/  LEA R16, P6, R29.reuse, R3, 0x1 ;  /* 0x000000031d107211 */ /* 0x040fe200078c08ff */
[----:B0-----:R-:W2:Y:S01]  /*13090*/  LDL.LU R23, [R1+0x2c0] ;  /* 0x0002c00001177983 */ /* 0x001ea20000300800 */
[----:B------:R-:W-:Y:S01]  /*130a0*/  IMAD R19, R2, 0x4, R29 ;  /* 0x0000000402137824 */ /* 0x000fe200078e021d */
[----:B------:R-:W0:Y:S02]  /*130b0*/  LDCU UR6, c[0x0][0x39c] ;  /* 0x00007380ff0677ac */ /* 0x000e240008000800 */
[----:B------:R0:W-:Y:S01]  /*130c0*/  @P5 STG.E.U16 desc[UR20][R12.64], R15 ;  /* 0x0000000f0c005986 */ /* 0x0001e2000c101514 */
[----:B-1----:R-:W-:-:S02]  /*130d0*/  LEA.HI.X.SX32 R17, R29, R0, 0x1, P6 ;  /* 0x000000001d117211 */ /* 0x002fc400030f0eff */
[----:B0-----:R-:W-:-:S05]  /*130e0*/  PRMT R13, R15, 0x7632, R13 ;  /* 0x000076320f0d7816 */ /* 0x001fca000000000d */
[----:B------:R0:W-:Y:S01]  /*130f0*/  @P4 STG.E.U16 desc[UR20][R16.64], R13 ;  /* 0x0000000d10004986 */ /* 0x0001e2000c101514 */
[----:B------:R-:W-:Y:S01]  /*13100*/  LEA R18, P6, R19, R3, 0x1 ;  /* 0x0000000313127211 */ /* 0x000fe200078c08ff */
[----:B------:R-:W-:-:S03]  /*13110*/  IMAD R21, R2, 0x4, R19 ;  /* 0x0000000402157824 */ /* 0x000fc600078e0213 */
[----:B------:R-:W-:Y:S02]  /*13120*/  LEA.HI.X.SX32 R19, R19, R0, 0x1, P6 ;  /* 0x0000000013137211 */ /* 0x000fe400030f0eff */
[----:B---3--:R-:W-:Y:S01]  /*13130*/  ISETP.LT.AND P1, PT, R34, UR4, !P0 ;  /* 0x0000000422007c0c */ /* 0x008fe2000c721270 */
[----:B------:R-:W5:Y:S01]  /*13140*/  LDCU UR4, c[0x0][0x39c] ;  /* 0x00007380ff0477ac */ /* 0x000f620008000800 */
[----:B----4-:R-:W-:Y:S01]  /*13150*/  ISETP.LT.AND P3, PT, R33, UR5, !P0 ;  /* 0x0000000521007c0c */ /* 0x010fe2000c761270 */
[----:B------:R-:W1:Y:S01]  /*13160*/  LDCU UR5, c[0x0][0x39c] ;  /* 0x00007380ff0577ac */ /* 0x000e620008000800 */
[----:B-----5:R-:W-:-:S09]  /*13170*/  ISETP.LT.AND P4, PT, R30, UR4, !P0 ;  /* 0x000000041e007c0c */ /* 0x020fd2000c781270 */
[----:B------:R3:W-:Y:S01]  /*13180*/  @P1 STG.E.U16 desc[UR20][R18.64], R52 ;  /* 0x0000003412001986 */ /* 0x0007e2000c101514 */
[----:B------:R-:W-:Y:S01]  /*13190*/  ISETP.LT.AND P5, PT, R32, UR6, !P0 ;  /* 0x0000000620007c0c */ /* 0x000fe2000c7a1270 */
[----:B------:R-:W4:Y:S02]  /*131a0*/  LDCU UR6, c[0x0][0x39c] ;  /* 0x00007380ff0677ac */ /* 0x000f240008000800 */
[----:B------:R-:W5:Y:S01]  /*131b0*/  LDL.LU R30, [R1+0x1c0] ;  /* 0x0001c000011e7983 */ /* 0x000f620000300800 */
[----:B-1----:R-:W-:Y:S01]  /*131c0*/  ISETP.LT.AND P1, PT, R28, UR5, !P0 ;  /* 0x000000051c007c0c */ /* 0x002fe2000c721270 */
[C---:B------:R-:W-:Y:S01]  /*131d0*/  IMAD R15, R2.reuse, 0x4, R21 ;  /* 0x00000004020f7824 */ /* 0x040fe200078e0215 */
[CC--:B------:R-:W-:Y:S01]  /*131e0*/  LEA R12, P6, R21.reuse, R3.reuse, 0x1 ;  /* 0x00000003150c7211 */ /* 0x0c0fe200078c08ff */
[----:B------:R-:W5:Y:S01]  /*131f0*/  LDL.LU R29, [R1+0x2bc] ;  /* 0x0002bc00011d7983 */ /* 0x000f620000300800 */
[----:B------:R-:W2:Y:S03]  /*13200*/  LDCU UR4, c[0x0][0x39c] ;  /* 0x00007380ff0477ac */ /* 0x000ea60008000800 */
[----:B------:R-:W5:Y:S01]  /*13210*/  LDL.LU R28, [R1+0x1bc] ;  /* 0x0001bc00011c7983 */ /* 0x000f620000300800 */
[----:B------:R-:W5:Y:S01]  /*13220*/  LDCU UR5, c[0x0][0x39c] ;  /* 0x00007380ff0577ac */ /* 0x000f620008000800 */
[----:B0-----:R-:W-:Y:S01]  /*13230*/  LEA.HI.X.SX32 R13, R21, R0, 0x1, P6 ;  /* 0x00000000150d7211 */ /* 0x001fe200030f0eff */
[----:B------:R-:W-:Y:S01]  /*13240*/  IMAD R17, R2, 0x4, R15 ;  /* 0x0000000402117824 */ /* 0x000fe200078e020f */
[----:B------:R-:W-:-:S02]  /*13250*/  LEA R14, P6, R15, R3, 0x1 ;  /* 0x000000030f0e7211 */ /* 0x000fc400078c08ff */
[----:B------:R-:W-:Y:S02]  /*13260*/  PRMT R20, R52, 0x7632, R20 ;  /* 0x0000763234147816 */ /* 0x000fe40000000014 */
[-C--:B------:R-:W-:Y:S02]  /*13270*/  LEA.HI.X.SX32 R15, R15, R0.reuse, 0x1, P6 ;  /* 0x000000000f0f7211 */ /* 0x080fe400030f0eff */
[CC--:B------:R-:W-:Y:S01]  /*13280*/  LEA R16, P6, R17.reuse, R3.reuse, 0x1 ;  /* 0x0000000311107211 */ /* 0x0c0fe200078c08ff */
[----:B------:R0:W-:Y:S01]  /*13290*/  @P3 STG.E.U16 desc[UR20][R12.64], R20 ;  /* 0x000000140c003986 */ /* 0x0001e2000c101514 */
[----:B------:R-:W-:Y:S02]  /*132a0*/  IMAD R21, R2, 0x4, R17 ;  /* 0x0000000402157824 */ /* 0x000fe400078e0211 */
[----:B------:R-:W-:Y:S01]  /*132b0*/  LEA.HI.X.SX32 R17, R17, R0, 0x1, P6 ;  /* 0x0000000011117211 */ /* 0x000fe200030f0eff */
[----:B------:R-:W-:Y:S01]  /*132c0*/  @P5 STG.E.U16 desc[UR20][R14.64], R53 ;  /* 0x000000350e005986 */ /* 0x000fe2000c101514 */
[----:B----4-:R-:W-:Y:S01]  /*132d0*/  ISETP.LT.AND P3, PT, R31, UR6, !P0 ;  /* 0x000000061f007c0c */ /* 0x010fe2000c761270 */
[----:B------:R-:W1:Y:S01]  /*132e0*/  LDCU UR6, c[0x0][0x39c] ;  /* 0x00007380ff0677ac */ /* 0x000e620008000800 */
[----:B---3--:R-:W-:Y:S01]  /*132f0*/  LEA R18, P6, R21, R3, 0x1 ;  /* 0x0000000315127211 */ /* 0x008fe200078c08ff */
[----:B------:R-:W3:Y:S01]  /*13300*/  LDL.LU R31, [R1+0x2b8] ;  /* 0x0002b800011f7983 */ /* 0x000ee20000300800 */
[----:B0-----:R-:W-:-:S02]  /*13310*/  PRMT R13, R53, 0x7632, R13 ;  /* 0x00007632350d7816 */ /* 0x001fc4000000000d */
[----:B--2---:R-:W-:Y:S01]  /*13320*/  ISETP.LT.AND P5, PT, R23, UR4, !P0 ;  /* 0x0000000417007c0c */ /* 0x004fe2000c7a1270 */
[----:B------:R-:W0:Y:S01]  /*13330*/  LDCU UR4, c[0x0][0x39c] ;  /* 0x00007380ff0477ac */ /* 0x000e220008000800 */
[----:B------:R-:W2:Y:S01]  /*13340*/  LDL.LU R23, [R1+0x1b8] ;  /* 0x0001b80001177983 */ /* 0x000ea20000300800 */
[----:B------:R-:W-:-:S03]  /*13350*/  LEA.HI.X.SX32 R19, R21, R0, 0x1, P6 ;  /* 0x0000000015137211 */ /* 0x000fc600030f0eff */
[----:B------:R4:W-:Y:S01]  /*13360*/  @P4 STG.E.U16 desc[UR20][R16.64], R13 ;  /* 0x0000000d10004986 */ /* 0x0009e2000c101514 */
[----:B------:R-:W-:Y:S01]  /*13370*/  IMAD R21, R2, 0x4, R21 ;  /* 0x0000000402157824 */ /* 0x000fe200078e0215 */
[----:B------:R-:W-:-:S04]  /*13380*/  PRMT R20, R54, 0x7632, R20 ;  /* 0x0000763236147816 */ /* 0x000fc80000000014 */
[C---:B------:R-:W-:Y:S01]  /*13390*/  LEA R12, P6, R21.reuse, R3, 0x1 ;  /* 0x00000003150c7211 */ /* 0x040fe200078c08ff */
[----:B------:R0:W-:Y:S03]  /*133a0*/  @P1 STG.E.U16 desc[UR20][R18.64], R54 ;  /* 0x0000003612001986 */ /* 0x0001e6000c101514 */
[----:B----4-:R-:W-:-:S05]  /*133b0*/  LEA.HI.X.SX32 R13, R21, R0, 0x1, P6 ;  /* 0x00000000150d7211 */ /* 0x010fca00030f0eff */
[----:B------:R4:W-:Y:S01]  /*133c0*/  @P3 STG.E.U16 desc[UR20][R12.64], R20 ;  /* 0x000000140c003986 */ /* 0x0009e2000c101514 */
[----:B-----5:R-:W-:Y:S01]  /*133d0*/  ISETP.LT.AND P4, PT, R30, UR5, !P0 ;  /* 0x000000051e007c0c */ /* 0x020fe2000c781270 */
[----:B------:R-:W-:Y:S02]  /*133e0*/  IMAD R15, R2, 0x4, R21 ;  /* 0x00000004020f7824 */ /* 0x000fe400078e0215 */
[----:B------:R-:W5:Y:S01]  /*133f0*/  LDL.LU R30, [R1+0x2b4] ;  /* 0x0002b400011e7983 */ /* 0x000f620000300800 */
[----:B------:R-:W3:Y:S01]  /*13400*/  LDCU UR5, c[0x0][0x39c] ;  /* 0x00007380ff0577ac */ /* 0x000ee20008000800 */
[----:B-1----:R-:W-:Y:S02]  /*13410*/  ISETP.LT.AND P1, PT, R29, UR6, !P0 ;  /* 0x000000061d007c0c */ /* 0x002fe4000c721270 */
[----:B------:R-:W5:Y:S01]  /*13420*/  LDL.LU R29, [R1+0x1b4] ;  /* 0x0001b400011d7983 */ /* 0x000f620000300800 */
[----:B0-----:R-:W-:Y:S01]  /*13430*/  ISETP.LT.AND P3, PT, R28, UR4, !P0 ;  /* 0x000000041c007c0c */ /* 0x001fe2000c761270 */
[----:B------:R-:W-:-:S02]  /*13440*/  IMAD R17, R2, 0x4, R15 ;  /* 0x0000000402117824 */ /* 0x000fc400078e020f */
[----:B------:R-:W5:Y:S01]  /*13450*/  LDL.LU R28, [R1+0x2b0] ;  /* 0x0002b000011c7983 */ /* 0x000f620000300800 */
[CC--:B------:R-:W-:Y:S01]  /*13460*/  LEA R14, P6, R15.reuse, R3.reuse, 0x1 ;  /* 0x000000030f0e7211 */ /* 0x0c0fe200078c08ff */
[----:B------:R-:W2:Y:S01]  /*13470*/  LDCU UR6, c[0x0][0x39c] ;  /* 0x00007380ff0677ac */ /* 0x000ea20008000800 */
[----:B------:R-:W-:Y:S01]  /*13480*/  IMAD R19, R2, 0x4, R17 ;  /* 0x0000000402137824 */ /* 0x000fe200078e0211 */
[----:B------:R-:W5:Y:S01]  /*13490*/  LDCU UR4, c[0x0][0x39c] ;  /* 0x00007380ff0477ac */ /* 0x000f620008000800 */
[----:B------:R-:W-:Y:S02]  /*134a0*/  LEA.HI.X.SX32 R15, R15, R0, 0x1, P6 ;  /* 0x000000000f0f7211 */ /* 0x000fe400030f0eff */
[----:B------:R-:W-:-:S04]  /*134b0*/  LEA R16, P6, R17, R3, 0x1 ;  /* 0x0000000311107211 */ /* 0x000fc800078c08ff */
[-C--:B------:R-:W-:Y:S02]  /*134c0*/  LEA.HI.X.SX32 R17, R17, R0.reuse, 0x1, P6 ;  /* 0x0000000011117211 */ /* 0x080fe400030f0eff */
[-C--:B------:R-:W-:Y:S01]  /*134d0*/  LEA R18, P6, R19, R3.reuse, 0x1 ;  /* 0x0000000313127211 */ /* 0x080fe200078c08ff */
[----:B----4-:R-:W-:Y:S01]  /*134e0*/  IMAD R13, R2, 0x4, R19 ;  /* 0x00000004020d7824 */ /* 0x010fe200078e0213 */
[----:B------:R-:W-:Y:S02]  /*134f0*/  PRMT R22, R55, 0x7632, R22 ;  /* 0x0000763237167816 */ /* 0x000fe40000000016 */
[----:B------:R-:W-:Y:S01]  /*13500*/  LEA.HI.X.SX32 R19, R19, R0, 0x1, P6 ;  /* 0x0000000013137211 */ /* 0x000fe200030f0eff */
[----:B------:R0:W-:Y:S01]  /*13510*/  @P5 STG.E.U16 desc[UR20][R14.64], R55 ;  /* 0x000000370e005986 */ /* 0x0001e2000c101514 */
[----:B---3--:R-:W-:Y:S01]  /*13520*/  ISETP.LT.AND P5, PT, R31, UR5, !P0 ;  /* 0x000000051f007c0c */ /* 0x008fe2000c7a1270 */
[----:B------:R-:W1:Y:S02]  /*13530*/  LDCU UR5, c[0x0][0x39c] ;  /* 0x00007380ff0577ac */ /* 0x000e640008000800 */
[----:B------:R3:W-:Y:S01]  /*13540*/  @P4 STG.E.U16 desc[UR20][R16.64], R22 ;  /* 0x0000001610004986 */ /* 0x0007e2000c101514 */
[----:B--2---:R-:W-:Y:S01]  /*13550*/  ISETP.LT.AND P4, PT, R23, UR6, !P0 ;  /* 0x0000000617007c0c */ /* 0x004fe2000c781270 */
[----:B------:R-:W2:Y:S02]  /*13560*/  LDCU UR6, c[0x0][0x39c] ;  /* 0x00007380ff0677ac */ /* 0x000ea40008000800 */
[----:B------:R-:W4:Y:S04]  /*13570*/  LDL.LU R31, [R1+0x1b0] ;  /* 0x0001b000011f7983 */ /* 0x000f280000300800 */
[----:B------:R-:W-:Y:S01]  /*13580*/  @P1 STG.E.U16 desc[UR20][R18.64], R8 ;  /* 0x0000000812001986 */ /* 0x000fe2000c101514 */
[----:B------:R-:W-:-:S03]  /*13590*/  LEA R12, P6, R13, R3, 0x1 ;  /* 0x000000030d0c7211 */ /* 0x000fc600078c08ff */
[----:B------:R-:W4:Y:S01]  /*135a0*/  LDL.LU R23, [R1+0x2ac] ;  /* 0x0002ac0001177983 */ /* 0x000f220000300800 */
[----:B------:R-:W-:Y:S01]  /*135b0*/  IMAD R21, R2, 0x4, R13 ;  /* 0x0000000402157824 */ /* 0x000fe200078e020d */
[----:B------:R-:W-:-:S04]  /*135c0*/  LEA.HI.X.SX32 R13, R13, R0, 0x1, P6 ;  /* 0x000000000d0d7211 */ /* 0x000fc800030f0eff */
[C---:B0-----:R-:W-:Y:S02]  /*135d0*/  LEA R14, P6, R21.reuse, R3, 0x1 ;  /* 0x00000003150e7211 */ /* 0x041fe400078c08ff */
[----:B---3--:R-:W-:Y:S02]  /*135e0*/  PRMT R17, R8, 0x7632, R17 ;  /* 0x0000763208117816 */ /* 0x008fe40000000011 */
[----:B------:R-:W-:-:S03]  /*135f0*/  LEA.HI.X.SX32 R15, R21, R0, 0x1, P6 ;  /* 0x00000000150f7211 */ /* 0x000fc600030f0eff */
[----:B------:R0:W-:Y:S04]  /*13600*/  @P3 STG.E.U16 desc[UR20][R12.64], R17 ;  /* 0x000000110c003986 */ /* 0x0001e8000c101514 */
[----:B------:R3:W-:Y:S01]  /*13610*/  @P5 STG.E.U16 desc[UR20][R14.64], R9 ;  /* 0x000000090e005986 */ /* 0x0007e2000c101514 */
[----:B-----5:R-:W-:Y:S01]  /*13620*/  ISETP.LT.AND P1, PT, R30, UR4, !P0 ;  /* 0x000000041e007c0c */ /* 0x020fe2000c721270 */
[----:B------:R-:W-:Y:S02]  /*13630*/  IMAD R21, R2, 0x4, R21 ;  /* 0x0000000402157824 */ /* 0x000fe400078e0215 */
[----:B------:R-:W5:Y:S01]  /*13640*/  LDL.LU R30, [R1+0x1ac] ;  /* 0x0001ac00011e7983 */ /* 0x000f620000300800 */
[----:B0-----:R-:W-:Y:S01]  /*13650*/  PRMT R13, R9, 0x7632, R13 ;  /* 0x00007632090d7816 */ /* 0x001fe2000000000d */
[----:B------:R-:W0:Y:S01]  /*13660*/  LDCU UR4, c[0x0][0x39c] ;  /* 0x00007380ff0477ac */ /* 0x000e220008000800 */
[----:B-1----:R-:W-:-:S02]  /*13670*/  ISETP.LT.AND P3, PT, R29, UR5, !P0 ;  /* 0x000000051d007c0c */ /* 0x002fc4000c761270 */
[----:B------:R-:W5:Y:S01]  /*13680*/  LDL.LU R29, [R1+0x2a8] ;  /* 0x0002a800011d7983 */ /* 0x000f620000300800 */
[----:B--2---:R-:W-:Y:S01]  /*13690*/  ISETP.LT.AND P5, PT, R28, UR6, !P0 ;  /* 0x000000061c007c0c */ /* 0x004fe2000c7a1270 */
[C---:B------:R-:W-:Y:S01]  /*136a0*/  IMAD R19, R2.reuse, 0x4, R21 ;  /* 0x0000000402137824 */ /* 0x040fe200078e0215 */
[CC--:B------:R-:W-:Y:S01]  /*136b0*/  LEA R16, P6, R21.reuse, R3.reuse, 0x1 ;  /* 0x0000000315107211 */ /* 0x0c0fe200078c08ff */
[----:B------:R-:W2:Y:S01]  /*136c0*/  LDL.LU R28, [R1+0x1a8] ;  /* 0x0001a800011c7983 */ /* 0x000ea20000300800 */
[----:B------:R-:W4:Y:S03]  /*136d0*/  LDCU UR5, c[0x0][0x39c] ;  /* 0x00007380ff0577ac */ /* 0x000f260008000800 */
[----:B------:R-:W2:Y:S01]  /*136e0*/  LDL.LU R22, [R1+0x2a4] ;  /* 0x0002a40001167983 */ /* 0x000ea20000300800 */
[----:B------:R-:W5:Y:S01]  /*136f0*/  LDCU UR6, c[0x0][0x39c] ;  /* 0x00007380ff0677ac */ /* 0x000f620008000800 */
[----:B------:R-:W-:Y:S01]  /*13700*/  LEA.HI.X.SX32 R17, R21, R0, 0x1, P6 ;  /* 0x0000000015117211 */ /* 0x000fe200030f0eff */
[----:B------:R-:W-:Y:S01]  /*13710*/  IMAD R21, R2, 0x4, R19 ;  /* 0x0000000402157824 */ /* 0x000fe200078e0213 */
[----:B------:R-:W-:-:S03]  /*13720*/  LEA R12, P6, R19, R3, 0x1 ;  /* 0x00000003130c7211 */ /* 0x000fc600078c08ff */
[----:B------:R1:W-:Y:S01]  /*13730*/  @P4 STG.E.U16 desc[UR20][R16.64], R13 ;  /* 0x0000000d10004986 */ /* 0x0003e2000c101514 */
[----:B------:R-:W-:Y:S01]  /*13740*/  PRMT R18, R10, 0x7632, R18 ;  /* 0x000076320a127816 */ /* 0x000fe20000000012 */
[----:B---3--:R-:W-:Y:S01]  /*13750*/  IMAD R15, R2, 0x4, R21 ;  /* 0x00000004020f7824 */ /* 0x008fe200078e0215 */
[----:B-1----:R-:W-:Y:S02]  /*13760*/  LEA.HI.X.SX32 R13, R19, R0, 0x1, P6 ;  /* 0x00000000130d7211 */ /* 0x002fe400030f0eff */
[----:B------:R-:W-:-:S04]  /*13770*/  LEA R8, P6, R21, R3, 0x1 ;  /* 0x0000000315087211 */ /* 0x000fc800078c08ff */
[-C--:B------:R-:W-:Y:S01]  /*13780*/  LEA.HI.X.SX32 R9, R21, R0.reuse, 0x1, P6 ;  /* 0x0000000015097211 */ /* 0x080fe200030f0eff */
[----:B------:R1:W-:Y:S01]  /*13790*/  @P1 STG.E.U16 desc[UR20][R12.64], R10 ;  /* 0x0000000a0c001986 */ /* 0x0003e2000c101514 */
[-C--:B------:R-:W-:Y:S01]  /*137a0*/  LEA R14, P6, R15, R3.reuse, 0x1 ;  /* 0x000000030f0e7211 */ /* 0x080fe200078c08ff */
[C---:B------:R-:W-:Y:S01]  /*137b0*/  IMAD R17, R2.reuse, 0x4, R15 ;  /* 0x0000000402117824 */ /* 0x040fe200078e020f */
[----:B----4-:R-:W-:Y:S01]  /*137c0*/  ISETP.LT.AND P1, PT, R23, UR5, !P0 ;  /* 0x0000000517007c0c */ /* 0x010fe2000c721270 */
[----:B------:R3:W-:Y:S01]  /*137d0*/  @P3 STG.E.U16 desc[UR20][R8.64], R18 ;  /* 0x0000001208003986 */ /* 0x0007e2000c101514 */
[-C--:B------:R-:W-:Y:S01]  /*137e0*/  LEA.HI.X.SX32 R15, R15, R0.reuse, 0x1, P6 ;  /* 0x000000000f0f7211 */ /* 0x080fe200030f0eff */
[----:B------:R-:W-:Y:S02]  /*137f0*/  IMAD R19, R2, 0x4, R17 ;  /* 0x0000000402137824 */ /* 0x000fe400078e0211 */
[----:B------:R-:W4:Y:S01]  /*13800*/  LDL.LU R23, [R1+0x1a4] ;  /* 0x0001a40001177983 */ /* 0x000f220000300800 */
[----:B0-----:R-:W-:Y:S01]  /*13810*/  ISETP.LT.AND P4, PT, R31, UR4, !P0 ;  /* 0x000000041f007c0c */ /* 0x001fe2000c781270 */
[----:B------:R-:W0:Y:S01]  /*13820*/  LDCU UR4, c[0x0][0x39c] ;  /* 0x00007380ff0477ac */ /* 0x000e220008000800 */
[CC--:B------:R-:W-:Y:S01]  /*13830*/  LEA R16, P6, R17.reuse, R3.reuse, 0x1 ;  /* 0x0000000311107211 */ /* 0x0c0fe200078c08ff */
[----:B------:R-:W-:Y:S01]  /*13840*/  @P5 STG.E.U16 desc[UR20][R14.64], R11 ;  /* 0x0000000b0e005986 */ /* 0x000fe2000c101514 */
[----:B------:R-:W0:Y:S02]  /*13850*/  LDCU UR5, c[0x0][0x39c] ;  /* 0x00007380ff0577ac */ /* 0x000e240008000800 */
[----:B------:R-:W-:Y:S01]  /*13860*/  LEA.HI.X.SX32 R17, R17, R0, 0x1, P6 ;  /* 0x0000000011117211 */ /* 0x000fe200030f0eff */
[----:B-1----:R-:W4:Y:S01]  /*13870*/  LDL.LU R10, [R1+0x2a0] ;  /* 0x0002a000010a7983 */ /* 0x002f220000300800 */
[----:B------:R-:W-:-:S02]  /*13880*/  LEA R12, P6, R19, R3, 0x1 ;  /* 0x00000003130c7211 */ /* 0x000fc400078c08ff */
[----:B---3--:R-:W-:Y:S01]  /*13890*/  PRMT R8, R11, 0x7632, R8 ;  /* 0x000076320b087816 */ /* 0x008fe20000000008 */
[----:B------:R-:W3:Y:S01]  /*138a0*/  LDL.LU R21, [R1+0x1a0] ;  /* 0x0001a00001157983 */ /* 0x000ee20000300800 */
[----:B------:R-:W-:-:S03]  /*138b0*/  LEA.HI.X.SX32 R13, R19, R0, 0x1, P6 ;  /* 0x00000000130d7211 */ /* 0x000fc600030f0eff */
[----:B------:R-:W-:Y:S04]  /*138c0*/  @P4 STG.E.U16 desc[UR20][R16.64], R8 ;  /* 0x0000000810004986 */ /* 0x000fe8000c101514 */
[----:B------:R1:W-:Y:S01]  /*138d0*/  @P1 STG.E.U16 desc[UR20][R12.64], R24 ;  /* 0x000000180c001986 */ /* 0x0003e2000c101514 */
[----:B-----5:R-:W-:Y:S01]  /*138e0*/  ISETP.LT.AND P3, PT, R30, UR6, !P0 ;  /* 0x000000061e007c0c */ /* 0x020fe2000c761270 */
[----:B------:R-:W2:Y:S02]  /*138f0*/  LDCU UR6, c[0x0][0x39c] ;  /* 0x00007380ff0677ac */ /* 0x000ea40008000800 */
[----:B--2---:R-:W-:Y:S02]  /*13900*/  ISETP.LT.AND P1, PT, R22, UR6, !P0 ;  /* 0x0000000616007c0c */ /* 0x004fe4000c721270 */
[----:B0-----:R-:W-:Y:S01]  /*13910*/  ISETP.LT.AND P5, PT, R29, UR4, !P0 ;  /* 0x000000041d007c0c */ /* 0x001fe2000c7a1270 */
[----:B------:R-:W2:Y:S01]  /*13920*/  LDL.LU R22, [R1+0x29c] ;  /* 0x00029c0001167983 */ /* 0x000ea20000300800 */
[----:B------:R-:W4:Y:S01]  /*13930*/  LDCU UR4, c[0x0][0x39c] ;  /* 0x00007380ff0477ac */ /* 0x000f220008000800 */
[----:B------:R-:W-:Y:S01]  /*13940*/  IMAD R19, R2, 0x4, R19 ;  /* 0x0000000402137824 */ /* 0x000fe200078e0213 */
[----:B-1----:R-:W-:Y:S01]  /*13950*/  PRMT R13, R24, 0x7632, R13 ;  /* 0x00007632180d7816 */ /* 0x002fe2000000000d */
[----:B------:R-:W5:Y:S01]  /*13960*/  LDL.LU R29, [R1+0x19c] ;  /* 0x00019c00011d7983 */ /* 0x000f620000300800 */
[----:B------:R-:W-:Y:S01]  /*13970*/  ISETP.LT.AND P4, PT, R28, UR5, !P0 ;  /* 0x000000051c007c0c */ /* 0x000fe2000c781270 */
[C---:B------:R-:W-:Y:S01]  /*13980*/  IMAD R9, R2.reuse, 0x4, R19 ;  /* 0x0000000402097824 */ /* 0x040fe200078e0213 */
[CC--:B------:R-:W-:Y:S01]  /*13990*/  LEA R14, P6, R19.reuse, R3.reuse, 0x1 ;  /* 0x00000003130e7211 */ /* 0x0c0fe200078c08ff */
[----:B------:R-:W5:Y:S01]  /*139a0*/  LDL.LU R28, [R1+0x298] ;  /* 0x00029800011c7983 */ /* 0x000f620000300800 */
[----:B------:R-:W0:Y:S02]  /*139b0*/  LDCU UR5, c[0x0][0x39c] ;  /* 0x00007380ff0577ac */ /* 0x000e240008000800 */
[-C--:B------:R-:W-:Y:S01]  /*139c0*/  LEA.HI.X.SX32 R15, R19, R0.reuse, 0x1, P6 ;  /* 0x00000000130f7211 */ /* 0x080fe200030f0eff */
[C---:B------:R-:W-:Y:S01]  /*139d0*/  IMAD R11, R2.reuse, 0x4, R9 ;  /* 0x00000004020b7824 */ /* 0x040fe200078e0209 */
[CC--:B------:R-:W-:Y:S01]  /*139e0*/  LEA R18, P6, R9.reuse, R3.reuse, 0x1 ;  /* 0x0000000309127211 */ /* 0x0c0fe200078c08ff */
[----:B------:R-:W5:Y:S01]  /*139f0*/  LDL.LU R24, [R1+0x198] ;  /* 0x0001980001187983 */ /* 0x000f620000300800 */
[----:B------:R-:W3:Y:S03]  /*13a00*/  LDCU UR6, c[0x0][0x39c] ;  /* 0x00007380ff0677ac */ /* 0x000ee60008000800 */
[----:B------:R1:W-:Y:S01]  /*13a10*/  @P3 STG.E.U16 desc[UR20][R14.64], R13 ;  /* 0x0000000d0e003986 */ /* 0x0003e2000c101514 */
[----:B------:R-:W-:Y:S01]  /*13a20*/  LEA.HI.X.SX32 R19, R9, R0, 0x1, P6 ;  /* 0x0000000009137211 */ /* 0x000fe200030f0eff */
[----:B------:R-:W-:Y:S01]  /*13a30*/  IMAD R17, R2, 0x4, R11 ;  /* 0x0000000402117824 */ /* 0x000fe200078e020b */
[----:B------:R-:W-:-:S02]  /*13a40*/  LEA R12, P6, R11, R3, 0x1 ;  /* 0x000000030b0c7211 */ /* 0x000fc400078c08ff */
[----:B----4-:R-:W-:Y:S01]  /*13a50*/  ISETP.LT.AND P3, PT, R23, UR4, !P0 ;  /* 0x0000000417007c0c */ /* 0x010fe2000c761270 */
[----:B------:R-:W2:Y:S01]  /*13a60*/  LDCU UR4, c[0x0][0x39c] ;  /* 0x00007380ff0477ac */ /* 0x000ea20008000800 */
[----:B------:R4:W-:Y:S01]  /*13a70*/  @P5 STG.E.U16 desc[UR20][R18.64], R25 ;  /* 0x0000001912005986 */ /* 0x0009e2000c101514 */
[-C--:B-1----:R-:W-:Y:S01]  /*13a80*/  LEA.HI.X.SX32 R13, R11, R0.reuse, 0x1, P6 ;  /* 0x000000000b0d7211 */ /* 0x082fe200030f0eff */
[----:B------:R-:W-:Y:S01]  /*13a90*/  IMAD R15, R2, 0x4, R17 ;  /* 0x00000004020f7824 */ /* 0x000fe200078e0211 */
[C---:B------:R-:W-:Y:S01]  /*13aa0*/  LEA R16, P6, R17.reuse, R3, 0x1 ;  /* 0x0000000311107211 */ /* 0x040fe200078c08ff */
[----:B------:R-:W5:Y:S03]  /*13ab0*/  LDL.LU R23, [R1+0x294] ;  /* 0x0002940001177983 */ /* 0x000f660000300800 */
[----:B------:R-:W-:Y:S02]  /*13ac0*/  LEA.HI.X.SX32 R17, R17, R0, 0x1, P6 ;  /* 0x0000000011117211 */ /* 0x000fe400030f0eff */
[----:B----4-:R-:W-:-:S05]  /*13ad0*/  PRMT R19, R25, 0x7632, R19 ;  /* 0x0000763219137816 */ /* 0x010fca0000000013 */
[----:B------:R1:W-:Y:S04]  /*13ae0*/  @P4 STG.E.U16 desc[UR20][R12.64], R19 ;  /* 0x000000130c004986 */ /* 0x0003e8000c101514 */
[----:B------:R4:W-:Y:S01]  /*13af0*/  @P1 STG.E.U16 desc[UR20][R16.64], R26 ;  /* 0x0000001a10001986 */ /* 0x0009e2000c101514 */
[----:B--2---:R-:W-:Y:S01]  /*13b00*/  ISETP.LT.AND P1, PT, R22, UR4, !P0 ;  /* 0x0000000416007c0c */ /* 0x004fe2000c721270 */
[----:B------:R-:W2:Y:S02]  /*13b10*/  LDCU UR4, c[0x0][0x39c] ;  /* 0x00007380ff0477ac */ /* 0x000ea40008000800 */
[----:B------:R-:W2:Y:S01]  /*13b20*/  LDL.LU R22, [R1+0x194] ;  /* 0x0001940001167983 */ /* 0x000ea20000300800 */
[----:B0-----:R-:W-:Y:S02]  /*13b30*/  ISETP.LT.AND P5, PT, R10, UR5, !P0 ;  /* 0x000000050a007c0c */ /* 0x001fe4000c7a1270 */
[----:B---3--:R-:W-:Y:S01]  /*13b40*/  ISETP.LT.AND P4, PT, R21, UR6, !P0 ;  /* 0x0000000615007c0c */ /* 0x008fe2000c781270 */
[----:B------:R-:W0:Y:S01]  /*13b50*/  LDS.128 R8, [R64+0x2000] ;  /* 0x0020000040087984 */ /* 0x000e220000000c00 */
[CC--:B------:R-:W-:Y:S01]  /*13b60*/  LEA R14, P6, R15.reuse, R3.reuse, 0x1 ;  /* 0x000000030f0e7211 */ /* 0x0c0fe200078c08ff */
[----:B------:R-:W-:Y:S01]  /*13b70*/  IMAD R21, R2, 0x4, R15 ;  /* 0x0000000402157824 */ /* 0x000fe200078e020f */
[----:B------:R-:W5:Y:S01]  /*13b80*/  LDCU UR5, c[0x0][0x39c] ;  /* 0x00007380ff0577ac */ /* 0x000f620008000800 */
[----:B-1----:R-:W-:Y:S01]  /*13b90*/  PRMT R13, R26, 0x7632, R13 ;  /* 0x000076321a0d7816 */ /* 0x002fe2000000000d */
[----:B------:R-:W3:Y:S01]  /*13ba0*/  LDL.LU R25, [R1+0x290] ;  /* 0x0002900001197983 */ /* 0x000ee20000300800 */
[-C--:B------:R-:W-:Y:S01]  /*13bb0*/  LEA.HI.X.SX32 R15, R15, R0.reuse, 0x1, P6 ;  /* 0x000000000f0f7211 */ /* 0x080fe200030f0eff */
[----:B------:R-:W1:Y:S01]  /*13bc0*/  LDCU UR6, c[0x0][0x39c] ;  /* 0x00007380ff0677ac */ /* 0x000e620008000800 */
[CC--:B------:R-:W-:Y:S01]  /*13bd0*/  LEA R18, P6, R21.reuse, R3.reuse, 0x1 ;  /* 0x0000000315127211 */ /* 0x0c0fe200078c08ff */
[----:B----4-:R-:W4:Y:S03]  /*13be0*/  LDL.LU R26, [R1+0x190] ;  /* 0x00019000011a7983 */ /* 0x010f260000300800 */
[-C--:B------:R-:W-:Y:S01]  /*13bf0*/  LEA.HI.X.SX32 R19, R21, R0.reuse, 0x1, P6 ;  /* 0x0000000015137211 */ /* 0x080fe200030f0eff */
[C---:B------:R-:W-:Y:S01]  /*13c00*/  IMAD R21, R2.reuse, 0x4, R21 ;  /* 0x0000000402157824 */ /* 0x040fe200078e0215 */
[----:B------:R1:W-:Y:S04]  /*13c10*/  @P3 STG.E.U16 desc[UR20][R14.64], R13 ;  /* 0x0000000d0e003986 */ /* 0x0003e8000c101514 */
[----:B------:R-:W-:Y:S01]  /*13c20*/  LEA R12, P6, R21, R3, 0x1 ;  /* 0x00000003150c7211 */ /* 0x000fe200078c08ff */
[----:B------:R-:W-:Y:S01]  /*13c30*/  @P5 STG.E.U16 desc[UR20][R18.64], R27 ;  /* 0x0000001b12005986 */ /* 0x000fe2000c101514 */
[----:B------:R-:W-:Y:S01]  /*13c40*/  IMAD R17, R2, 0x4, R21 ;  /* 0x0000000402117824 */ /* 0x000fe200078e0215 */
[----:B-----5:R-:W-:Y:S01]  /*13c50*/  ISETP.LT.AND P3, PT, R29, UR5, !P0 ;  /* 0x000000051d007c0c */ /* 0x020fe2000c761270 */
[----:B------:R-:W5:Y:S01]  /*13c60*/  LDCU UR5, c[0x0][0x39c] ;  /* 0x00007380ff0577ac */ /* 0x000f620008000800 */
[----:B------:R-:W2:Y:S01]  /*13c70*/  LDS.128 R64, [R64+0x3000] ;  /* 0x0030000040407984 */ /* 0x000ea20000000c00 */
[----:B-1----:R-:W-:-:S02]  /*13c80*/  LEA.HI.X.SX32 R13, R21, R0, 0x1, P6 ;  /* 0x00000000150d7211 */ /* 0x002fc400030f0eff */
[----:B------:R-:W-:Y:S02]  /*13c90*/  PRMT R15, R27, 0x7632, R15 ;  /* 0x000076321b0f7816 */ /* 0x000fe4000000000f */
[----:B------:R-:W-:Y:S01]  /*13ca0*/  ISETP.LT.AND P5, PT, R28, UR6, !P0 ;  /* 0x000000061c007c0c */ /* 0x000fe2000c7a1270 */
[----:B------:R-:W1:Y:S02]  /*13cb0*/  LDCU UR6, c[0x0][0x39c] ;  /* 0x00007380ff0677ac */ /* 0x000e640008000800 */
[----:B------:R2:W-:Y:S02]  /*13cc0*/  @P4 STG.E.U16 desc[UR20][R12.64], R15 ;  /* 0x0000000f0c004986 */ /* 0x0005e4000c101514 */
[----:B--2---:R-:W-:Y:S01]  /*13cd0*/  ISETP.LT.AND P4, PT, R24, UR4, !P0 ;  /* 0x0000000418007c0c */ /* 0x004fe2000c781270 */
[----:B------:R-:W-:Y:S01]  /*13ce0*/  IMAD R21, R2, 0x4, R17 ;  /* 0x0000000402157824 */ /* 0x000fe200078e0211 */
[----:B------:R-:W-:Y:S01]  /*13cf0*/  LEA R14, P6, R17, R3, 0x1 ;  /* 0x00000003110e7211 */ /* 0x000fe200078c08ff */
[----:B------:R-:W2:Y:S01]  /*13d00*/  LDL.LU R24, [R1+0x28c] ;  /* 0x00028c0001187983 */ /* 0x000ea20000300800 */
[----:B------:R-:W3:Y:S01]  /*13d10*/  LDCU UR4, c[0x0][0x39c] ;  /* 0x00007380ff0477ac */ /* 0x000ee20008000800 */
[----:B0-----:R-:W-:-:S02]  /*13d20*/  PRMT R20, R8, 0x7632, R20 ;  /* 0x0000763208147816 */ /* 0x001fc40000000014 */
[----:B------:R-:W-:Y:S02]  /*13d30*/  LEA.HI.X.SX32 R15, R17, R0, 0x1, P6 ;  /* 0x00000000110f7211 */ /* 0x000fe400030f0eff */
[----:B------:R-:W-:-:S04]  /*13d40*/  LEA R16, P6, R21, R3, 0x1 ;  /* 0x0000000315107211 */ /* 0x000fc800078c08ff */
[----:B------:R-:W-:Y:S01]  /*13d50*/  LEA.HI.X.SX32 R17, R21, R0, 0x1, P6 ;  /* 0x0000000015117211 */ /* 0x000fe200030f0eff */
[----:B------:R0:W-:Y:S01]  /*13d60*/  @P1 STG.E.U16 desc[UR20][R14.64], R8 ;  /* 0x000000080e001986 */ /* 0x0001e2000c101514 */
[----:B-----5:R-:W-:Y:S01]  /*13d70*/  ISETP.LT.AND P1, PT, R23, UR5, !P0 ;  /* 0x0000000517007c0c */ /* 0x020fe2000c721270 */
[----:B------:R-:W-:Y:S01]  /*13d80*/  IMAD R19, R2, 0x4, R21 ;  /* 0x0000000402137824 */ /* 0x000fe200078e0215 */
[----:B------:R-:W4:Y:S01]  /*13d90*/  LDCU UR5, c[0x0][0x39c] ;  /* 0x00007380ff0577ac */ /* 0x000f220008000800 */
[----:B------:R-:W5:Y:S04]  /*13da0*/  LDL.LU R23, [R1+0x18c] ;  /* 0x00018c0001177983 */ /* 0x000f680000300800 */
[----:B------:R0:W-:Y:S01]  /*13db0*/  @P3 STG.E.U16 desc[UR20][R16.64], R20 ;  /* 0x0000001410003986 */ /* 0x0001e2000c101514 */
[----:B-1----:R-:W-:Y:S01]  /*13dc0*/  ISETP.LT.AND P3, PT, R22, UR6, !P0 ;  /* 0x0000000616007c0c */ /* 0x002fe2000c761270 */
[----:B------:R-:W-:-:S02]  /*13dd0*/  IMAD R13, R2, 0x4, R19 ;  /* 0x00000004020d7824 */ /* 0x000fc400078e0213 */
[----:B------:R-:W5:Y:S01]  /*13de0*/  LDL.LU R22, [R1+0x288] ;  /* 0x0002880001167983 */ /* 0x000f620000300800 */
[CC--:B------:R-:W-:Y:S01]  /*13df0*/  LEA R18, P6, R19.reuse, R3.reuse, 0x1 ;  /* 0x0000000313127211 */ /* 0x0c0fe200078c08ff */
[----:B------:R-:W2:Y:S01]  /*13e00*/  LDCU UR6, c[0x0][0x39c] ;  /* 0x00007380ff0677ac */ /* 0x000ea20008000800 */
[----:B------:R-:W-:Y:S02]  /*13e10*/  IMAD R21, R2, 0x4, R13 ;  /* 0x0000000402157824 */ /* 0x000fe400078e020d */
[----:B------:R-:W-:Y:S02]  /*13e20*/  LEA.HI.X.SX32 R19, R19, R0, 0x1, P6 ;  /* 0x0000000013137211 */ /* 0x000fe400030f0eff */
[----:B------:R-:W-:-:S04]  /*13e30*/  LEA R12, P6, R13, R3, 0x1 ;  /* 0x000000030d0c7211 */ /* 0x000fc800078c08ff */
[-C--:B------:R-:W-:Y:S02]  /*13e40*/  LEA.HI.X.SX32 R13, R13, R0.reuse, 0x1, P6 ;  /* 0x000000000d0d7211 */ /* 0x080fe400030f0eff */
[-C--:B0-----:R-:W-:Y:S02]  /*13e50*/  LEA R14, P6, R21, R3.reuse, 0x1 ;  /* 0x00000003150e7211 */ /* 0x081fe400078c08ff */
[----:B------:R-:W-:Y:S02]  /*13e60*/  PRMT R16, R9, 0x7632, R16 ;  /* 0x0000763209107816 */ /* 0x000fe40000000010 */
[----:B------:R-:W-:Y:S01]  /*13e70*/  LEA.HI.X.SX32 R15, R21, R0, 0x1, P6 ;  /* 0x00000000150f7211 */ /* 0x000fe200030f0eff */
[----:B------:R0:W-:Y:S01]  /*13e80*/  @P5 STG.E.U16 desc[UR20][R18.64], R9 ;  /* 0x0000000912005986 */ /* 0x0001e2000c101514 */
[----:B---3--:R-:W-:Y:S01]  /*13e90*/  ISETP.LT.AND P5, PT, R25, UR4, !P0 ;  /* 0x0000000419007c0c */ /* 0x008fe2000c7a1270 */
[----:B------:R-:W-:Y:S01]  /*13ea0*/  IMAD R21, R2, 0x4, R21 ;  /* 0x0000000402157824 */ /* 0x000fe200078e0215 */
[----:B------:R-:W5:Y:S01]  /*13eb0*/  LDCU UR4, c[0x0][0x39c] ;  /* 0x00007380ff0477ac */ /* 0x000f620008000800 */
[----:B------:R1:W-:Y:S01]  /*13ec0*/  @P4 STG.E.U16 desc[UR20][R12.64], R16 ;  /* 0x000000100c004986 */ /* 0x0003e2000c101514 */
[----:B----4-:R-:W-:Y:S01]  /*13ed0*/  ISETP.LT.AND P4, PT, R26, UR5, !P0 ;  /* 0x000000051a007c0c */ /* 0x010fe2000c781270 */
[----:B------:R-:W3:Y:S02]  /*13ee0*/  LDCU UR5, c[0x0][0x39c] ;  /* 0x00007380ff0577ac */ /* 0x000ee40008000800 */
[----:B------:R-:W-:Y:S01]  /*13ef0*/  @P1 STG.E.U16 desc[UR20][R14.64], R10 ;  /* 0x0000000a0e001986 */ /* 0x000fe2000c101514 */
[----:B------:R-:W-:-:S03]  /*13f00*/  LEA R8, P6, R21, R3, 0x1 ;  /* 0x0000000315087211 */ /* 0x000fc600078c08ff */
[----:B------:R-:W4:Y:S01]  /*13f10*/  LDL.LU R25, [R1+0x188] ;  /* 0x0001880001197983 */ /* 0x000f220000300800 */
[----:B------:R-:W-:Y:S01]  /*13f20*/  IMAD R17, R2, 0x4, R21 ;  /* 0x0000000402117824 */ /* 0x000fe200078e0215 */
[-C--:B0-----:R-:W-:Y:S02]  /*13f30*/  LEA.HI.X.SX32 R9, R21, R0.reuse, 0x1, P6 ;  /* 0x0000000015097211 */ /* 0x081fe400030f0eff */
[----:B--2---:R-:W-:Y:S02]  /*13f40*/  ISETP.LT.AND P1, PT, R24, UR6, !P0 ;  /* 0x0000000618007c0c */ /* 0x004fe4000c721270 */
[----:B-1----:R-:W-:Y:S01]  /*13f50*/  PRMT R13, R10, 0x7632, R13 ;  /* 0x000076320a0d7816 */ /* 0x002fe2000000000d */
[----:B------:R-:W2:Y:S01]  /*13f60*/  LDL.LU R24, [R1+0x244] ;  /* 0x0002440001187983 */ /* 0x000ea20000300800 */
[C---:B------:R-:W-:Y:S01]  /*13f70*/  LEA R12, P6, R17.reuse, R3, 0x1 ;  /* 0x00000003110c7211 */ /* 0x040fe200078c08ff */
[----:B------:R-:W-:Y:S01]  /*13f80*/  IMAD R19, R2, 0x4, R17 ;  /* 0x0000000402137824 */ /* 0x000fe200078e0211 */
[----:B------:R-:W4:Y:S01]  /*13f90*/  LDCU UR6, c[0x0][0x39c] ;  /* 0x00007380ff0677ac */ /* 0x000f220008000800 */
[----:B------:R0:W-:Y:S02]  /*13fa0*/  @P3 STG.E.U16 desc[UR20][R8.64], R13 ;  /* 0x0000000d08003986 */ /* 0x0001e4000c101514 */
[----:B0-----:R-:W-:-:S02]  /*13fb0*/  LEA.HI.X.SX32 R13, R17, R0, 0x1, P6 ;  /* 0x00000000110d7211 */ /* 0x001fc400030f0eff */
[----:B-----5:R-:W-:Y:S01]  /*13fc0*/  ISETP.LT.AND P3, PT, R23, UR4, !P0 ;  /* 0x0000000417007c0c */ /* 0x020fe2000c761270 */
[----:B------:R-:W2:Y:S01]  /*13fd0*/  LDCU UR4, c[0x0][0x39c] ;  /* 0x00007380ff0477ac */ /* 0x000ea20008000800 */
[----:B------:R-:W5:Y:S04]  /*13fe0*/  LDL.LU R23, [R1+0x184] ;  /* 0x0001840001177983 */ /* 0x000f680000300800 */
[----:B------:R0:W-:Y:S04]  /*13ff0*/  @P5 STG.E.U16 desc[UR20][R12.64], R11 ;  /* 0x0000000b0c005986 */ /* 0x0001e8000c101514 */
[----:B------:R-:W5:Y:S01]  /*14000*/  LDL.LU R20, [R1+0x240] ;  /* 0x0002400001147983 */ /* 0x000f620000300800 */
[----:B---3--:R-:W-:Y:S01]  /*14010*/  ISETP.LT.AND P5, PT, R22, UR5, !P0 ;  /* 0x0000000516007c0c */ /* 0x008fe2000c7a1270 */
[----:B------:R-:W-:-:S02]  /*14020*/  IMAD R17, R2, 0x4, R19 ;  /* 0x0000000402117824 */ /* 0x000fc400078e0213 */
[----:B------:R-:W3:Y:S01]  /*14030*/  LDL.LU R22, [R1+0x180] ;  /* 0x0001800001167983 */ /* 0x000ee20000300800 */
[CC--:B------:R-:W-:Y:S01]  /*14040*/  LEA R14, P6, R19.reuse, R3.reuse, 0x1 ;  /* 0x00000003130e7211 */ /* 0x0c0fe200078c08ff */
[----:B------:R-:W1:Y:S01]  /*14050*/  LDCU UR5, c[0x0][0x39c] ;  /* 0x00007380ff0577ac */ /* 0x000e620008000800 */
[C---:B------:R-:W-:Y:S02]  /*14060*/  IMAD R9, R2.reuse, 0x4, R17 ;  /* 0x0000000402097824 */ /* 0x040fe400078e0211 */
[-C--:B------:R-:W-:Y:S02]  /*14070*/  LEA.HI.X.SX32 R15, R19, R0.reuse, 0x1, P6 ;  /* 0x00000000130f7211 */ /* 0x080fe400030f0eff */
[----:B------:R-:W-:Y:S01]  /*14080*/  LEA R16, P6, R17, R3, 0x1 ;  /* 0x0000000311107211 */ /* 0x000fe200078c08ff */
[----:B------:R-:W-:Y:S01]  /*14090*/  IMAD R19, R2, 0x4, R9 ;  /* 0x0000000402137824 */ /* 0x000fe200078e0209 */
[----:B------:R-:W-:Y:S02]  /*140a0*/  PRMT R18, R11, 0x7632, R18 ;  /* 0x000076320b127816 */ /* 0x000fe40000000012 */
[----:B------:R-:W-:-:S02]  /*140b0*/  LEA.HI.X.SX32 R17, R17, R0, 0x1, P6 ;  /* 0x0000000011117211 */ /* 0x000fc400030f0eff */
[CC--:B------:R-:W-:Y:S01]  /*140c0*/  LEA R8, P6, R9.reuse, R3.reuse, 0x1 ;  /* 0x0000000309087211 */ /* 0x0c0fe200078c08ff */
[----:B------:R1:W-:Y:S03]  /*140d0*/  @P4 STG.E.U16 desc[UR20][R14.64], R18 ;  /* 0x000000120e004986 */ /* 0x0003e6000c101514 */
[----:B------:R-:W-:Y:S01]  /*140e0*/  LEA.HI.X.SX32 R9, R9, R0, 0x1, P6 ;  /* 0x0000000009097211 */ /* 0x000fe200030f0eff */
[----:B------:R-:W-:Y:S01]  /*140f0*/  @P1 STG.E.U16 desc[UR20][R16.64], R48 ;  /* 0x0000003010001986 */ /* 0x000fe2000c101514 */
[----:B------:R-:W-:-:S04]  /*14100*/  LEA R10, P6, R19, R3, 0x1 ;  /* 0x00000003130a7211 */ /* 0x000fc800078c08ff */
[----:B0-----:R-:W-:Y:S01]  /*14110*/  LEA.HI.X.SX32 R11, R19, R0, 0x1, P6 ;  /* 0x00000000130b7211 */ /* 0x001fe200030f0eff */
[----:B-1----:R-:W3:Y:S01]  /*14120*/  LDL.LU R14, [R1+0x23c] ;  /* 0x00023c00010e7983 */ /* 0x002ee20000300800 */
[----:B----4-:R-:W-:Y:S01]  /*14130*/  ISETP.LT.AND P4, PT, R25, UR6, !P0 ;  /* 0x0000000619007c0c */ /* 0x010fe2000c781270 */
[----:B------:R-:W5:Y:S02]  /*14140*/  LDCU UR6, c[0x0][0x39c] ;  /* 0x00007380ff0677ac */ /* 0x000f640008000800 */
[----:B------:R-:W4:Y:S01]  /*14150*/  LDL.LU R21, [R1+0x17c] ;  /* 0x00017c0001157983 */ /* 0x000f220000300800 */
[----:B------:R-:W-:Y:S01]  /*14160*/  IMAD R19, R2, 0x4, R19 ;  /* 0x0000000402137824 */ /* 0x000fe200078e0213 */
[----:B------:R-:W-:Y:S02]  /*14170*/  PRMT R13, R48, 0x7632, R13 ;  /* 0x00007632300d7816 */ /* 0x000fe4000000000d */
[----:B--2---:R-:W-:Y:S01]  /*14180*/  ISETP.LT.AND P1, PT, R24, UR4, !P0 ;  /* 0x0000000418007c0c */ /* 0x004fe2000c721270 */
[----:B------:R-:W3:Y:S01]  /*14190*/  LDCU UR4, c[0x0][0x39c] ;  /* 0x00007380ff0477ac */ /* 0x000ee20008000800 */
[----:B------:R-:W-:Y:S01]  /*141a0*/  LEA R12, P6, R19, R3, 0x1 ;  /* 0x00000003130c7211 */ /* 0x000fe200078c08ff */
[----:B------:R0:W-:Y:S01]  /*141b0*/  @P3 STG.E.U16 desc[UR20][R8.64], R13 ;  /* 0x0000000d08003986 */ /* 0x0001e2000c101514 */
[----:B------:R-:W-:-:S03]  /*141c0*/  IMAD R15, R2, 0x4, R19 ;  /* 0x00000004020f7824 */ /* 0x000fc600078e0213 */
[----:B------:R-:W-:Y:S01]  /*141d0*/  @P5 STG.E.U16 desc[UR20][R10.64], R49 ;  /* 0x000000310a005986 */ /* 0x000fe2000c101514 */
[----:B0-----:R-:W-:Y:S02]  /*141e0*/  LEA.HI.X.SX32 R13, R19, R0, 0x1, P6 ;  /* 0x00000000130d7211 */ /* 0x001fe400030f0eff */
[----:B------:R-:W-:-:S05]  /*141f0*/  PRMT R9, R49, 0x7632, R9 ;  /* 0x0000763231097816 */ /* 0x000fca0000000009 */
[----:B------:R0:W-:Y:S01]  /*14200*/  @P4 STG.E.U16 desc[UR20][R12.64], R9 ;  /* 0x000000090c004986 */ /* 0x0001e2000c101514 */
[----:B-----5:R-:W-:Y:S01]  /*14210*/  ISETP.LT.AND P5, PT, R20, UR6, !P0 ;  /* 0x0000000614007c0c */ /* 0x020fe2000c7a1270 */
[----:B------:R-:W4:Y:S02]  /*14220*/  LDCU UR6, c[0x0][0x39c] ;  /* 0x00007380ff0677ac */ /* 0x000f240008000800 */
[----:B------:R-:W2:Y:S01]  /*14230*/  LDL.LU R20, [R1+0x178] ;  /* 0x0001780001147983 */ /* 0x000ea20000300800 */
[----:B---3--:R-:W-:Y:S02]  /*14240*/  ISETP.LT.AND P4, PT, R22, UR4, !P0 ;  /* 0x0000000416007c0c */ /* 0x008fe4000c781270 */
[----:B------:R-:W-:Y:S01]  /*14250*/  ISETP.LT.AND P3, PT, R23, UR5, !P0 ;  /* 0x0000000517007c0c */ /* 0x000fe2000c761270 */
[----:B------:R-:W3:Y:S01]  /*14260*/  LDL.LU R22, [R1+0x174] ;  /* 0x0001740001167983 */ /* 0x000ee20000300800 */
[----:B------:R-:W1:Y:S03]  /*14270*/  LDCU UR5, c[0x0][0x39c] ;  /* 0x00007380ff0577ac */ /* 0x000e660008000800 */
[----:B------:R-:W5:Y:S01]  /*14280*/  LDL.LU R19, [R1+0x170] ;  /* 0x0001700001137983 */ /* 0x000f620000300800 */
[----:B------:R-:W-:Y:S01]  /*14290*/  IMAD R17, R2, 0x4, R15 ;  /* 0x0000000402117824 */ /* 0x000fe200078e020f */
[C---:B------:R-:W-:Y:S01]  /*142a0*/  LEA R8, P6, R15.reuse, R3, 0x1 ;  /* 0x000000030f087211 */ /* 0x040fe200078c08ff */
[----:B------:R-:W2:Y:S01]  /*142b0*/  LDCU UR4, c[0x0][0x39c] ;  /* 0x00007380ff0477ac */ /* 0x000ea20008000800 */
[----:B------:R-:W3:Y:S02]  /*142c0*/  LDL.LU R18, [R1+0x16c] ;  /* 0x00016c0001127983 */ /* 0x000ee40000300800 */
[----:B0-----:R-:W-:-:S02]  /*142d0*/  LEA.HI.X.SX32 R9, R15, R0, 0x1, P6 ;  /* 0x000000000f097211 */ /* 0x001fc400030f0eff */
[C---:B------:R-:W-:Y:S01]  /*142e0*/  LEA R10, P6, R17.reuse, R3, 0x1 ;  /* 0x00000003110a7211 */ /* 0x040fe200078c08ff */
[----:B------:R-:W-:Y:S01]  /*142f0*/  IMAD R15, R2, 0x4, R17 ;  /* 0x00000004020f7824 */ /* 0x000fe200078e0211 */
[----:B------:R-:W-:Y:S02]  /*14300*/  PRMT R16, R50, 0x7632, R16 ;  /* 0x0000763232107816 */ /* 0x000fe40000000010 */
[----:B------:R-:W-:Y:S01]  /*14310*/  LEA.HI.X.SX32 R11, R17, R0, 0x1, P6 ;  /* 0x00000000110b7211 */ /* 0x000fe200030f0eff */
[----:B------:R0:W-:Y:S01]  /*14320*/  @P1 STG.E.U16 desc[UR20][R8.64], R50 ;  /* 0x0000003208001986 */ /* 0x0001e2000c101514 */
[----:B------:R-:W-:-:S03]  /*14330*/  IMAD R13, R2, 0x4, R15 ;  /* 0x00000004020d7824 */ /* 0x000fc600078e020f */
[----:B------:R0:W-:Y:S01]  /*14340*/  @P3 STG.E.U16 desc[UR20][R10.64], R16 ;  /* 0x000000100a003986 */ /* 0x0001e2000c101514 */
[----:B-1----:R-:W-:Y:S01]  /*14350*/  ISETP.LT.AND P1, PT, R14, UR5, !P0 ;  /* 0x000000050e007c0c */ /* 0x002fe2000c721270 */
[----:B------:R-:W-:Y:S01]  /*14360*/  IMAD R17, R2, 0x4, R13 ;  /* 0x0000000402117824 */ /* 0x000fe200078e020d */
[-C--:B------:R-:W-:Y:S01]  /*14370*/  LEA R14, P6, R15, R3.reuse, 0x1 ;  /* 0x000000030f0e7211 */ /* 0x080fe200078c08ff */
[----:B------:R-:W3:Y:S01]  /*14380*/  LDCU UR5, c[0x0][0x39c] ;  /* 0x00007380ff0577ac */ /* 0x000ee20008000800 */
[----:B----4-:R-:W-:Y:S02]  /*14390*/  ISETP.LT.AND P3, PT, R21, UR6, !P0 ;  /* 0x0000000615007c0c */ /* 0x010fe4000c761270 */
[-C--:B------:R-:W-:Y:S01]  /*143a0*/  LEA.HI.X.SX32 R15, R15, R0.reuse, 0x1, P6 ;  /* 0x000000000f0f7211 */ /* 0x080fe200030f0eff */
[----:B------:R-:W5:Y:S01]  /*143b0*/  LDCU UR6, c[0x0][0x39c] ;  /* 0x00007380ff0677ac */ /* 0x000f620008000800 */
[C---:B------:R-:W-:Y:S01]  /*143c0*/  LEA R12, P6, R13.reuse, R3, 0x1 ;  /* 0x000000030d0c7211 */ /* 0x040fe200078c08ff */
[----:B------:R-:W4:Y:S03]  /*143d0*/  LDL.LU R21, [R1+0x168] ;  /* 0x0001680001157983 */ /* 0x000f260000300800 */
[----:B------:R-:W-:-:S02]  /*143e0*/  LEA.HI.X.SX32 R13, R13, R0, 0x1, P6 ;  /* 0x000000000d0d7211 */ /* 0x000fc400030f0eff */
[----:B0-----:R-:W-:Y:S02]  /*143f0*/  LEA R8, P6, R17, R3, 0x1 ;  /* 0x0000000311087211 */ /* 0x001fe400078c08ff */
[----:B------:R-:W-:Y:S02]  /*14400*/  PRMT R11, R51, 0x7632, R11 ;  /* 0x00007632330b7816 */ /* 0x000fe4000000000b */
[----:B------:R-:W-:Y:S01]  /*14410*/  LEA.HI.X.SX32 R9, R17, R0, 0x1, P6 ;  /* 0x0000000011097211 */ /* 0x000fe200030f0eff */
[----:B------:R-:W-:Y:S04]  /*14420*/  @P5 STG.E.U16 desc[UR20][R14.64], R51 ;  /* 0x000000330e005986 */ /* 0x000fe8000c101514 */
[----:B------:R0:W-:Y:S01]  /*14430*/  @P4 STG.E.U16 desc[UR20][R12.64], R11 ;  /* 0x0000000b0c004986 */ /* 0x0001e2000c101514 */
[----:B------:R-:W-:-:S03]  /*14440*/  IMAD R17, R2, 0x4, R17 ;  /* 0x0000000402117824 */ /* 0x000fc600078e0211 */
[----:B------:R1:W-:Y:S02]  /*14450*/  @P1 STG.E.U16 desc[UR20][R8.64], R4 ;  /* 0x0000000408001986 */ /* 0x0003e4000c101514 */
[C---:B------:R-:W-:Y:S02]  /*14460*/  LEA R10, P6, R17.reuse, R3, 0x1 ;  /* 0x00000003110a7211 */ /* 0x040fe400078c08ff */
[----:B--2---:R-:W-:Y:S01]  /*14470*/  ISETP.LT.AND P5, PT, R20, UR4, !P0 ;  /* 0x0000000414007c0c */ /* 0x004fe2000c7a1270 */
[----:B------:R-:W2:Y:S01]  /*14480*/  LDCU UR4, c[0x0][0x39c] ;  /* 0x00007380ff0477ac */ /* 0x000ea20008000800 */
[----:B------:R-:W4:Y:S01]  /*14490*/  LDL.LU R20, [R1+0x164] ;  /* 0x0001640001147983 */ /* 0x000f220000300800 */
[----:B0-----:R-:W-:Y:S02]  /*144a0*/  LEA.HI.X.SX32 R11, R17, R0, 0x1, P6 ;  /* 0x00000000110b7211 */ /* 0x001fe400030f0eff */
[----:B-1----:R-:W-:-:S05]  /*144b0*/  PRMT R9, R4, 0x7632, R9 ;  /* 0x0000763204097816 */ /* 0x002fca0000000009 */
[----:B------:R0:W-:Y:S01]  /*144c0*/  @P3 STG.E.U16 desc[UR20][R10.64], R9 ;  /* 0x000000090a003986 */ /* 0x0001e2000c101514 */
[----:B-----5:R-:W-:Y:S02]  /*144d0*/  ISETP.LT.AND P1, PT, R19, UR6, !P0 ;  /* 0x0000000613007c0c */ /* 0x020fe4000c721270 */
[----:B---3--:R-:W-:Y:S01]  /*144e0*/  ISETP.LT.AND P4, PT, R22, UR5, !P0 ;  /* 0x0000000516007c0c */ /* 0x008fe2000c781270 */
[----:B------:R-:W3:Y:S01]  /*144f0*/  LDL.LU R19, [R1+0x160] ;  /* 0x0001600001137983 */ /* 0x000ee20000300800 */
[----:B--2---:R-:W-:Y:S01]  /*14500*/  ISETP.LT.AND P3, PT, R18, UR4, !P0 ;  /* 0x0000000412007c0c */ /* 0x004fe2000c761270 */
[C---:B------:R-:W-:Y:S01]  /*14510*/  IMAD R15, R2.reuse, 0x4, R17 ;  /* 0x00000004020f7824 */ /* 0x040fe200078e0211 */
[----:B------:R-:W4:Y:S01]  /*14520*/  LDCU UR5, c[0x0][0x39c] ;  /* 0x00007380ff0577ac */ /* 0x000f220008000800 */
[----:B------:R-:W2:Y:S01]  /*14530*/  LDL.LU R22, [R1+0x15c] ;  /* 0x00015c0001167983 */ /* 0x000ea20000300800 */
[----:B------:R-:W1:Y:S03]  /*14540*/  LDCU UR6, c[0x0][0x39c] ;  /* 0x00007380ff0677ac */ /* 0x000e660008000800 */
[----:B------:R-:W5:Y:S01]  /*14550*/  LDL.LU R18, [R1+0x158] ;  /* 0x0001580001127983 */ /* 0x000f620000300800 */
[C---:B------:R-:W-:Y:S01]  /*14560*/  IMAD R17, R2.reuse, 0x4, R15 ;  /* 0x0000000402117824 */ /* 0x040fe200078e020f */
[CC--:B------:R-:W-:Y:S01]  /*14570*/  LEA R12, P6, R15.reuse, R3.reuse, 0x1 ;  /* 0x000000030f0c7211 */ /* 0x0c0fe200078c08ff */
[----:B------:R-:W3:Y:S03]  /*14580*/  LDCU UR4, c[0x0][0x39c] ;  /* 0x00007380ff0477ac */ /* 0x000ee60008000800 */
[----:B------:R-:W-:Y:S01]  /*14590*/  LEA.HI.X.SX32 R13, R15, R0, 0x1, P6 ;  /* 0x000000000f0d7211 */ /* 0x000fe200030f0eff */
[----:B------:R-:W-:Y:S01]  /*145a0*/  IMAD R15, R2, 0x4, R17 ;  /* 0x00000004020f7824 */ /* 0x000fe200078e0211 */
[----:B------:R-:W-:-:S04]  /*145b0*/  LEA R8, P6, R17, R3, 0x1 ;  /* 0x0000000311087211 */ /* 0x000fc800078c08ff */
[-C--:B0-----:R-:W-:Y:S02]  /*145c0*/  LEA.HI.X.SX32 R9, R17, R0.reuse, 0x1, P6 ;  /* 0x0000000011097211 */ /* 0x081fe400030f0eff */
[-C--:B------:R-:W-:Y:S01]  /*145d0*/  LEA R14, P6, R15, R3.reuse, 0x1 ;  /* 0x000000030f0e7211 */ /* 0x080fe200078c08ff */
[C---:B------:R-:W-:Y:S01]  /*145e0*/  IMAD R11, R2.reuse, 0x4, R15 ;  /* 0x00000004020b7824 */ /* 0x040fe200078e020f */
[----:B------:R-:W-:Y:S02]  /*145f0*/  PRMT R16, R5, 0x7632, R16 ;  /* 0x0000763205107816 */ /* 0x000fe40000000010 */
[-C--:B------:R-:W-:Y:S01]  /*14600*/  LEA.HI.X.SX32 R15, R15, R0.reuse, 0x1, P6 ;  /* 0x000000000f0f7211 */ /* 0x080fe200030f0eff */
[----:B------:R-:W-:Y:S01]  /*14610*/  @P5 STG.E.U16 desc[UR20][R12.64], R5 ;  /* 0x000000050c005986 */ /* 0x000fe2000c101514 */
[----:B----4-:R-:W-:Y:S01]  /*14620*/  ISETP.LT.AND P5, PT, R21, UR5, !P0 ;  /* 0x0000000515007c0c */ /* 0x010fe2000c7a1270 */
[----:B------:R-:W-:Y:S01]  /*14630*/  IMAD R17, R2, 0x4, R11 ;  /* 0x0000000402117824 */ /* 0x000fe200078e020b */
[C---:B------:R-:W-:Y:S01]  /*14640*/  LEA R10, P6, R11.reuse, R3, 0x1 ;  /* 0x000000030b0a7211 */ /* 0x040fe200078c08ff */
[----:B------:R0:W-:Y:S01]  /*14650*/  @P4 STG.E.U16 desc[UR20][R8.64], R16 ;  /* 0x0000001008004986 */ /* 0x0001e2000c101514 */
[----:B------:R-:W2:Y:S03]  /*14660*/  LDCU UR5, c[0x0][0x39c] ;  /* 0x00007380ff0577ac */ /* 0x000ea60008000800 */
[----:B------:R-:W4:Y:S04]  /*14670*/  LDL.LU R21, [R1+0x154] ;  /* 0x0001540001157983 */ /* 0x000f280000300800 */
[----:B------:R-:W-:Y:S01]  /*14680*/  @P1 STG.E.U16 desc[UR20][R14.64], R6 ;  /* 0x000000060e001986 */ /* 0x000fe2000c101514 */
[----:B------:R-:W-:-:S02]  /*14690*/  LEA.HI.X.SX32 R11, R11, R0, 0x1, P6 ;  /* 0x000000000b0b7211 */ /* 0x000fc400030f0eff */
[CC--:B------:R-:W-:Y:S02]  /*146a0*/  LEA R4, P6, R17.reuse, R3.reuse, 0x1 ;  /* 0x0000000311047211 */ /* 0x0c0fe400078c08ff */
[----:B0-----:R-:W-:Y:S02]  /*146b0*/  PRMT R9, R6, 0x7632, R9 ;  /* 0x0000763206097816 */ /* 0x001fe40000000009 */
[----:B------:R-:W-:Y:S01]  /*146c0*/  LEA.HI.X.SX32 R5, R17, R0, 0x1, P6 ;  /* 0x0000000011057211 */ /* 0x000fe200030f0eff */
[----:B------:R-:W-:Y:S01]  /*146d0*/  IMAD R17, R2, 0x4, R17 ;  /* 0x0000000402117824 */ /* 0x000fe200078e0211 */
[----:B-1----:R-:W-:Y:S01]  /*146e0*/  ISETP.LT.AND P4, PT, R20, UR6, !P0 ;  /* 0x0000000614007c0c */ /* 0x002fe2000c781270 */
[----:B------:R-:W5:Y:S01]  /*146f0*/  LDCU UR6, c[0x0][0x39c] ;  /* 0x00007380ff0677ac */ /* 0x000f620008000800 */
[----:B------:R-:W4:Y:S02]  /*14700*/  LDL.LU R20, [R1+0x150] ;  /* 0x0001500001147983 */ /* 0x000f240000300800 */
[----:B------:R-:W-:-:S02]  /*14710*/  LEA R8, P6, R17, R3, 0x1 ;  /* 0x0000000311087211 */ /* 0x000fc400078c08ff */
[----:B------:R0:W-:Y:S01]  /*14720*/  @P3 STG.E.U16 desc[UR20][R10.64], R9 ;  /* 0x000000090a003986 */ /* 0x0001e2000c101514 */
[----:B------:R-:W-:-:S03]  /*14730*/  IMAD R13, R2, 0x4, R17 ;  /* 0x00000004020d7824 */ /* 0x000fc600078e0211 */
[----:B------:R1:W-:Y:S01]  /*14740*/  @P5 STG.E.U16 desc[UR20][R4.64], R7 ;  /* 0x0000000704005986 */ /* 0x0003e2000c101514 */
[-C--:B0-----:R-:W-:Y:S02]  /*14750*/  LEA.HI.X.SX32 R9, R17, R0.reuse, 0x1, P6 ;  /* 0x0000000011097211 */ /* 0x081fe400030f0eff */
[----:B---3--:R-:W-:Y:S01]  /*14760*/  ISETP.LT.AND P1, PT, R19, UR4, !P0 ;  /* 0x0000000413007c0c */ /* 0x008fe2000c721270 */
[----:B------:R-:W4:Y:S01]  /*14770*/  LDCU UR4, c[0x0][0x39c] ;  /* 0x00007380ff0477ac */ /* 0x000f220008000800 */
[----:B------:R-:W3:Y:S01]  /*14780*/  LDL.LU R19, [R1+0x14c] ;  /* 0x00014c0001137983 */ /* 0x000ee20000300800 */
[----:B-----5:R-:W-:Y:S01]  /*14790*/  ISETP.LT.AND P5, PT, R18, UR6, !P0 ;  /* 0x0000000612007c0c */ /* 0x020fe2000c7a1270 */
[----:B------:R-:W3:Y:S02]  /*147a0*/  LDCU UR6, c[0x0][0x39c] ;  /* 0x00007380ff0677ac */ /* 0x000ee40008000800 */
[----:B------:R-:W5:Y:S04]  /*147b0*/  LDL.LU R18, [R1+0x148] ;  /* 0x0001480001127983 */ /* 0x000f680000300800 */
[----:B------:R-:W5:Y:S04]  /*147c0*/  LDL.LU R17, [R1+0x144] ;  /* 0x0001440001117983 */ /* 0x000f680000300800 */
[----:B------:R-:W5:Y:S01]  /*147d0*/  LDL.LU R16, [R1+0x140] ;  /* 0x0001400001107983 */ /* 0x000f620000300800 */
[----:B------:R-:W-:Y:S01]  /*147e0*/  LEA R10, P6, R13, R3, 0x1 ;  /* 0x000000030d0a7211 */ /* 0x000fe200078c08ff */
[----:B------:R-:W-:Y:S01]  /*147f0*/  IMAD R15, R2, 0x4, R13 ;  /* 0x00000004020f7824 */ /* 0x000fe200078e020d */
[----:B--2---:R-:W-:Y:S01]  /*14800*/  ISETP.LT.AND P3, PT, R22, UR5, !P0 ;  /* 0x0000000516007c0c */ /* 0x004fe2000c761270 */
[----:B------:R-:W0:Y:S01]  /*14810*/  LDCU UR5, c[0x0][0x39c] ;  /* 0x00007380ff0577ac */ /* 0x000e220008000800 */
[----:B-1----:R-:W-:Y:S01]  /*14820*/  PRMT R5, R7, 0x7632, R5 ;  /* 0x0000763207057816 */ /* 0x002fe20000000005 */
[----:B------:R-:W2:Y:S01]  /*14830*/  LDL.LU R14, [R1+0x13c] ;  /* 0x00013c00010e7983 */ /* 0x000ea20000300800 */
[----:B------:R-:W-:-:S02]  /*14840*/  LEA.HI.X.SX32 R11, R13, R0, 0x1, P6 ;  /* 0x000000000d0b7211 */ /* 0x000fc400030f0eff */
[-C--:B------:R-:W-:Y:S01]  /*14850*/  LEA R4, P6, R15, R3.reuse, 0x1 ;  /* 0x000000030f047211 */ /* 0x080fe200078c08ff */
[----:B------:R1:W-:Y:S01]  /*14860*/  @P4 STG.E.U16 desc[UR20][R8.64], R5 ;  /* 0x0000000508004986 */ /* 0x0003e2000c101514 */
[----:B------:R-:W-:Y:S01]  /*14870*/  PRMT R12, R60, 0x7632, R12 ;  /* 0x000076323c0c7816 */ /* 0x000fe2000000000c */
[C---:B------:R-:W-:Y:S02]  /*14880*/  IMAD R7, R2.reuse, 0x4, R15 ;  /* 0x0000000402077824 */ /* 0x040fe400078e020f */
[----:B------:R0:W-:Y:S01]  /*14890*/  @P1 STG.E.U16 desc[UR20][R10.64], R60 ;  /* 0x0000003c0a001986 */ /* 0x0001e2000c101514 */
[----:B----4-:R-:W-:Y:S01]  /*148a0*/  ISETP.LT.AND P4, PT, R21, UR4, !P0 ;  /* 0x0000000415007c0c */ /* 0x010fe2000c781270 */
[----:B------:R-:W5:Y:S01]  /*148b0*/  LDCU UR4, c[0x0][0x39c] ;  /* 0x00007380ff0477ac */ /* 0x000f620008000800 */
[----:B-1----:R-:W-:Y:S01]  /*148c0*/  LEA.HI.X.SX32 R5, R15, R0, 0x1, P6 ;  /* 0x000000000f057211 */ /* 0x002fe200030f0eff */
[----:B0-----:R-:W4:Y:S01]  /*148d0*/  LDL.LU R10, [R1+0x138] ;  /* 0x00013800010a7983 */ /* 0x001f220000300800 */
[----:B------:R-:W-:Y:S01]  /*148e0*/  LEA R6, P6, R7, R3, 0x1 ;  /* 0x0000000307067211 */ /* 0x000fe200078c08ff */
[----:B------:R-:W-:-:S02]  /*148f0*/  IMAD R9, R2, 0x4, R7 ;  /* 0x0000000402097824 */ /* 0x000fc400078e0207 */
[----:B------:R0:W-:Y:S01]  /*14900*/  @P3 STG.E.U16 desc[UR20][R4.64], R12 ;  /* 0x0000000c04003986 */ /* 0x0001e2000c101514 */
[-C--:B------:R-:W-:Y:S01]  /*14910*/  LEA.HI.X.SX32 R7, R7, R0.reuse, 0x1, P6 ;  /* 0x0000000007077211 */ /* 0x080fe200030f0eff */
[----:B------:R-:W-:Y:S01]  /*14920*/  IMAD R13, R2, 0x4, R9 ;  /* 0x00000004020d7824 */ /* 0x000fe200078e0209 */
[CC--:B------:R-:W-:Y:S01]  /*14930*/  LEA R8, P6, R9.reuse, R3.reuse, 0x1 ;  /* 0x0000000309087211 */ /* 0x0c0fe200078c08ff */
[----:B0-----:R-:W2:Y:S03]  /*14940*/  LDL.LU R12, [R1+0x134] ;  /* 0x00013400010c7983 */ /* 0x001ea60000300800 */
[-C--:B------:R-:W-:Y:S02]  /*14950*/  LEA.HI.X.SX32 R9, R9, R0.reuse, 0x1, P6 ;  /* 0x0000000009097211 */ /* 0x080fe400030f0eff */
[----:B------:R-:W-:Y:S01]  /*14960*/  ISETP.LT.AND P1, PT, R20, UR5, !P0 ;  /* 0x0000000514007c0c */ /* 0x000fe2000c721270 */
[----:B------:R0:W-:Y:S01]  /*14970*/  @P5 STG.E.U16 desc[UR20][R6.64], R61 ;  /* 0x0000003d06005986 */ /* 0x0001e2000c101514 */
[C---:B------:R-:W-:Y:S01]  /*14980*/  LEA R4, P6, R13.reuse, R3, 0x1 ;  /* 0x000000030d047211 */ /* 0x040fe200078c08ff */
[----:B------:R-:W1:Y:S02]  /*14990*/  LDCU UR5, c[0x0][0x39c] ;  /* 0x00007380ff0577ac */ /* 0x000e640008000800 */
[----:B------:R-:W2:Y:S01]  /*149a0*/  LDL.LU R20, [R1+0x130] ;  /* 0x0001300001147983 */ /* 0x000ea20000300800 */
[----:B------:R-:W-:-:S02]  /*149b0*/  LEA.HI.X.SX32 R5, R13, R0, 0x1, P6 ;  /* 0x000000000d057211 */ /* 0x000fc400030f0eff */
[----:B0-----:R-:W-:-:S05]  /*149c0*/  PRMT R7, R61, 0x7632, R7 ;  /* 0x000076323d077816 */ /* 0x001fca0000000007 */
[----:B------:R0:W-:Y:S04]  /*149d0*/  @P4 STG.E.U16 desc[UR20][R8.64], R7 ;  /* 0x0000000708004986 */ /* 0x0001e8000c101514 */
[----:B------:R0:W-:Y:S01]  /*149e0*/  @P1 STG.E.U16 desc[UR20][R4.64], R62 ;  /* 0x0000003e04001986 */ /* 0x0001e2000c101514 */
[----:B---3--:R-:W-:Y:S01]  /*149f0*/  ISETP.LT.AND P3, PT, R19, UR6, !P0 ;  /* 0x0000000613007c0c */ /* 0x008fe2000c761270 */
[----:B------:R-:W3:Y:S01]  /*14a00*/  LDCU UR6, c[0x0][0x39c] ;  /* 0x00007380ff0677ac */ /* 0x000ee20008000800 */
[----:B-----5:R-:W-:Y:S01]  /*14a10*/  ISETP.LT.AND P5, PT, R18, UR4, !P0 ;  /* 0x0000000412007c0c */ /* 0x020fe2000c7a1270 */
[----:B------:R-:W-:Y:S01]  /*14a20*/  IMAD R13, R2, 0x4, R13 ;  /* 0x00000004020d7824 */ /* 0x000fe200078e020d */
[----:B------:R-:W5:Y:S01]  /*14a30*/  LDL.LU R18, [R1+0x12c] ;  /* 0x00012c0001127983 */ /* 0x000f620000300800 */
[----:B------:R-:W2:Y:S01]  /*14a40*/  LDCU UR4, c[0x0][0x39c] ;  /* 0x00007380ff0477ac */ /* 0x000ea20008000800 */
[----:B---3--:R-:W-:Y:S01]  /*14a50*/  ISETP.LT.AND P1, PT, R16, UR6, !P0 ;  /* 0x0000000610007c0c */ /* 0x008fe2000c721270 */
[C---:B------:R-:W-:Y:S01]  /*14a60*/  IMAD R11, R2.reuse, 0x4, R13 ;  /* 0x00000004020b7824 */ /* 0x040fe200078e020d */
[----:B------:R-:W3:Y:S01]  /*14a70*/  LDL.LU R16, [R1+0x128] ;  /* 0x0001280001107983 */ /* 0x000ee20000300800 */
[-C--:B------:R-:W-:Y:S01]  /*14a80*/  LEA R6, P6, R13, R3.reuse, 0x1 ;  /* 0x000000030d067211 */ /* 0x080fe200078c08ff */
[----:B------:R-:W2:Y:S01]  /*14a90*/  LDCU UR6, c[0x0][0x39c] ;  /* 0x00007380ff0677ac */ /* 0x000ea20008000800 */
[----:B-1----:R-:W-:Y:S01]  /*14aa0*/  ISETP.LT.AND P4, PT, R17, UR5, !P0 ;  /* 0x0000000511007c0c */ /* 0x002fe2000c781270 */
[----:B------:R-:W4:Y:S01]  /*14ab0*/  LDCU UR5, c[0x0][0x39c] ;  /* 0x00007380ff0577ac */ /* 0x000f220008000800 */
[----:B0-----:R-:W-:Y:S01]  /*14ac0*/  LEA.HI.X.SX32 R7, R13, R0, 0x1, P6 ;  /* 0x000000000d077211 */ /* 0x001fe200030f0eff */
[----:B------:R-:W-:Y:S01]  /*14ad0*/  IMAD R13, R2, 0x4, R11 ;  /* 0x00000004020d7824 */ /* 0x000fe200078e020b */
[----:B------:R-:W-:-:S02]  /*14ae0*/  LEA R8, P6, R11, R3, 0x1 ;  /* 0x000000030b087211 */ /* 0x000fc400078c08ff */
[----:B------:R-:W-:Y:S02]  /*14af0*/  PRMT R5, R62, 0x7632, R5 ;  /* 0x000076323e057816 */ /* 0x000fe40000000005 */
[-C--:B------:R-:W-:Y:S01]  /*14b00*/  LEA.HI.X.SX32 R9, R11, R0.reuse, 0x1, P6 ;  /* 0x000000000b097211 */ /* 0x080fe200030f0eff */
[C---:B------:R-:W-:Y:S01]  /*14b10*/  IMAD R11, R2.reuse, 0x4, R13 ;  /* 0x00000004020b7824 */ /* 0x040fe200078e020d */
[CC--:B------:R-:W-:Y:S01]  /*14b20*/  LEA R4, P6, R13.reuse, R3.reuse, 0x1 ;  /* 0x000000030d047211 */ /* 0x0c0fe200078c08ff */
[----:B------:R0:W-:Y:S04]  /*14b30*/  @P3 STG.E.U16 desc[UR20][R6.64], R5 ;  /* 0x0000000506003986 */ /* 0x0001e8000c101514 */
[----:B------:R-:W-:Y:S01]  /*14b40*/  @P5 STG.E.U16 desc[UR20][R8.64], R63 ;  /* 0x0000003f08005986 */ /* 0x000fe2000c101514 */
[----:B0-----:R-:W-:Y:S01]  /*14b50*/  LEA.HI.X.SX32 R5, R13, R0, 0x1, P6 ;  /* 0x000000000d057211 */ /* 0x001fe200030f0eff */
[----:B------:R-:W-:Y:S01]  /*14b60*/  IMAD R13, R2, 0x4, R11 ;  /* 0x00000004020d7824 */ /* 0x000fe200078e020b */
[----:B----4-:R-:W-:Y:S01]  /*14b70*/  ISETP.LT.AND P5, PT, R10, UR5, !P0 ;  /* 0x000000050a007c0c */ /* 0x010fe2000c7a1270 */
[----:B------:R-:W5:Y:S02]  /*14b80*/  LDCU UR5, c[0x0][0x39c] ;  /* 0x00007380ff0577ac */ /* 0x000f640008000800 */
[----:B------:R-:W-:Y:S01]  /*14b90*/  IMAD R15, R2, 0x4, R13 ;  /* 0x00000004020f7824 */ /* 0x000fe200078e020d */
[----:B------:R-:W-:-:S02]  /*14ba0*/  LEA R10, P6, R11, R3, 0x1 ;  /* 0x000000030b0a7211 */ /* 0x000fc400078c08ff */
[----:B------:R-:W-:Y:S01]  /*14bb0*/  PRMT R7, R63, 0x7632, R7 ;  /* 0x000076323f077816 */ /* 0x000fe20000000007 */
[----:B------:R-:W-:Y:S01]  /*14bc0*/  IMAD R17, R2, 0x4, R15 ;  /* 0x0000000402117824 */ /* 0x000fe200078e020f */
[-C--:B------:R-:W-:Y:S02]  /*14bd0*/  LEA.HI.X.SX32 R11, R11, R0.reuse, 0x1, P6 ;  /* 0x000000000b0b7211 */ /* 0x080fe400030f0eff */
[----:B--2---:R-:W-:Y:S01]  /*14be0*/  ISETP.LT.AND P3, PT, R14, UR4, !P0 ;  /* 0x000000040e007c0c */ /* 0x004fe2000c761270 */
[----:B------:R0:W-:Y:S01]  /*14bf0*/  @P4 STG.E.U16 desc[UR20][R4.64], R7 ;  /* 0x0000000704004986 */ /* 0x0001e2000c101514 */
[C---:B------:R-:W-:Y:S01]  /*14c00*/  LEA R6, P6, R13.reuse, R3, 0x1 ;  /* 0x000000030d067211 */ /* 0x040fe200078c08ff */
[----:B------:R-:W1:Y:S01]  /*14c10*/  LDCU UR4, c[0x0][0x39c] ;  /* 0x00007380ff0477ac */ /* 0x000e620008000800 */
[----:B------:R-:W-:Y:S01]  /*14c20*/  IMAD R19, R2, 0x4, R17 ;  /* 0x0000000402137824 */ /* 0x000fe200078e0211 */
[----:B------:R-:W-:Y:S01]  /*14c30*/  ISETP.LT.AND P4, PT, R12, UR6, !P0 ;  /* 0x000000060c007c0c */ /* 0x000fe2000c781270 */
[----:B------:R-:W3:Y:S01]  /*14c40*/  LDCU UR6, c[0x0][0x39c] ;  /* 0x00007380ff0677ac */ /* 0x000ee20008000800 */
[----:B------:R2:W-:Y:S01]  /*14c50*/  @P1 STG.E.U16 desc[UR20][R10.64], R64 ;  /* 0x000000400a001986 */ /* 0x0005e2000c101514 */
[----:B0-----:R-:W-:Y:S01]  /*14c60*/  LEA.HI.X.SX32 R7, R13, R0, 0x1, P6 ;  /* 0x000000000d077211 */ /* 0x001fe200030f0eff */
[----:B------:R-:W-:Y:S01]  /*14c70*/  IMAD R13, R2, 0x4, R19 ;  /* 0x00000004020d7824 */ /* 0x000fe200078e0213 */
[----:B------:R-:W-:-:S02]  /*14c80*/  PRMT R5, R64, 0x7632, R5 ;  /* 0x0000763240057816 */ /* 0x000fc40000000005 */
[-C--:B------:R-:W-:Y:S01]  /*14c90*/  LEA R4, P1, R15, R3.reuse, 0x1 ;  /* 0x000000030f047211 */ /* 0x080fe200078208ff */
[C---:B------:R-:W-:Y:S02]  /*14ca0*/  IMAD R21, R2.reuse, 0x4, R13 ;  /* 0x0000000402157824 */ /* 0x040fe400078e020d */
[----:B------:R0:W-:Y:S01]  /*14cb0*/  @P3 STG.E.U16 desc[UR20][R6.64], R5 ;  /* 0x0000000506003986 */ /* 0x0001e2000c101514 */
[-C--:B--2---:R-:W-:Y:S01]  /*14cc0*/  LEA R10, P6, R19, R3.reuse, 0x1 ;  /* 0x00000003130a7211 */ /* 0x084fe200078c08ff */
[----:B------:R-:W-:Y:S01]  /*14cd0*/  IMAD R2, R2, 0x4, R21 ;  /* 0x0000000402027824 */ /* 0x000fe200078e0215 */
[----:B------:R-:W-:Y:S02]  /*14ce0*/  LEA R8, P3, R17, R3, 0x1 ;  /* 0x0000000311087211 */ /* 0x000fe400078608ff */
[-C--:B------:R-:W-:Y:S02]  /*14cf0*/  LEA.HI.X.SX32 R11, R19, R0.reuse, 0x1, P6 ;  /* 0x00000000130b7211 */ /* 0x080fe400030f0eff */
[----:B------:R-:W-:-:S02]  /*14d00*/  LEA.HI.X.SX32 R9, R17, R0, 0x1, P3 ;  /* 0x0000000011097211 */ /* 0x000fc400018f0eff */
[-C--:B0-----:R-:W-:Y:S02]  /*14d10*/  LEA.HI.X.SX32 R5, R15, R0.reuse, 0x1, P1 ;  /* 0x000000000f057211 */ /* 0x081fe400008f0eff */
[CC--:B------:R-:W-:Y:S02]  /*14d20*/  LEA R12, P1, R13.reuse, R3.reuse, 0x1 ;  /* 0x000000030d0c7211 */ /* 0x0c0fe400078208ff */
[----:B------:R-:W-:Y:S02]  /*14d30*/  LEA R14, P6, R2, R3, 0x1 ;  /* 0x00000003020e7211 */ /* 0x000fe400078c08ff */
[----:B-1----:R-:W-:Y:S02]  /*14d40*/  ISETP.LT.AND P3, PT, R20, UR4, !P0 ;  /* 0x0000000414007c0c */ /* 0x002fe4000c761270 */
[-C--:B------:R-:W-:Y:S02]  /*14d50*/  LEA.HI.X.SX32 R13, R13, R0.reuse, 0x1, P1 ;  /* 0x000000000d0d7211 */ /* 0x080fe400008f0eff */
[----:B------:R-:W-:-:S02]  /*14d60*/  LEA.HI.X.SX32 R15, R2, R0, 0x1, P6 ;  /* 0x00000000020f7211 */ /* 0x000fc400030f0eff */
[----:B------:R-:W-:Y:S02]  /*14d70*/  LEA R2, P6, R21, R3, 0x1 ;  /* 0x0000000315027211 */ /* 0x000fe400078c08ff */
[----:B------:R-:W-:Y:S02]  /*14d80*/  PRMT R6, R65, 0x7632, R6 ;  /* 0x0000763241067816 */ /* 0x000fe40000000006 */
[----:B------:R-:W-:Y:S02]  /*14d90*/  LEA.HI.X.SX32 R3, R21, R0, 0x1, P6 ;  /* 0x0000000015037211 */ /* 0x000fe400030f0eff */
[----:B------:R-:W-:Y:S01]  /*14da0*/  PRMT R0, R66, 0x7632, R0 ;  /* 0x0000763242007816 */ /* 0x000fe20000000000 */
[----:B------:R0:W-:Y:S01]  /*14db0*/  @P5 STG.E.U16 desc[UR20][R4.64], R65 ;  /* 0x0000004104005986 */ /* 0x0001e2000c101514 */
[----:B------:R-:W-:-:S03]  /*14dc0*/  PRMT R7, R67, 0x7632, R7 ;  /* 0x0000763243077816 */ /* 0x000fc60000000007 */
[----:B------:R0:W-:Y:S04]  /*14dd0*/  @P4 STG.E.U16 desc[UR20][R8.64], R6 ;  /* 0x0000000608004986 */ /* 0x0001e8000c101514 */
[----:B------:R0:W-:Y:S01]  /*14de0*/  @P3 STG.E.U16 desc[UR20][R10.64], R66 ;  /* 0x000000420a003986 */ /* 0x0001e2000c101514 */
[----:B-----5:R-:W-:Y:S02]  /*14df0*/  ISETP.LT.AND P1, PT, R18, UR5, !P0 ;  /* 0x0000000512007c0c */ /* 0x020fe4000c721270 */
[----:B---3--:R-:W-:-:S11]  /*14e00*/  ISETP.LT.AND P0, PT, R16, UR6, !P0 ;  /* 0x0000000610007c0c */ /* 0x008fd6000c701270 */
[----:B------:R0:W-:Y:S04]  /*14e10*/  @P1 STG.E.U16 desc[UR20][R12.64], R0 ;  /* 0x000000000c001986 */ /* 0x0001e8000c101514 */
[----:B------:R0:W-:Y:S04]  /*14e20*/  @P0 STG.E.U16 desc[UR20][R2.64], R67 ;  /* 0x0000004302000986 */ /* 0x0001e8000c101514 */
[----:B------:R0:W-:Y:S01]  /*14e30*/  @P2 STG.E.U16 desc[UR20][R14.64], R7 ;  /* 0x000000070e002986 */ /* 0x0001e2000c101514 */
[----:B------:R-:W-:Y:S06]  /*14e40*/  BAR.SYNC.DEFER_BLOCKING 0x0 ;  /* 0x0000000000007b1d */ /* 0x000fec0000010000 */
[----:B------:R-:W-:Y:S05]  /*14e50*/  BRA.U UP0, `(.L_x_13) ;  /* 0x0000000100a07547 */ /* 0x000fea000b800000 */
[----:B------:R-:W1:Y:S01]  /*14e60*/  S2UR UR5, SR_CgaCtaId ;  /* 0x00000000000579c3 */ /* 0x000e620000008800 */
[----:B------:R-:W-:Y:S01]  /*14e70*/  NOP ;  /* 0x0000000000007918 */ /* 0x000fe20000000000 */
[----:B------:R-:W-:Y:S01]  /*14e80*/  UMOV UR4, 0x50 ;  /* 0x0000005000047882 */ /* 0x000fe20000000000 */
[----:B0-----:R-:W-:Y:S02]  /*14e90*/  IMAD.U32 R0, RZ, RZ, UR8 ;  /* 0x00000008ff007e24 */ /* 0x001fe4000f8e00ff */
[----:B------:R-:W-:Y:S02]  /*14ea0*/  IMAD.MOV.U32 R3, RZ, RZ, 0xff ;  /* 0x000000ffff037424 */ /* 0x000fe400078e00ff */
[----:B------:R-:W-:Y:S01]  /*14eb0*/  IMAD.MOV.U32 R7, RZ, RZ, 0x1 ;  /* 0x00000001ff077424 */ /* 0x000fe200078e00ff */
[----:B------:R-:W-:-:S04]  /*14ec0*/  LOP3.LUT R0, R0, 0xffff, RZ, 0xc0, !PT ;  /* 0x0000ffff00007812 */ /* 0x000fc800078ec0ff */
[----:B------:R-:W-:-:S05]  /*14ed0*/  SHF.R.U32.HI R0, RZ, 0x5, R0 ;  /* 0x00000005ff007819 */ /* 0x000fca0000011600 */
[----:B------:R-:W-:Y:S01]  /*14ee0*/  VIADD R2, R0, 0x10 ;  /* 0x0000001000027836 */ /* 0x000fe20000000000 */
[----:B------:R-:W-:Y:S01]  /*14ef0*/  SHF.L.U32 R0, R3, R0, RZ ;  /* 0x0000000003007219 */ /* 0x000fe200000006ff */
[----:B-1----:R-:W-:-:S03]  /*14f00*/  ULEA UR6, UR5, UR4, 0x18 ;  /* 0x0000000405067291 */ /* 0x002fc6000f8ec0ff */
[----:B------:R-:W-:-:S04]  /*14f10*/  SHF.L.U32 R3, R7, R2, RZ ;  /* 0x0000000207037219 */ /* 0x000fc800000006ff */
[----:B------:R-:W-:Y:S02]  /*14f20*/  LOP3.LUT R0, R3, R0, RZ, 0xfc, !PT ;  /* 0x0000000003007212 */ /* 0x000fe400078efcff */
[----:B------:R-:W0:Y:S02]  /*14f30*/  LDS R5, [UR6] ;  /* 0x00000006ff057984 */ /* 0x000e240008000800 */
[C---:B------:R-:W-:Y:S02]  /*14f40*/  LOP3.LUT R2, R0.reuse, 0xffff, RZ, 0xc0, !PT ;  /* 0x0000ffff00027812 */ /* 0x040fe400078ec0ff */
[----:B0-----:R-:W-:-:S04]  /*14f50*/  LOP3.LUT R3, R0, 0xffff, R5, 0x80, !PT ;  /* 0x0000ffff00037812 */ /* 0x001fc800078e8005 */
[----:B------:R-:W-:-:S13]  /*14f60*/  ISETP.NE.AND P0, PT, R3, R2, PT ;  /* 0x000000020300720c */ /* 0x000fda0003f05270 */
[----:B------:R-:W-:Y:S05]  /*14f70*/  @P0 BRA `(.L_x_14) ;  /* 0x0000000000500947 */ /* 0x000fea0003800000 */
[----:B------:R-:W-:Y:S02]  /*14f80*/  SHF.R.U32.HI R5, RZ, 0x10, R5 ;  /* 0x00000010ff057819 */ /* 0x000fe40000011605 */
[----:B------:R-:W-:-:S04]  /*14f90*/  SHF.R.U32.HI R2, RZ, 0x10, R0 ;  /* 0x00000010ff027819 */ /* 0x000fc80000011600 */
[----:B------:R-:W-:-:S04]  /*14fa0*/  LOP3.LUT R5, R5, R2, RZ, 0xc0, !PT ;  /* 0x0000000205057212 */ /* 0x000fc800078ec0ff */
[----:B------:R-:W-:-:S13]  /*14fb0*/  ISETP.NE.AND P0, PT, R5, R2, PT ;  /* 0x000000020500720c */ /* 0x000fda0003f05270 */
[----:B------:R-:W-:Y:S05]  /*14fc0*/  @P0 BRA `(.L_x_15) ;  /* 0x0000000000300947 */ /* 0x000fea0003800000 */
[----:B------:R-:W-:Y:S01]  /*14fd0*/  R2UR UR4, R0 ;  /* 0x00000000000472ca */ /* 0x000fe200000e0000 */
[----:B------:R-:W-:Y:S01]  /*14fe0*/  VOTEU.ANY UR5, UPT, PT ;  /* 0x0000000000057886 */ /* 0x000fe200038e0100 */
[----:B------:R-:W0:Y:S01]  /*14ff0*/  S2R R0, SR_LANEID ;  /* 0x0000000000007919 */ /* 0x000e220000000000 */
[----:B------:R-:W-:-:S10]  /*15000*/  UFLO.U32 UR5, UR5 ;  /* 0x00000005000572bd */ /* 0x000fd400080e0000 */
[----:B------:R-:W-:-:S06]  /*15010*/  ULOP3.LUT UR4, URZ, UR4, URZ, 0x33, !UPT ;  /* 0x00000004ff047292 */ /* 0x000fcc000f8e33ff */
[----:B------:R-:W-:-:S04]  /*15020*/  IMAD.U32 R2, RZ, RZ, UR4 ;  /* 0x00000004ff027e24 */ /* 0x000fc8000f8e00ff */
[----:B------:R-:W1:Y:S02]  /*15030*/  REDUX UR7, R2 ;  /* 0x00000000020773c4 */ /* 0x000e640000000000 */
[----:B------:R2:W-:Y:S01]  /*15040*/  UTCATOMSWS.AND URZ, UR4 ;  /* 0x0000000400ff79e3 */ /* 0x0005e20008000000 */
[----:B0-----:R-:W-:Y:S01]  /*15050*/  ISETP.EQ.U32.AND P0, PT, R0, UR5, PT ;  /* 0x0000000500007c0c */ /* 0x001fe2000bf02070 */
[----:B-1----:R-:W-:-:S12]  /*15060*/  IMAD.U32 R0, RZ, RZ, UR7 ;  /* 0x00000007ff007e24 */ /* 0x002fd8000f8e00ff */
[----:B------:R2:W-:Y:S01]  /*15070*/  @P0 ATOMS.AND RZ, [UR6], R0 ;  /* 0x00000000ffff098c */ /* 0x0005e2000a800006 */
[----:B------:R-:W-:Y:S05]  /*15080*/  BRA `(.L_x_13) ;  /* 0x0000000000147947 */ /* 0x000fea0003800000 */
.L_x_15:
[----:B------:R-:W-:-:S07]  /*15090*/  MOV R2, 0x150b0 ;  /* 0x000150b000027802 */ /* 0x000fce0000000f00 */
[----:B------:R-:W-:Y:S05]  /*150a0*/  CALL.REL.NOINC `($__internal_0_$__cuda_sm10x_tcgen05_guardrail_trap_col_being_dealloced_not_returned_by_alloc) ;  /* 0x00000000002c7944 */ /* 0x000fea0003c00000 */
[----:B------:R-:W-:Y:S05]  /*150b0*/  BRA `(.L_x_13) ;  /* 0x0000000000087947 */ /* 0x000fea0003800000 */
.L_x_14:
[----:B------:R-:W-:-:S07]  /*150c0*/  MOV R2, 0x150e0 ;  /* 0x000150e000027802 */ /* 0x000fce0000000f00 */
[----:B------:R-:W-:Y:S05]  /*150d0*/  CALL.REL.NOINC `($__internal_2_$__cuda_sm10x_tcgen05_guardrail_trap_unallocated_columns_being_dealloced) ;  /* 0x0000000000387944 */ /* 0x000fea0003c00000 */
.L_x_13:
[----:B------:R-:W-:Y:S01]  /*150e0*/  NOP ;  /* 0x0000000000007918 */ /* 0x000fe20000000000 */
[----:B--2---:R-:W-:Y:S05]  /*150f0*/  EXIT ;  /* 0x000000000000794d */ /* 0x004fea0003800000 */
.L_x_8:
[----:B------:R-:W2:Y:S02]  /*15100*/  SYNCS.PHASECHK.TRANS64.TRYWAIT P2, [UR11], R252 ;  /* 0x000000fcff0075a7 */ /* 0x000ea4000804110b */
[----:B--2---:R-:W-:Y:S05]  /*15110*/  @!P2 BRA `(.L_x_8) ;  /* 0xfffffffc00f8a947 */ /* 0x004fea000383ffff */
[----:B------:R-:W-:Y:S05]  /*15120*/  BRA `(.L_x_16) ;  /* 0xffffff7800407947 */ /* 0x000fea000383ffff */
.L_x_12:
[----:B------:R-:W0:Y:S02]  /*15130*/  SYNCS.PHASECHK.TRANS64.TRYWAIT P6, [UR11], R12 ;  /* 0x0000000cff0075a7 */ /* 0x000e2400080c110b */
[----:B0-----:R-:W-:Y:S05]  /*15140*/  @!P6 BRA `(.L_x_12) ;  /* 0xfffffffc00f8e947 */ /* 0x001fea000383ffff */
[----:B------:R-:W-:Y:S05]  /*15150*/  BRA `(.L_x_11) ;  /* 0xffffffb800fc7947 */ /* 0x000fea000383ffff */
        .weak           $__internal_0_$__cuda_sm10x_tcgen05_guardrail_trap_col_being_dealloced_not_returned_by_alloc
        .type           $__internal_0_$__cuda_sm10x_tcgen05_guardrail_trap_col_being_dealloced_not_returned_by_alloc,@function
        .size           $__internal_0_$__cuda_sm10x_tcgen05_guardrail_trap_col_being_dealloced_not_returned_by_alloc,($__internal_1_$__cuda_sm10x_tcgen05_guardrail_trap_phase_invalid_during_alloc - $__internal_0_$__cuda_sm10x_tcgen05_guardrail_trap_col_being_dealloced_not_returned_by_alloc)
$__internal_0_$__cuda_sm10x_tcgen05_guardrail_trap_col_being_dealloced_not_returned_by_alloc:
[----:B------:R-:W-:Y:S05]  /*15160*/  BPT.TRAP 0x1 ;  /* 0x000000040000795c */ /* 0x000fea0000300000 */
[----:B------:R-:W-:-:S04]  /*15170*/  IMAD.MOV.U32 R3, RZ, RZ, 0x0 ;  /* 0x00000000ff037424 */ /* 0x000fc800078e00ff */
[----:B------:R-:W-:Y:S05]  /*15180*/  RET.REL.NODEC R2 `(matmul_kernel) ;  /* 0xfffffeac029c7950 */ /* 0x000fea0003c3ffff */
        .weak           $__internal_1_$__cuda_sm10x_tcgen05_guardrail_trap_phase_invalid_during_alloc
        .type           $__internal_1_$__cuda_sm10x_tcgen05_guardrail_trap_phase_invalid_during_alloc,@function
        .size           $__internal_1_$__cuda_sm10x_tcgen05_guardrail_trap_phase_invalid_during_alloc,($__internal_2_$__cuda_sm10x_tcgen05_guardrail_trap_unallocated_columns_being_dealloced - $__internal_1_$__cuda_sm10x_tcgen05_guardrail_trap_phase_invalid_during_alloc)
$__internal_1_$__cuda_sm10x_tcgen05_guardrail_trap_phase_invalid_during_alloc:
[----:B------:R-:W-:Y:S05]  /*15190*/  BPT.TRAP 0x1 ;  /* 0x000000040000795c */ /* 0x000fea0000300000 */
[----:B------:R-:W-:-:S04]  /*151a0*/  IMAD.MOV.U32 R3, RZ, RZ, 0x0 ;  /* 0x00000000ff037424 */ /* 0x000fc800078e00ff */
[----:B------:R-:W-:Y:S05]  /*151b0*/  RET.REL.NODEC R2 `(matmul_kernel) ;  /* 0xfffffeac02907950 */ /* 0x000fea0003c3ffff */
        .weak           $__internal_2_$__cuda_sm10x_tcgen05_guardrail_trap_unallocated_columns_being_dealloced
        .type           $__internal_2_$__cuda_sm10x_tcgen05_guardrail_trap_unallocated_columns_being_dealloced,@function
        .size           $__internal_2_$__cuda_sm10x_tcgen05_guardrail_trap_unallocated_columns_being_dealloced,(.L_x_20 - $__internal_2_$__cuda_sm10x_tcgen05_guardrail_trap_unallocated_columns_being_dealloced)
$__internal_2_$__cuda_sm10x_tcgen05_guardrail_trap_unallocated_columns_being_dealloced:
[----:B------:R-:W-:Y:S05]  /*151c0*/  BPT.TRAP 0x1 ;  /* 0x000000040000795c */ /* 0x000fea0000300000 */
[----:B------:R-:W-:-:S04]  /*151d0*/  IMAD.MOV.U32 R3, RZ, RZ, 0x0 ;  /* 0x00000000ff037424 */ /* 0x000fc800078e00ff */
[----:B------:R-:W-:Y:S05]  /*151e0*/  RET.REL.NODEC R2 `(matmul_kernel) ;  /* 0xfffffeac02847950 */ /* 0x000fea0003c3ffff */
.L_x_17:
[----:B------:R-:W-:-:S00]  /*151f0*/  BRA `(.L_x_17) ;  /* 0xfffffffc00fc7947 */ /* 0x000fc0000383ffff */
[----:B------:R-:W-:-:S00]  /*15200*/  NOP ;  /* 0x0000000000007918 */ /* 0x000fc00000000000 */
[----:B------:R-:W-:-:S00]  /*15210*/  NOP ;  /* 0x0000000000007918 */ /* 0x000fc00000000000 */
[----:B------:R-:W-:-:S00]  /*15220*/  NOP ;  /* 0x0000000000007918 */ /* 0x000fc00000000000 */
[----:B------:R-:W-:-:S00]  /*15230*/  NOP ;  /* 0x0000000000007918 */ /* 0x000fc00000000000 */
[----:B------:R-:W-:-:S00]  /*15240*/  NOP ;  /* 0x0000000000007918 */ /* 0x000fc00000000000 */
[----:B------:R-:W-:-:S00]  /*15250*/  NOP ;  /* 0x0000000000007918 */ /* 0x000fc00000000000 */
[----:B------:R-:W-:-:S00]  /*15260*/  NOP ;  /* 0x0000000000007918 */ /* 0x000fc00000000000 */
[----:B------:R-:W-:-:S00]  /*15270*/  NOP ;  /* 0x0000000000007918 */ /* 0x000fc00000000000 */
.L_x_20:


//--------------------- .nv.shared.matmul_kernel  --------------------------
	.section	.nv.shared.matmul_kernel,"aw",@nobits
	.sectionflags	@""
	.align	16
	.zero		1024


//--------------------- .nv.shared.reserved.0     --------------------------
	.section	.nv.shared.reserved.0,"aw",@nobits
	.align	8
	.weak		__nv_reservedSMEM_offset_0_alias
	.size		__nv_reservedSMEM_offset_0_alias, 0, 64
	.other		__nv_reservedSMEM_offset_0_alias,@"STO_CUDA_RESERVED_SHARED STV_DEFAULT"
__nv_reservedSMEM_offset_0_alias:
	.zero		0
.nv.shared.reserved.0:
	.zero		64
	.weak		__nv_reservedSMEM_allocation_phase
	.type		__nv_reservedSMEM_allocation_phase,@object
	.size		__nv_reservedSMEM_allocation_phase,(.L_0 - __nv_reservedSMEM_allocation_phase)
__nv_reservedSMEM_allocation_phase:
	.zero		1
.L_0:
	.zero		7
	.weak		__nv_reservedSMEM_devtool_atexit_pc
	.type		__nv_reservedSMEM_devtool_atexit_pc,@object
	.size		__nv_reservedSMEM_devtool_atexit_pc,(__nv_reservedSMEM_allocation_mask - __nv_reservedSMEM_devtool_atexit_pc)
__nv_reservedSMEM_devtool_atexit_pc:
	.zero		8
	.weak		__nv_reservedSMEM_allocation_mask
	.type		__nv_reservedSMEM_allocation_mask,@object
	.size		__nv_reservedSMEM_allocation_mask,(.L_2 - __nv_reservedSMEM_allocation_mask)
__nv_reservedSMEM_allocation_mask:
	.zero		4
.L_2:


//--------------------- .nv.constant0.matmul_kernel --------------------------
	.section	.nv.constant0.matmul_kernel,"a",@progbits
	.sectionflags	@""
	.align	4
.nv.constant0.matmul_kernel:
	.zero		976


//--------------------- SYMBOLS --------------------------

	.type		.nv.reservedSmem.offset0,@object
	.size		.nv.reservedSmem.offset0,0x4
	.type		.nv.reservedSmem.cap,@object
	.size		.nv.reservedSmem.cap,0x4
